def matmul_kernel(
    a_ptr,
    b_ptr,
    c_ptr,
    M,
    N,
    K,
    stride_am,
    stride_ak,
    stride_bk,
    stride_bn,
    stride_cm,
    stride_cn,
    BLOCK_M: tl.constexpr,
    BLOCK_N: tl.constexpr,
    BLOCK_K: tl.constexpr,
    GROUP_M: tl.constexpr,
):
    pid = tl.program_id(axis=0)
    num_pid_m = tl.cdiv(M, BLOCK_M)
    num_pid_n = tl.cdiv(N, BLOCK_N)
    num_pid_in_group = GROUP_M * num_pid_n
    group_id = pid // num_pid_in_group
    first_pid_m = group_id * GROUP_M
    group_size_m = min(num_pid_m - first_pid_m, GROUP_M)
    pid_m = first_pid_m + ((pid % num_pid_in_group) % group_size_m)
    pid_n = (pid % num_pid_in_group) // group_size_m

    offs_am = (pid_m * BLOCK_M + tl.arange(0, BLOCK_M)) % M
    offs_bn = (pid_n * BLOCK_N + tl.arange(0, BLOCK_N)) % N
    offs_k = tl.arange(0, BLOCK_K)
    a_ptrs = a_ptr + offs_am[:, None] * stride_am + offs_k[None, :] * stride_ak
    b_ptrs = b_ptr + offs_k[:, None] * stride_bk + offs_bn[None, :] * stride_bn

    acc = tl.zeros((BLOCK_M, BLOCK_N), dtype=tl.float32)
    for kk in range(0, tl.cdiv(K, BLOCK_K)):
        a = tl.load(a_ptrs, mask=offs_k[None, :] < K - kk * BLOCK_K, other=0.0)
        b = tl.load(b_ptrs, mask=offs_k[:, None] < K - kk * BLOCK_K, other=0.0)
        acc = tl.dot(a, b, acc)
        a_ptrs += BLOCK_K * stride_ak
        b_ptrs += BLOCK_K * stride_bk

    c = acc.to(c_ptr.dtype.element_ty)
    offs_cm = pid_m * BLOCK_M + tl.arange(0, BLOCK_M)
    offs_cn = pid_n * BLOCK_N + tl.arange(0, BLOCK_N)
    c_ptrs = c_ptr + offs_cm[:, None] * stride_cm + offs_cn[None, :] * stride_cn
    mask = (offs_cm[:, None] < M) & (offs_cn[None, :] < N)
    tl.store(c_ptrs, c, mask=mask)

# config = {"BLOCK_K": 64, "BLOCK_M": 32, "BLOCK_N": 256, "GROUP_M": 8, "arch": "sm_100", "dtype": "fp16", "num_ctas": 1, "num_stages": 3, "num_warps": 4}
# arch = sm_100


// ===== COMPILED SASS (sm_100a) =====

	.target	sm_100a

	.elftype	@"ET_EXEC"


//--------------------- .note.nv.tkinfo           --------------------------
	.section	.note.nv.tkinfo,"",@"SHT_NOTE"
	.sectionflags	@"SHF_NOTE_NV_TKINFO"
	.tkinfo
        /*0018*/ 	.word	0x00000081
        /*0030*/ 	.string	""
        /*0030*/ 	.string	"ptxas-blackwell"
        /*0030*/ 	.string	"Cuda compilation tools, release 12.9, V12.9.86"
        /*0030*/ 	.string	"Build cuda_12.9.r12.9/compiler.36037853_0"
        /*0030*/ 	.string	"-v  -suppress-debug-info  -lineinfo  -arch sm_100a "



//--------------------- .note.nv.cuver            --------------------------
	.section	.note.nv.cuver,"",@"SHT_NOTE"
	.sectionflags	@"SHF_NOTE_NV_CUVER"
        /*0018*/ 	.short	0x0001
        /*001a*/ 	.short	0x0064
        /*001c*/ 	.short	0x0001
        /*001e*/ 	.short	0x0000
        /*0020*/ 	.short	0x0001
        /*0022*/ 	.short	0x0000


//--------------------- .nv.info                  --------------------------
	.section	.nv.info,"",@"SHT_CUDA_INFO"
	.align	4


	//----- nvinfo : EIATTR_REGCOUNT
	.align		4
        /*0000*/ 	.byte	0x04, 0x2f
        /*0002*/ 	.short	(.L_1 - .L_0)
	.align		4
.L_0:
        /*0004*/ 	.word	index@(matmul_kernel)
        /*0008*/ 	.word	0x00000020


	//----- nvinfo : EIATTR_FRAME_SIZE
	.align		4
.L_1:
        /*000c*/ 	.byte	0x04, 0x11
        /*000e*/ 	.short	(.L_3 - .L_2)
	.align		4
.L_2:
        /*0010*/ 	.word	index@(matmul_kernel)
        /*0014*/ 	.word	0x00000fa0


	//----- nvinfo : EIATTR_MIN_STACK_SIZE
	.align		4
.L_3:
        /*0018*/ 	.byte	0x04, 0x12
        /*001a*/ 	.short	(.L_5 - .L_4)
	.align		4
.L_4:
        /*001c*/ 	.word	index@(matmul_kernel)
        /*0020*/ 	.word	0x00000fa0
.L_5:


//--------------------- .nv.info.matmul_kernel    --------------------------
	.section	.nv.info.matmul_kernel,"",@"SHT_CUDA_INFO"
	.sectionflags	@""
	.align	4


	//----- nvinfo : EIATTR_CUDA_API_VERSION
	.align		4
        /*0000*/ 	.byte	0x04, 0x37
        /*0002*/ 	.short	(.L_7 - .L_6)
.L_6:
        /*0004*/ 	.word	0x00000081


	//----- nvinfo : EIATTR_KPARAM_INFO
	.align		4
.L_7:
        /*0008*/ 	.byte	0x04, 0x17
        /*000a*/ 	.short	(.L_9 - .L_8)
.L_8:
        /*000c*/ 	.word	0x00000000
        /*0010*/ 	.short	0x000d
        /*0012*/ 	.short	0x0048
        /*0014*/ 	.byte	0x00, 0xf4, 0x21, 0x00


	//----- nvinfo : EIATTR_KPARAM_INFO
	.align		4
.L_9:
        /*0018*/ 	.byte	0x04, 0x17
        /*001a*/ 	.short	(.L_11 - .L_10)
.L_10:
        /*001c*/ 	.word	0x00000000
        /*0020*/ 	.short	0x000c
        /*0022*/ 	.short	0x0040
        /*0024*/ 	.byte	0x00, 0xf4, 0x21, 0x00


	//----- nvinfo : EIATTR_KPARAM_INFO
	.align		4
.L_11:
        /*0028*/ 	.byte	0x04, 0x17
        /*002a*/ 	.short	(.L_13 - .L_12)
.L_12:
        /*002c*/ 	.word	0x00000000
        /*0030*/ 	.short	0x000b
        /*0032*/ 	.short	0x0038
        /*0034*/ 	.byte	0x00, 0xf0, 0x11, 0x00


	//----- nvinfo : EIATTR_KPARAM_INFO
	.align		4
.L_13:
        /*0038*/ 	.byte	0x04, 0x17
        /*003a*/ 	.short	(.L_15 - .L_14)
.L_14:
        /*003c*/ 	.word	0x00000000
        /*0040*/ 	.short	0x000a
        /*0042*/ 	.short	0x0034
        /*0044*/ 	.byte	0x00, 0xf0, 0x11, 0x00


	//----- nvinfo : EIATTR_KPARAM_INFO
	.align		4
.L_15:
        /*0048*/ 	.byte	0x04, 0x17
        /*004a*/ 	.short	(.L_17 - .L_16)
.L_16:
        /*004c*/ 	.word	0x00000000
        /*0050*/ 	.short	0x0009
        /*0052*/ 	.short	0x0030
        /*0054*/ 	.byte	0x00, 0xf0, 0x11, 0x00


	//----- nvinfo : EIATTR_KPARAM_INFO
	.align		4
.L_17:
        /*0058*/ 	.byte	0x04, 0x17
        /*005a*/ 	.short	(.L_19 - .L_18)
.L_18:
        /*005c*/ 	.word	0x00000000
        /*0060*/ 	.short	0x0008
        /*0062*/ 	.short	0x002c
        /*0064*/ 	.byte	0x00, 0xf0, 0x11, 0x00


	//----- nvinfo : EIATTR_KPARAM_INFO
	.align		4
.L_19:
        /*0068*/ 	.byte	0x04, 0x17
        /*006a*/ 	.short	(.L_21 - .L_20)
.L_20:
        /*006c*/ 	.word	0x00000000
        /*0070*/ 	.short	0x0007
        /*0072*/ 	.short	0x0028
        /*0074*/ 	.byte	0x00, 0xf0, 0x11, 0x00


	//----- nvinfo : EIATTR_KPARAM_INFO
	.align		4
.L_21:
        /*0078*/ 	.byte	0x04, 0x17
        /*007a*/ 	.short	(.L_23 - .L_22)
.L_22:
        /*007c*/ 	.word	0x00000000
        /*0080*/ 	.short	0x0006
        /*0082*/ 	.short	0x0024
        /*0084*/ 	.byte	0x00, 0xf0, 0x11, 0x00


	//----- nvinfo : EIATTR_KPARAM_INFO
	.align		4
.L_23:
        /*0088*/ 	.byte	0x04, 0x17
        /*008a*/ 	.short	(.L_25 - .L_24)
.L_24:
        /*008c*/ 	.word	0x00000000
        /*0090*/ 	.short	0x0005
        /*0092*/ 	.short	0x0020
        /*0094*/ 	.byte	0x00, 0xf0, 0x11, 0x00


	//----- nvinfo : EIATTR_KPARAM_INFO
	.align		4
.L_25:
        /*0098*/ 	.byte	0x04, 0x17
        /*009a*/ 	.short	(.L_27 - .L_26)
.L_26:
        /*009c*/ 	.word	0x00000000
        /*00a0*/ 	.short	0x0004
        /*00a2*/ 	.short	0x001c
        /*00a4*/ 	.byte	0x00, 0xf0, 0x11, 0x00


	//----- nvinfo : EIATTR_KPARAM_INFO
	.align		4
.L_27:
        /*00a8*/ 	.byte	0x04, 0x17
        /*00aa*/ 	.short	(.L_29 - .L_28)
.L_28:
        /*00ac*/ 	.word	0x00000000
        /*00b0*/ 	.short	0x0003
        /*00b2*/ 	.short	0x0018
        /*00b4*/ 	.byte	0x00, 0xf0, 0x11, 0x00


	//----- nvinfo : EIATTR_KPARAM_INFO
	.align		4
.L_29:
        /*00b8*/ 	.byte	0x04, 0x17
        /*00ba*/ 	.short	(.L_31 - .L_30)
.L_30:
        /*00bc*/ 	.word	0x00000000
        /*00c0*/ 	.short	0x0002
        /*00c2*/ 	.short	0x0010
        /*00c4*/ 	.byte	0x00, 0xf4, 0x21, 0x00


	//----- nvinfo : EIATTR_KPARAM_INFO
	.align		4
.L_31:
        /*00c8*/ 	.byte	0x04, 0x17
        /*00ca*/ 	.short	(.L_33 - .L_32)
.L_32:
        /*00cc*/ 	.word	0x00000000
        /*00d0*/ 	.short	0x0001
        /*00d2*/ 	.short	0x0008
        /*00d4*/ 	.byte	0x00, 0xf4, 0x21, 0x00


	//----- nvinfo : EIATTR_KPARAM_INFO
	.align		4
.L_33:
        /*00d8*/ 	.byte	0x04, 0x17
        /*00da*/ 	.short	(.L_35 - .L_34)
.L_34:
        /*00dc*/ 	.word	0x00000000
        /*00e0*/ 	.short	0x0000
        /*00e2*/ 	.short	0x0000
        /*00e4*/ 	.byte	0x00, 0xf4, 0x21, 0x00


	//----- nvinfo : EIATTR_SPARSE_MMA_MASK
	.align		4
.L_35:
        /*00e8*/ 	.byte	0x03, 0x50
        /*00ea*/ 	.short	0x0000


	//----- nvinfo : EIATTR_MAXREG_COUNT
	.align		4
        /*00ec*/ 	.byte	0x03, 0x1b
        /*00ee*/ 	.short	0x00ff


	//----- nvinfo : EIATTR_NUM_BARRIERS
	.align		4
        /*00f0*/ 	.byte	0x02, 0x4c
        /*00f2*/ 	.byte	0x01
	.zero		1


	//----- nvinfo : EIATTR_ANNOTATIONS
	.align		4
        /*00f4*/ 	.byte	0x04, 0x55
        /*00f6*/ 	.short	(.L_37 - .L_36)


	//   ....[0]....
.L_36:
        /*00f8*/ 	.word	0x00000001
        /*00fc*/ 	.byte	0x40, 0x05, 0x00, 0x00, 0x01, 0x00, 0x00, 0x00, 0x70, 0x05, 0x00, 0x00, 0x01, 0x00, 0x00, 0x00
        /* <DEDUP_REMOVED lines=1781> */
        /*705c*/ 	.byte	0xc0, 0xf2, 0x01, 0x00


	//----- nvinfo : EIATTR_VRC_CTA_INIT_COUNT
	.align		4
.L_37:
        /*7060*/ 	.byte	0x02, 0x4a
	.zero		1
	.zero		1


	//----- nvinfo : EIATTR_EXIT_INSTR_OFFSETS
	.align		4
        /*7064*/ 	.byte	0x04, 0x1c
        /*7066*/ 	.short	(.L_39 - .L_38)


	//   ....[0]....
.L_38:
        /*7068*/ 	.word	0x0001f5b0


	//   ....[1]....
        /*706c*/ 	.word	0x0001f5e0


	//----- nvinfo : EIATTR_REQNTID
	.align		4
.L_39:
        /*7070*/ 	.byte	0x04, 0x10
        /*7072*/ 	.short	(.L_41 - .L_40)
.L_40:
        /*7074*/ 	.word	0x00000080
        /*7078*/ 	.word	0x00000001
        /*707c*/ 	.word	0x00000001


	//----- nvinfo : EIATTR_CBANK_PARAM_SIZE
	.align		4
.L_41:
        /*7080*/ 	.byte	0x03, 0x19
        /*7082*/ 	.short	0x0050


	//----- nvinfo : EIATTR_PARAM_CBANK
	.align		4
        /*7084*/ 	.byte	0x04, 0x0a
        /*7086*/ 	.short	(.L_43 - .L_42)
	.align		4
.L_42:
        /*7088*/ 	.word	index@(.nv.constant0.matmul_kernel)
        /*708c*/ 	.short	0x0380
        /*708e*/ 	.short	0x0050


	//----- nvinfo : EIATTR_SW_WAR
	.align		4
.L_43:
        /*7090*/ 	.byte	0x04, 0x36
        /*7092*/ 	.short	(.L_45 - .L_44)
.L_44:
        /*7094*/ 	.word	0x00000008
.L_45:


//--------------------- .nv.compat                --------------------------
	.section	.nv.compat,"",@"SHT_CUDA_COMPAT_INFO"
	.align	4
        /*0000*/ 	.byte	0x02, 0x02, 0x01, 0x00, 0x02, 0x05, 0x05, 0x00, 0x02, 0x03, 0x00, 0x00, 0x02, 0x06, 0x01, 0x00


//--------------------- .nv.callgraph             --------------------------
	.section	.nv.callgraph,"",@"SHT_CUDA_CALLGRAPH"
	.align	4
	.sectionentsize	8
	.align		4
        /*0000*/ 	.word	0x00000000
	.align		4
        /*0004*/ 	.word	0xffffffff
	.align		4
        /*0008*/ 	.word	0x00000000
	.align		4
        /*000c*/ 	.word	0xfffffffe
	.align		4
        /*0010*/ 	.word	0x00000000
	.align		4
        /*0014*/ 	.word	0xfffffffd
	.align		4
        /*0018*/ 	.word	0x00000000
	.align		4
        /*001c*/ 	.word	0xfffffffc


//--------------------- .text.matmul_kernel       --------------------------
	.section	.text.matmul_kernel,"ax",@progbits
	.align	128
        .global         matmul_kernel
        .type           matmul_kernel,@function
        .size           matmul_kernel,(.L_x_4 - matmul_kernel)
        .other          matmul_kernel,@"STO_CUDA_ENTRY STV_DEFAULT"
matmul_kernel:
.text.matmul_kernel:
[----:B------:R-:W0:Y:S08]  /*0000*/  LDC R1, c[0x0][0x37c] ;  /* 0x0000df00ff017b82 */ /* 0x000e300000000800 */
[----:B------:R-:W1:Y:S01]  /*0010*/  LDC.64 R4, c[0x0][0x398] ;  /* 0x0000e600ff047b82 */ /* 0x000e620000000a00 */
[----:B------:R-:W2:Y:S01]  /*0020*/  S2R R14, SR_TID.X ;  /* 0x00000000000e7919 */ /* 0x000ea20000002100 */
[----:B------:R-:W3:Y:S01]  /*0030*/  LDCU UR4, c[0x0][0x3a0] ;  /* 0x00007400ff0477ac */ /* 0x000ee20008000800 */
[----:B0-----:R-:W-:Y:S01]  /*0040*/  VIADD R1, R1, 0xfffff060 ;  /* 0xfffff06001017836 */ /* 0x001fe20000000000 */
[----:B------:R-:W0:Y:S01]  /*0050*/  LDCU.64 UR8, c[0x0][0x358] ;  /* 0x00006b00ff0877ac */ /* 0x000e220008000a00 */
[----:B------:R-:W4:Y:S01]  /*0060*/  LDCU UR7, c[0x0][0x3a0] ;  /* 0x00007400ff0777ac */ /* 0x000f220008000800 */
[----:B---3--:R-:W-:Y:S01]  /*0070*/  UIADD3 UR4, UPT, UPT, UR4, 0x3f, URZ ;  /* 0x0000003f04047890 */ /* 0x008fe2000fffe0ff */
[----:B-1----:R-:W-:-:S03]  /*0080*/  VIADD R0, R5, 0xff ;  /* 0x000000ff05007836 */ /* 0x002fc60000000000 */
[----:B------:R-:W-:Y:S02]  /*0090*/  UISETP.GT.AND UP0, UPT, UR4, 0x3f, UPT ;  /* 0x0000003f0400788c */ /* 0x000fe4000bf04270 */
[----:B------:R-:W-:-:S04]  /*00a0*/  SHF.R.S32.HI R3, RZ, 0x1f, R0 ;  /* 0x0000001fff037819 */ /* 0x000fc80000011400 */
[----:B------:R-:W-:-:S04]  /*00b0*/  LEA.HI R3, R3, R0, RZ, 0x8 ;  /* 0x0000000003037211 */ /* 0x000fc800078f40ff */
[----:B------:R-:W-:Y:S02]  /*00c0*/  SHF.R.S32.HI R0, RZ, 0x8, R3 ;  /* 0x00000008ff007819 */ /* 0x000fe40000011403 */
[----:B------:R-:W1:Y:S03]  /*00d0*/  S2R R3, SR_CTAID.X ;  /* 0x0000000000037919 */ /* 0x000e660000002500 */
[----:B------:R-:W-:-:S05]  /*00e0*/  IMAD.SHL.U32 R0, R0, 0x8, RZ ;  /* 0x0000000800007824 */ /* 0x000fca00078e00ff */
[-C--:B------:R-:W-:Y:S02]  /*00f0*/  IABS R9, R0.reuse ;  /* 0x0000000000097213 */ /* 0x080fe40000000000 */
[----:B------:R-:W-:Y:S02]  /*0100*/  IABS R12, R0 ;  /* 0x00000000000c7213 */ /* 0x000fe40000000000 */
[----:B------:R-:W3:Y:S08]  /*0110*/  I2F.RP R2, R9 ;  /* 0x0000000900027306 */ /* 0x000ef00000209400 */
[----:B---3--:R-:W3:Y:S01]  /*0120*/  MUFU.RCP R2, R2 ;  /* 0x0000000200027308 */ /* 0x008ee20000001000 */
[----:B-1----:R-:W-:Y:S01]  /*0130*/  IABS R10, R3 ;  /* 0x00000003000a7213 */ /* 0x002fe20000000000 */
[----:B---3--:R-:W-:-:S02]  /*0140*/  VIADD R6, R2, 0xffffffe ;  /* 0x0ffffffe02067836 */ /* 0x008fc40000000000 */
[----:B------:R-:W-:-:S04]  /*0150*/  IMAD.MOV R2, RZ, RZ, -R12 ;  /* 0x000000ffff027224 */ /* 0x000fc800078e0a0c */
[----:B------:R1:W3:Y:S02]  /*0160*/  F2I.FTZ.U32.TRUNC.NTZ R7, R6 ;  /* 0x0000000600077305 */ /* 0x0002e4000021f000 */
[----:B-1----:R-:W-:Y:S02]  /*0170*/  IMAD.MOV.U32 R6, RZ, RZ, RZ ;  /* 0x000000ffff067224 */ /* 0x002fe400078e00ff */
[----:B---3--:R-:W-:-:S04]  /*0180*/  IMAD.MOV R8, RZ, RZ, -R7 ;  /* 0x000000ffff087224 */ /* 0x008fc800078e0a07 */
[----:B------:R-:W-:Y:S02]  /*0190*/  IMAD R11, R8, R9, RZ ;  /* 0x00000009080b7224 */ /* 0x000fe400078e02ff */
[----:B------:R-:W-:Y:S02]  /*01a0*/  IMAD.MOV.U32 R8, RZ, RZ, R10 ;  /* 0x000000ffff087224 */ /* 0x000fe400078e000a */
[----:B------:R-:W-:-:S06]  /*01b0*/  IMAD.HI.U32 R7, R7, R11, R6 ;  /* 0x0000000b07077227 */ /* 0x000fcc00078e0006 */
[----:B------:R-:W-:-:S04]  /*01c0*/  IMAD.HI.U32 R7, R7, R8, RZ ;  /* 0x0000000807077227 */ /* 0x000fc800078e00ff */
[----:B------:R-:W-:-:S05]  /*01d0*/  IMAD R2, R7, R2, R8 ;  /* 0x0000000207027224 */ /* 0x000fca00078e0208 */
[----:B------:R-:W-:-:S13]  /*01e0*/  ISETP.GT.U32.AND P1, PT, R9, R2, PT ;  /* 0x000000020900720c */ /* 0x000fda0003f24070 */
[----:B------:R-:W-:Y:S02]  /*01f0*/  @!P1 IMAD.IADD R2, R2, 0x1, -R9 ;  /* 0x0000000102029824 */ /* 0x000fe400078e0a09 */
[----:B------:R-:W-:Y:S01]  /*0200*/  @!P1 VIADD R7, R7, 0x1 ;  /* 0x0000000107079836 */ /* 0x000fe20000000000 */
[----:B------:R-:W-:Y:S02]  /*0210*/  ISETP.NE.AND P1, PT, R0, RZ, PT ;  /* 0x000000ff0000720c */ /* 0x000fe40003f25270 */
[----:B------:R-:W-:Y:S02]  /*0220*/  ISETP.GE.U32.AND P0, PT, R2, R9, PT ;  /* 0x000000090200720c */ /* 0x000fe40003f06070 */
[----:B------:R-:W-:-:S04]  /*0230*/  LOP3.LUT R2, R3, R0, RZ, 0x3c, !PT ;  /* 0x0000000003027212 */ /* 0x000fc800078e3cff */
[----:B------:R-:W-:Y:S01]  /*0240*/  ISETP.GE.AND P2, PT, R2, RZ, PT ;  /* 0x000000ff0200720c */ /* 0x000fe20003f46270 */
[----:B------:R-:W-:-:S06]  /*0250*/  VIADD R2, R4, 0x1f ;  /* 0x0000001f04027836 */ /* 0x000fcc0000000000 */
[----:B------:R-:W-:-:S04]  /*0260*/  @P0 VIADD R7, R7, 0x1 ;  /* 0x0000000107070836 */ /* 0x000fc80000000000 */
[----:B------:R-:W-:Y:S01]  /*0270*/  IMAD.MOV.U32 R6, RZ, RZ, R7 ;  /* 0x000000ffff067224 */ /* 0x000fe200078e0007 */
[----:B------:R-:W-:-:S03]  /*0280*/  SHF.R.S32.HI R7, RZ, 0x1f, R2 ;  /* 0x0000001fff077819 */ /* 0x000fc60000011402 */
[----:B------:R-:W-:Y:S01]  /*0290*/  @!P2 IMAD.MOV R6, RZ, RZ, -R6 ;  /* 0x000000ffff06a224 */ /* 0x000fe200078e0a06 */
[----:B------:R-:W-:Y:S02]  /*02a0*/  @!P1 LOP3.LUT R6, RZ, R0, RZ, 0x33, !PT ;  /* 0x00000000ff069212 */ /* 0x000fe400078e33ff */
[----:B------:R-:W-:-:S03]  /*02b0*/  LEA.HI R7, R7, R2, RZ, 0x5 ;  /* 0x0000000207077211 */ /* 0x000fc600078f28ff */
[----:B------:R-:W-:Y:S02]  /*02c0*/  IMAD.SHL.U32 R2, R6, 0x8, RZ ;  /* 0x0000000806027824 */ /* 0x000fe400078e00ff */
[----:B------:R-:W-:-:S03]  /*02d0*/  IMAD.MOV R6, RZ, RZ, -R6 ;  /* 0x000000ffff067224 */ /* 0x000fc600078e0a06 */
[----:B------:R-:W-:Y:S01]  /*02e0*/  LEA.HI.SX32 R7, R7, -R2, 0x1b ;  /* 0x8000000207077211 */ /* 0x000fe200078fdaff */
[----:B------:R-:W-:Y:S02]  /*02f0*/  IMAD R15, R0, R6, R3 ;  /* 0x00000006000f7224 */ /* 0x000fe400078e0203 */
[----:B------:R-:W-:Y:S01]  /*0300*/  IMAD.MOV.U32 R6, RZ, RZ, RZ ;  /* 0x000000ffff067224 */ /* 0x000fe200078e00ff */
[----:B------:R-:W-:Y:S02]  /*0310*/  VIMNMX R8, PT, PT, R7, 0x8, PT ;  /* 0x0000000807087848 */ /* 0x000fe40003fe0100 */
[----:B------:R-:W-:Y:S02]  /*0320*/  IABS R13, R15 ;  /* 0x0000000f000d7213 */ /* 0x000fe40000000000 */
[----:B------:R-:W-:-:S04]  /*0330*/  IABS R11, R8 ;  /* 0x00000008000b7213 */ /* 0x000fc80000000000 */
[----:B------:R-:W1:Y:S08]  /*0340*/  I2F.RP R9, R11 ;  /* 0x0000000b00097306 */ /* 0x000e700000209400 */
[----:B-1----:R-:W1:Y:S02]  /*0350*/  MUFU.RCP R9, R9 ;  /* 0x0000000900097308 */ /* 0x002e640000001000 */
[----:B-1----:R-:W-:-:S06]  /*0360*/  VIADD R7, R9, 0xffffffe ;  /* 0x0ffffffe09077836 */ /* 0x002fcc0000000000 */
[----:B------:R-:W1:Y:S02]  /*0370*/  F2I.FTZ.U32.TRUNC.NTZ R7, R7 ;  /* 0x0000000700077305 */ /* 0x000e64000021f000 */
[----:B-1----:R-:W-:-:S04]  /*0380*/  IMAD.MOV R10, RZ, RZ, -R7 ;  /* 0x000000ffff0a7224 */ /* 0x002fc800078e0a07 */
[----:B------:R-:W-:-:S04]  /*0390*/  IMAD.MOV.U32 R0, RZ, RZ, R10 ;  /* 0x000000ffff007224 */ /* 0x000fc800078e000a */
[----:B------:R-:W-:Y:S01]  /*03a0*/  IMAD R3, R0, R11, RZ ;  /* 0x0000000b00037224 */ /* 0x000fe200078e02ff */
[----:B------:R-:W-:-:S03]  /*03b0*/  IABS R0, R8 ;  /* 0x0000000800007213 */ /* 0x000fc60000000000 */
[----:B------:R-:W-:-:S04]  /*03c0*/  IMAD.HI.U32 R6, R7, R3, R6 ;  /* 0x0000000307067227 */ /* 0x000fc800078e0006 */
[----:B------:R-:W-:Y:S02]  /*03d0*/  IMAD.MOV R0, RZ, RZ, -R0 ;  /* 0x000000ffff007224 */ /* 0x000fe400078e0a00 */
        /* <DEDUP_REMOVED lines=8> */
[----:B------:R-:W-:-:S07]  /*0460*/  ISETP.GE.AND P2, PT, R0, RZ, PT ;  /* 0x000000ff0000720c */ /* 0x000fce0003f46270 */
[----:B------:R-:W-:-:S04]  /*0470*/  @P0 VIADD R6, R6, 0x1 ;  /* 0x0000000106060836 */ /* 0x000fc80000000000 */
[----:B------:R-:W-:Y:S01]  /*0480*/  IMAD.MOV.U32 R0, RZ, RZ, R6 ;  /* 0x000000ffff007224 */ /* 0x000fe200078e0006 */
[----:B--2---:R-:W-:-:S03]  /*0490*/  SHF.R.U32.HI R6, RZ, 0x5, R14 ;  /* 0x00000005ff067819 */ /* 0x004fc6000001160e */
[----:B------:R-:W-:Y:S01]  /*04a0*/  @!P2 IMAD.MOV R0, RZ, RZ, -R0 ;  /* 0x000000ffff00a224 */ /* 0x000fe200078e0a00 */
[----:B------:R-:W-:-:S05]  /*04b0*/  @!P1 LOP3.LUT R0, RZ, R8, RZ, 0x33, !PT ;  /* 0x00000008ff009212 */ /* 0x000fca00078e33ff */
[----:B------:R-:W-:Y:S02]  /*04c0*/  IMAD.MOV R3, RZ, RZ, -R0 ;  /* 0x000000ffff037224 */ /* 0x000fe400078e0a00 */
[----:B------:R-:W-:Y:S02]  /*04d0*/  IMAD.SHL.U32 R29, R0, 0x100, RZ ;  /* 0x00000100001d7824 */ /* 0x000fe400078e00ff */
[----:B------:R-:W-:-:S04]  /*04e0*/  IMAD R3, R8, R3, R15 ;  /* 0x0000000308037224 */ /* 0x000fc800078e020f */
[----:B------:R-:W-:Y:S01]  /*04f0*/  IMAD.IADD R3, R2, 0x1, R3 ;  /* 0x0000000102037824 */ /* 0x000fe200078e0203 */
[----:B------:R-:W-:-:S05]  /*0500*/  LOP3.LUT R2, R14, 0x1f, RZ, 0xc0, !PT ;  /* 0x0000001f0e027812 */ /* 0x000fca00078ec0ff */
[----:B------:R-:W-:Y:S01]  /*0510*/  IMAD R28, R3, 0x20, R2 ;  /* 0x00000020031c7824 */ /* 0x000fe200078e0202 */
[----:B------:R-:W-:Y:S02]  /*0520*/  SGXT.U32 R2, R6, 0x2 ;  /* 0x000000020602781a */ /* 0x000fe40000000000 */
[----:B------:R-:W-:Y:S02]  /*0530*/  LOP3.LUT R6, R14, 0x40, RZ, 0xc0, !PT ;  /* 0x000000400e067812 */ /* 0x000fe400078ec0ff */
[----:B------:R1:W-:Y:S01]  /*0540*/  STL [R1+0x6d0], R28 ;  /* 0x0006d01c01007387 */ /* 0x0003e20000100800 */
[C---:B------:R-:W-:Y:S02]  /*0550*/  LOP3.LUT R3, R2.reuse, 0x4, RZ, 0xfc, !PT ;  /* 0x0000000402037812 */ /* 0x040fe400078efcff */
[C---:B------:R-:W-:Y:S01]  /*0560*/  LOP3.LUT R8, R2.reuse, 0x8, RZ, 0xfc, !PT ;  /* 0x0000000802087812 */ /* 0x040fe200078efcff */
[----:B------:R1:W-:Y:S01]  /*0570*/  STL [R1+0x6a0], R29 ;  /* 0x0006a01d01007387 */ /* 0x0003e20000100800 */
[----:B------:R-:W-:-:S02]  /*0580*/  LOP3.LUT R7, R2, 0xc, RZ, 0xfc, !PT ;  /* 0x0000000c02077812 */ /* 0x000fc400078efcff */
[C---:B------:R-:W-:Y:S02]  /*0590*/  LOP3.LUT R3, R2.reuse, 0x10, RZ, 0xfc, !PT ;  /* 0x0000001002037812 */ /* 0x040fe400078efcff */
[C---:B------:R-:W-:Y:S02]  /*05a0*/  LOP3.LUT R8, R2.reuse, 0x14, RZ, 0xfc, !PT ;  /* 0x0000001402087812 */ /* 0x040fe400078efcff */
[C---:B------:R-:W-:Y:S02]  /*05b0*/  LOP3.LUT R7, R2.reuse, 0x18, RZ, 0xfc, !PT ;  /* 0x0000001802077812 */ /* 0x040fe400078efcff */
[C---:B------:R-:W-:Y:S02]  /*05c0*/  LOP3.LUT R3, R2.reuse, 0x1c, RZ, 0xfc, !PT ;  /* 0x0000001c02037812 */ /* 0x040fe400078efcff */
[C---:B------:R-:W-:Y:S02]  /*05d0*/  LOP3.LUT R8, R2.reuse, 0x20, RZ, 0xfc, !PT ;  /* 0x0000002002087812 */ /* 0x040fe400078efcff */
[----:B------:R-:W-:-:S02]  /*05e0*/  LOP3.LUT R7, R2, 0x24, RZ, 0xfc, !PT ;  /* 0x0000002402077812 */ /* 0x000fc400078efcff */
[C---:B------:R-:W-:Y:S02]  /*05f0*/  LOP3.LUT R3, R2.reuse, 0x28, RZ, 0xfc, !PT ;  /* 0x0000002802037812 */ /* 0x040fe400078efcff */
[----:B------:R-:W-:Y:S01]  /*0600*/  LOP3.LUT R2, R2, 0x2c, RZ, 0xfc, !PT ;  /* 0x0000002c02027812 */ /* 0x000fe200078efcff */
[----:B01--4-:R-:W-:Y:S06]  /*0610*/  BRA.U UP0, `(.L_x_0) ;  /* 0x00000001005c7547 */ /* 0x013fec000b800000 */
[----:B------:R-:W-:Y:S01]  /*0620*/  IMAD.SHL.U32 R0, R14, 0x20, RZ ;  /* 0x000000200e007824 */ /* 0x000fe200078e00ff */
[----:B------:R-:W-:Y:S02]  /*0630*/  CS2R R24, SRZ ;  /* 0x0000000000187805 */ /* 0x000fe4000001ff00 */
[----:B------:R-:W-:Y:S02]  /*0640*/  CS2R R26, SRZ ;  /* 0x00000000001a7805 */ /* 0x000fe4000001ff00 */
[----:B------:R-:W-:Y:S02]  /*0650*/  CS2R R20, SRZ ;  /* 0x0000000000147805 */ /* 0x000fe4000001ff00 */
[----:B------:R-:W-:Y:S01]  /*0660*/  CS2R R22, SRZ ;  /* 0x0000000000167805 */ /* 0x000fe2000001ff00 */
[----:B------:R0:W-:Y:S01]  /*0670*/  STL [R1+0x6d4], R0 ;  /* 0x0006d40001007387 */ /* 0x0001e20000100800 */
[----:B------:R-:W-:Y:S02]  /*0680*/  CS2R R16, SRZ ;  /* 0x0000000000107805 */ /* 0x000fe4000001ff00 */
[----:B------:R-:W-:-:S02]  /*0690*/  CS2R R18, SRZ ;  /* 0x0000000000127805 */ /* 0x000fc4000001ff00 */
[----:B------:R-:W-:Y:S01]  /*06a0*/  CS2R R12, SRZ ;  /* 0x00000000000c7805 */ /* 0x000fe2000001ff00 */
[----:B------:R0:W-:Y:S01]  /*06b0*/  STL [R1], RZ ;  /* 0x000000ff01007387 */ /* 0x0001e20000100800 */
[----:B------:R-:W-:Y:S02]  /*06c0*/  CS2R R14, SRZ ;  /* 0x00000000000e7805 */ /* 0x000fe4000001ff00 */
[----:B------:R-:W-:Y:S02]  /*06d0*/  CS2R R8, SRZ ;  /* 0x0000000000087805 */ /* 0x000fe4000001ff00 */
[----:B------:R-:W-:Y:S01]  /*06e0*/  CS2R R10, SRZ ;  /* 0x00000000000a7805 */ /* 0x000fe2000001ff00 */
[----:B------:R0:W-:Y:S01]  /*06f0*/  STL [R1+0x4], RZ ;  /* 0x000004ff01007387 */ /* 0x0001e20000100800 */
[----:B------:R-:W-:Y:S02]  /*0700*/  CS2R R4, SRZ ;  /* 0x0000000000047805 */ /* 0x000fe4000001ff00 */
[----:B------:R-:W-:Y:S01]  /*0710*/  CS2R R6, SRZ ;  /* 0x0000000000067805 */ /* 0x000fe2000001ff00 */
[----:B------:R0:W-:Y:S04]  /*0720*/  STL [R1+0x8], RZ ;  /* 0x000008ff01007387 */ /* 0x0001e80000100800 */
[----:B------:R0:W-:Y:S04]  /*0730*/  STL [R1+0xc], RZ ;  /* 0x00000cff01007387 */ /* 0x0001e80000100800 */
[----:B------:R0:W-:Y:S04]  /*0740*/  STL [R1+0x10], RZ ;  /* 0x000010ff01007387 */ /* 0x0001e80000100800 */
[----:B------:R0:W-:Y:S04]  /*0750*/  STL [R1+0x14], RZ ;  /* 0x000014ff01007387 */ /* 0x0001e80000100800 */
[----:B------:R0:W-:Y:S04]  /*0760*/  STL [R1+0x18], RZ ;  /* 0x000018ff01007387 */ /* 0x0001e80000100800 */
[----:B------:R0:W-:Y:S01]  /*0770*/  STL [R1+0x1c], RZ ;  /* 0x00001cff01007387 */ /* 0x0001e20000100800 */
[----:B------:R-:W-:Y:S05]  /*0780*/  BRA `(.L_x_1) ;  /* 0x000001c400b07947 */ /* 0x000fea0003800000 */
.L_x_0:
[----:B------:R-:W-:Y:S01]  /*0790*/  IABS R7, R4 ;  /* 0x0000000400077213 */ /* 0x000fe20000000000 */
[----:B------:R-:W0:Y:S01]  /*07a0*/  LDCU UR12, c[0x0][0x3a4] ;  /* 0x00007480ff0c77ac */ /* 0x000e220008000800 */
[----:B------:R-:W-:Y:S02]  /*07b0*/  IABS R3, R5 ;  /* 0x0000000500037213 */ /* 0x000fe40000000000 */
[----:B------:R-:W1:Y:S01]  /*07c0*/  I2F.RP R12, R7 ;  /* 0x00000007000c7306 */ /* 0x000e620000209400 */
[----:B------:R-:W-:Y:S01]  /*07d0*/  LEA.HI R6, R6, R29, RZ, 0x1a ;  /* 0x0000001d06067211 */ /* 0x000fe200078fd0ff */
[----:B------:R-:W2:Y:S01]  /*07e0*/  LDCU UR10, c[0x0][0x3b0] ;  /* 0x00007600ff0a77ac */ /* 0x000ea20008000800 */
[----:B------:R-:W-:Y:S02]  /*07f0*/  ISETP.GE.AND P4, PT, R28, RZ, PT ;  /* 0x000000ff1c00720c */ /* 0x000fe40003f86270 */
[C---:B------:R-:W-:Y:S01]  /*0800*/  ISETP.GE.AND P5, PT, R6.reuse, RZ, PT ;  /* 0x000000ff0600720c */ /* 0x040fe20003fa6270 */
[----:B------:R-:W-:Y:S01]  /*0810*/  VIADD R17, R6, 0xf2 ;  /* 0x000000f206117836 */ /* 0x000fe20000000000 */
[----:B------:R-:W-:Y:S01]  /*0820*/  ISETP.NE.AND P6, PT, R4, RZ, PT ;  /* 0x000000ff0400720c */ /* 0x000fe20003fc5270 */
[----:B------:R-:W3:Y:S01]  /*0830*/  I2F.RP R2, R3 ;  /* 0x0000000300027306 */ /* 0x000ee20000209400 */
[----:B------:R-:W4:Y:S02]  /*0840*/  LDCU UR11, c[0x0][0x3a8] ;  /* 0x00007500ff0b77ac */ /* 0x000f240008000800 */
[----:B------:R-:W-:Y:S01]  /*0850*/  IABS R21, R17 ;  /* 0x0000001100157213 */ /* 0x000fe20000000000 */
[----:B------:R-:W0:Y:S04]  /*0860*/  LDCU UR14, c[0x0][0x3a8] ;  /* 0x00007500ff0e77ac */ /* 0x000e280008000800 */
[----:B-1----:R-:W1:Y:S01]  /*0870*/  MUFU.RCP R12, R12 ;  /* 0x0000000c000c7308 */ /* 0x002e620000001000 */
[----:B------:R-:W0:Y:S01]  /*0880*/  LDCU UR15, c[0x0][0x3a8] ;  /* 0x00007500ff0f77ac */ /* 0x000e220008000800 */
[----:B------:R-:W0:Y:S06]  /*0890*/  LDCU UR13, c[0x0][0x3a8] ;  /* 0x00007500ff0d77ac */ /* 0x000e2c0008000800 */
[----:B---3--:R-:W3:Y:S01]  /*08a0*/  MUFU.RCP R2, R2 ;  /* 0x0000000200027308 */ /* 0x008ee20000001000 */
[----:B------:R-:W0:Y:S01]  /*08b0*/  LDCU UR17, c[0x0][0x3a8] ;  /* 0x00007500ff1177ac */ /* 0x000e220008000800 */
[----:B------:R-:W0:Y:S01]  /*08c0*/  LDCU UR18, c[0x0][0x3a8] ;  /* 0x00007500ff1277ac */ /* 0x000e220008000800 */
[----:B-1----:R-:W-:Y:S01]  /*08d0*/  VIADD R8, R12, 0xffffffe ;  /* 0x0ffffffe0c087836 */ /* 0x002fe20000000000 */
[----:B------:R-:W1:Y:S01]  /*08e0*/  LDCU UR6, c[0x0][0x3ac] ;  /* 0x00007580ff0677ac */ /* 0x000e620008000800 */
[----:B------:R-:W-:-:S03]  /*08f0*/  VIADD R12, R6, 0xfe ;  /* 0x000000fe060c7836 */ /* 0x000fc60000000000 */
[----:B------:R0:W1:Y:S01]  /*0900*/  F2I.FTZ.U32.TRUNC.NTZ R9, R8 ;  /* 0x0000000800097305 */ /* 0x000062000021f000 */
[----:B------:R-:W2:Y:S01]  /*0910*/  LDCU UR16, c[0x0][0x3a8] ;  /* 0x00007500ff1077ac */ /* 0x000ea20008000800 */
[----:B---3--:R-:W-:Y:S01]  /*0920*/  VIADD R10, R2, 0xffffffe ;  /* 0x0ffffffe020a7836 */ /* 0x008fe20000000000 */
[----:B------:R-:W-:Y:S01]  /*0930*/  IABS R2, R28 ;  /* 0x0000001c00027213 */ /* 0x000fe20000000000 */
[----:B------:R-:W3:Y:S04]  /*0940*/  LDCU UR19, c[0x0][0x3a8] ;  /* 0x00007500ff1377ac */ /* 0x000ee80008000800 */
[----:B------:R4:W2:Y:S01]  /*0950*/  F2I.FTZ.U32.TRUNC.NTZ R11, R10 ;  /* 0x0000000a000b7305 */ /* 0x0008a2000021f000 */
[----:B0-----:R-:W-:Y:S01]  /*0960*/  IMAD.MOV.U32 R8, RZ, RZ, RZ ;  /* 0x000000ffff087224 */ /* 0x001fe200078e00ff */
[----:B------:R-:W0:Y:S01]  /*0970*/  LDCU UR20, c[0x0][0x3a8] ;  /* 0x00007500ff1477ac */ /* 0x000e220008000800 */
[----:B------:R-:W-:Y:S01]  /*0980*/  USHF.R.S32.HI UR5, URZ, 0x1f, UR4 ;  /* 0x0000001fff057899 */ /* 0x000fe20008011404 */
[----:B-1----:R-:W-:-:S02]  /*0990*/  IMAD.MOV R14, RZ, RZ, -R9 ;  /* 0x000000ffff0e7224 */ /* 0x002fc400078e0a09 */
[----:B----4-:R-:W-:Y:S02]  /*09a0*/  IMAD.MOV.U32 R10, RZ, RZ, RZ ;  /* 0x000000ffff0a7224 */ /* 0x010fe400078e00ff */
[----:B------:R-:W-:Y:S02]  /*09b0*/  IMAD R13, R14, R7, RZ ;  /* 0x000000070e0d7224 */ /* 0x000fe400078e02ff */
[----:B--2---:R-:W-:Y:S02]  /*09c0*/  IMAD.MOV R0, RZ, RZ, -R11 ;  /* 0x000000ffff007224 */ /* 0x004fe400078e0a0b */
[----:B------:R-:W-:Y:S01]  /*09d0*/  IMAD.HI.U32 R9, R9, R13, R8 ;  /* 0x0000000d09097227 */ /* 0x000fe200078e0008 */
[----:B------:R-:W-:-:S03]  /*09e0*/  IABS R8, R6 ;  /* 0x0000000600087213 */ /* 0x000fc60000000000 */
[----:B------:R-:W-:Y:S02]  /*09f0*/  IMAD R13, R0, R3, RZ ;  /* 0x00000003000d7224 */ /* 0x000fe400078e02ff */
[----:B------:R-:W-:-:S04]  /*0a00*/  IMAD.HI.U32 R9, R9, R2, RZ ;  /* 0x0000000209097227 */ /* 0x000fc800078e00ff */
[----:B------:R-:W-:-:S04]  /*0a10*/  IMAD.HI.U32 R0, R11, R13, R10 ;  /* 0x0000000d0b007227 */ /* 0x000fc800078e000a */
[----:B------:R-:W-:Y:S02]  /*0a20*/  IMAD.MOV.U32 R10, RZ, RZ, R8 ;  /* 0x000000ffff0a7224 */ /* 0x000fe400078e0008 */
[----:B------:R-:W-:Y:S02]  /*0a30*/  IMAD.MOV R9, RZ, RZ, -R9 ;  /* 0x000000ffff097224 */ /* 0x000fe400078e0a09 */
[----:B------:R-:W-:-:S04]  /*0a40*/  IMAD.HI.U32 R8, R0, R10, RZ ;  /* 0x0000000a00087227 */ /* 0x000fc800078e00ff */
[C---:B------:R-:W-:Y:S02]  /*0a50*/  IMAD R2, R7.reuse, R9, R2 ;  /* 0x0000000907027224 */ /* 0x040fe400078e0202 */
[----:B------:R-:W-:Y:S02]  /*0a60*/  IMAD.MOV R8, RZ, RZ, -R8 ;  /* 0x000000ffff087224 */ /* 0x000fe400078e0a08 */
[----:B------:R-:W-:Y:S01]  /*0a70*/  VIADD R13, R6, 0xfc ;  /* 0x000000fc060d7836 */ /* 0x000fe20000000000 */
[----:B------:R-:W-:Y:S01]  /*0a80*/  ISETP.GT.U32.AND P1, PT, R7, R2, PT ;  /* 0x000000020700720c */ /* 0x000fe20003f24070 */
[C---:B------:R-:W-:Y:S01]  /*0a90*/  IMAD R8, R3.reuse, R8, R10 ;  /* 0x0000000803087224 */ /* 0x040fe200078e020a */
[----:B------:R-:W-:Y:S02]  /*0aa0*/  IABS R10, R12 ;  /* 0x0000000c000a7213 */ /* 0x000fe40000000000 */
[----:B------:R-:W-:Y:S02]  /*0ab0*/  IABS R14, R13 ;  /* 0x0000000d000e7213 */ /* 0x000fe40000000000 */
[----:B------:R-:W-:Y:S01]  /*0ac0*/  ISETP.GT.U32.AND P0, PT, R3, R8, PT ;  /* 0x000000080300720c */ /* 0x000fe20003f04070 */
[----:B------:R-:W-:Y:S01]  /*0ad0*/  IMAD.HI.U32 R11, R0, R10, RZ ;  /* 0x0000000a000b7227 */ /* 0x000fe200078e00ff */
[----:B------:R-:W-:-:S03]  /*0ae0*/  ISETP.GE.AND P2, PT, R13, RZ, PT ;  /* 0x000000ff0d00720c */ /* 0x000fc60003f46270 */
[----:B------:R-:W-:Y:S02]  /*0af0*/  IMAD.MOV R11, RZ, RZ, -R11 ;  /* 0x000000ffff0b7224 */ /* 0x000fe400078e0a0b */
[----:B------:R-:W-:Y:S01]  /*0b00*/  @!P1 IMAD.IADD R2, R2, 0x1, -R7 ;  /* 0x0000000102029824 */ /* 0x000fe200078e0a07 */
[----:B------:R-:W-:Y:S01]  /*0b10*/  ISETP.GE.AND P1, PT, R12, RZ, PT ;  /* 0x000000ff0c00720c */ /* 0x000fe20003f26270 */
[----:B------:R-:W-:Y:S02]  /*0b20*/  IMAD R10, R3, R11, R10 ;  /* 0x0000000b030a7224 */ /* 0x000fe400078e020a */
[----:B------:R-:W-:Y:S01]  /*0b30*/  IMAD.HI.U32 R9, R0, R14, RZ ;  /* 0x0000000e00097227 */ /* 0x000fe200078e00ff */
[----:B------:R-:W-:-:S03]  /*0b40*/  ISETP.GT.U32.AND P3, PT, R7, R2, PT ;  /* 0x000000020700720c */ /* 0x000fc60003f64070 */
[----:B------:R-:W-:Y:S02]  /*0b50*/  @!P0 IMAD.IADD R8, R8, 0x1, -R3 ;  /* 0x0000000108088824 */ /* 0x000fe400078e0a03 */
[----:B------:R-:W-:Y:S02]  /*0b60*/  IMAD.MOV R9, RZ, RZ, -R9 ;  /* 0x000000ffff097224 */ /* 0x000fe400078e0a09 */
[C---:B------:R-:W-:Y:S01]  /*0b70*/  VIADD R11, R6.reuse, 0xfa ;  /* 0x000000fa060b7836 */ /* 0x040fe20000000000 */
[C---:B------:R-:W-:Y:S01]  /*0b80*/  ISETP.GT.U32.AND P0, PT, R3.reuse, R8, PT ;  /* 0x000000080300720c */ /* 0x040fe20003f04070 */
[C---:B------:R-:W-:Y:S02]  /*0b90*/  IMAD R14, R3.reuse, R9, R14 ;  /* 0x00000009030e7224 */ /* 0x040fe400078e020e */
[----:B------:R-:W-:Y:S01]  /*0ba0*/  VIADD R9, R6, 0xf6 ;  /* 0x000000f606097836 */ /* 0x000fe20000000000 */
[----:B------:R-:W-:Y:S01]  /*0bb0*/  IABS R15, R11 ;  /* 0x0000000b000f7213 */ /* 0x000fe20000000000 */
[----:B------:R-:W-:Y:S01]  /*0bc0*/  @!P3 IMAD.IADD R2, R2, 0x1, -R7 ;  /* 0x000000010202b824 */ /* 0x000fe200078e0a07 */
[----:B------:R-:W-:Y:S01]  /*0bd0*/  ISETP.GT.U32.AND P3, PT, R3, R10, PT ;  /* 0x0000000a0300720c */ /* 0x000fe20003f64070 */
[C---:B------:R-:W-:Y:S01]  /*0be0*/  VIADD R7, R6.reuse, 0xf8 ;  /* 0x000000f806077836 */ /* 0x040fe20000000000 */
[----:B------:R-:W-:Y:S01]  /*0bf0*/  IABS R13, R9 ;  /* 0x00000009000d7213 */ /* 0x000fe20000000000 */
[----:B------:R-:W-:Y:S01]  /*0c00*/  @!P4 IMAD.MOV R2, RZ, RZ, -R2 ;  /* 0x000000ffff02c224 */ /* 0x000fe200078e0a02 */
[----:B------:R-:W-:Y:S01]  /*0c10*/  @!P6 LOP3.LUT R2, RZ, R4, RZ, 0x33, !PT ;  /* 0x00000004ff02e212 */ /* 0x000fe200078e33ff */
[----:B------:R-:W-:Y:S01]  /*0c20*/  VIADD R4, R6, 0xf4 ;  /* 0x000000f406047836 */ /* 0x000fe20000000000 */
[----:B------:R-:W-:Y:S01]  /*0c30*/  IABS R16, R7 ;  /* 0x0000000700107213 */ /* 0x000fe20000000000 */
[----:B------:R-:W-:Y:S01]  /*0c40*/  @!P0 IMAD.IADD R8, R8, 0x1, -R3 ;  /* 0x0000000108088824 */ /* 0x000fe200078e0a03 */
[----:B------:R-:W-:Y:S01]  /*0c50*/  ISETP.GE.AND P0, PT, R11, RZ, PT ;  /* 0x000000ff0b00720c */ /* 0x000fe20003f06270 */
[----:B------:R-:W-:Y:S01]  /*0c60*/  IMAD.HI.U32 R11, R0, R15, RZ ;  /* 0x0000000f000b7227 */ /* 0x000fe200078e00ff */
[----:B------:R-:W-:-:S02]  /*0c70*/  ISETP.GE.AND P4, PT, R7, RZ, PT ;  /* 0x000000ff0700720c */ /* 0x000fc40003f86270 */
[----:B------:R-:W-:Y:S01]  /*0c80*/  ISETP.GE.AND P6, PT, R9, RZ, PT ;  /* 0x000000ff0900720c */ /* 0x000fe20003fc6270 */
[----:B------:R-:W-:Y:S02]  /*0c90*/  IMAD.MOV.U32 R12, RZ, RZ, R8 ;  /* 0x000000ffff0c7224 */ /* 0x000fe400078e0008 */
[----:B------:R-:W-:Y:S02]  /*0ca0*/  @!P3 IMAD.IADD R10, R10, 0x1, -R3 ;  /* 0x000000010a0ab824 */ /* 0x000fe400078e0a03 */
[----:B------:R-:W-:Y:S01]  /*0cb0*/  @!P5 IMAD.MOV R12, RZ, RZ, -R12 ;  /* 0x000000ffff0cd224 */ /* 0x000fe200078e0a0c */
[C---:B------:R-:W-:Y:S01]  /*0cc0*/  ISETP.GT.U32.AND P5, PT, R3.reuse, R14, PT ;  /* 0x0000000e0300720c */ /* 0x040fe20003fa4070 */
[----:B------:R-:W-:Y:S01]  /*0cd0*/  IMAD.HI.U32 R7, R0, R13, RZ ;  /* 0x0000000d00077227 */ /* 0x000fe200078e00ff */
[----:B------:R-:W-:Y:S02]  /*0ce0*/  ISETP.GT.U32.AND P3, PT, R3, R10, PT ;  /* 0x0000000a0300720c */ /* 0x000fe40003f64070 */
[----:B------:R1:W-:Y:S01]  /*0cf0*/  STL [R1+0x4], R12 ;  /* 0x0000040c01007387 */ /* 0x0003e20000100800 */
[----:B------:R-:W-:-:S02]  /*0d00*/  IMAD.MOV R11, RZ, RZ, -R11 ;  /* 0x000000ffff0b7224 */ /* 0x000fc400078e0a0b */
[----:B------:R-:W-:Y:S01]  /*0d10*/  IMAD.MOV R7, RZ, RZ, -R7 ;  /* 0x000000ffff077224 */ /* 0x000fe200078e0a07 */
[----:B------:R-:W-:Y:S01]  /*0d20*/  STL [R1+0x79c], R2 ;  /* 0x00079c0201007387 */ /* 0x000fe20000100800 */
[----:B------:R-:W-:Y:S02]  /*0d30*/  IMAD R15, R3, R11, R15 ;  /* 0x0000000b030f7224 */ /* 0x000fe400078e020f */
[----:B------:R-:W-:-:S04]  /*0d40*/  IMAD.HI.U32 R8, R0, R16, RZ ;  /* 0x0000001000087227 */ /* 0x000fc800078e00ff */
[--C-:B------:R-:W-:Y:S02]  /*0d50*/  @!P5 IMAD.IADD R14, R14, 0x1, -R3.reuse ;  /* 0x000000010e0ed824 */ /* 0x100fe400078e0a03 */
[----:B------:R-:W-:Y:S01]  /*0d60*/  @!P3 IMAD.IADD R10, R10, 0x1, -R3 ;  /* 0x000000010a0ab824 */ /* 0x000fe200078e0a03 */
[C---:B------:R-:W-:Y:S01]  /*0d70*/  ISETP.GT.U32.AND P3, PT, R3.reuse, R15, PT ;  /* 0x0000000f0300720c */ /* 0x040fe20003f64070 */
[C---:B------:R-:W-:Y:S01]  /*0d80*/  IMAD R13, R3.reuse, R7, R13 ;  /* 0x00000007030d7224 */ /* 0x040fe200078e020d */
[C---:B------:R-:W-:Y:S01]  /*0d90*/  ISETP.GT.U32.AND P5, PT, R3.reuse, R14, PT ;  /* 0x0000000e0300720c */ /* 0x040fe20003fa4070 */
[----:B------:R-:W-:Y:S02]  /*0da0*/  IMAD.MOV.U32 R18, RZ, RZ, R10 ;  /* 0x000000ffff127224 */ /* 0x000fe400078e000a */
[----:B------:R-:W-:Y:S02]  /*0db0*/  IMAD.MOV R8, RZ, RZ, -R8 ;  /* 0x000000ffff087224 */ /* 0x000fe400078e0a08 */
[----:B------:R-:W-:Y:S01]  /*0dc0*/  @!P1 IMAD.MOV R18, RZ, RZ, -R18 ;  /* 0x000000ffff129224 */ /* 0x000fe200078e0a12 */
[C---:B------:R-:W-:Y:S01]  /*0dd0*/  ISETP.GT.U32.AND P1, PT, R3.reuse, R13, PT ;  /* 0x0000000d0300720c */ /* 0x040fe20003f24070 */
[----:B------:R-:W-:Y:S01]  /*0de0*/  IMAD R16, R3, R8, R16 ;  /* 0x0000000803107224 */ /* 0x000fe200078e0210 */
[----:B------:R-:W-:Y:S01]  /*0df0*/  IABS R8, R4 ;  /* 0x0000000400087213 */ /* 0x000fe20000000000 */
[----:B------:R-:W-:Y:S01]  /*0e00*/  VIADD R11, R6, 0xf0 ;  /* 0x000000f0060b7836 */ /* 0x000fe20000000000 */
[----:B------:R2:W-:Y:S01]  /*0e10*/  STL [R1], R18 ;  /* 0x0000001201007387 */ /* 0x0005e20000100800 */
[----:B------:R-:W-:-:S02]  /*0e20*/  @!P3 IMAD.IADD R15, R15, 0x1, -R3 ;  /* 0x000000010f0fb824 */ /* 0x000fc400078e0a03 */
[--C-:B------:R-:W-:Y:S01]  /*0e30*/  @!P5 IMAD.IADD R14, R14, 0x1, -R3.reuse ;  /* 0x000000010e0ed824 */ /* 0x100fe200078e0a03 */
[C---:B------:R-:W-:Y:S01]  /*0e40*/  ISETP.GT.U32.AND P5, PT, R3.reuse, R16, PT ;  /* 0x000000100300720c */ /* 0x040fe20003fa4070 */
[----:B------:R-:W-:Y:S01]  /*0e50*/  IMAD.HI.U32 R10, R0, R8, RZ ;  /* 0x00000008000a7227 */ /* 0x000fe200078e00ff */
[----:B------:R-:W-:Y:S02]  /*0e60*/  ISETP.GT.U32.AND P3, PT, R3, R15, PT ;  /* 0x0000000f0300720c */ /* 0x000fe40003f64070 */
[----:B-1----:R-:W-:Y:S01]  /*0e70*/  IABS R12, R11 ;  /* 0x0000000b000c7213 */ /* 0x002fe20000000000 */
[--C-:B------:R-:W-:Y:S02]  /*0e80*/  @!P1 IMAD.IADD R13, R13, 0x1, -R3.reuse ;  /* 0x000000010d0d9824 */ /* 0x100fe400078e0a03 */
[----:B------:R-:W-:Y:S02]  /*0e90*/  VIADD R7, R6, 0xee ;  /* 0x000000ee06077836 */ /* 0x000fe40000000000 */
[----:B------:R-:W-:Y:S01]  /*0ea0*/  IMAD.MOV R10, RZ, RZ, -R10 ;  /* 0x000000ffff0a7224 */ /* 0x000fe200078e0a0a */
[C---:B------:R-:W-:Y:S01]  /*0eb0*/  ISETP.GT.U32.AND P1, PT, R3.reuse, R13, PT ;  /* 0x0000000d0300720c */ /* 0x040fe20003f24070 */
[----:B------:R-:W-:Y:S01]  /*0ec0*/  @!P2 IMAD.MOV R14, RZ, RZ, -R14 ;  /* 0x000000ffff0ea224 */ /* 0x000fe200078e0a0e */
[----:B------:R-:W-:Y:S01]  /*0ed0*/  ISETP.GE.AND P2, PT, R4, RZ, PT ;  /* 0x000000ff0400720c */ /* 0x000fe20003f46270 */
[----:B------:R-:W-:Y:S01]  /*0ee0*/  @!P5 IMAD.IADD R16, R16, 0x1, -R3 ;  /* 0x000000011010d824 */ /* 0x000fe200078e0a03 */
[----:B------:R-:W-:Y:S01]  /*0ef0*/  IABS R9, R7 ;  /* 0x0000000700097213 */ /* 0x000fe20000000000 */
[----:B------:R-:W-:-:S02]  /*0f00*/  IMAD R4, R3, R10, R8 ;  /* 0x0000000a03047224 */ /* 0x000fc400078e0208 */
[----:B------:R-:W-:Y:S01]  /*0f10*/  IMAD.HI.U32 R8, R0, R12, RZ ;  /* 0x0000000c00087227 */ /* 0x000fe200078e00ff */
[----:B------:R-:W-:-:S03]  /*0f20*/  ISETP.GT.U32.AND P5, PT, R3, R16, PT ;  /* 0x000000100300720c */ /* 0x000fc60003fa4070 */
[----:B--2---:R-:W-:-:S04]  /*0f30*/  IMAD.HI.U32 R18, R0, R21, RZ ;  /* 0x0000001500127227 */ /* 0x004fc800078e00ff */
[----:B------:R-:W-:Y:S01]  /*0f40*/  @!P3 IMAD.IADD R15, R15, 0x1, -R3 ;  /* 0x000000010f0fb824 */ /* 0x000fe200078e0a03 */
[----:B------:R-:W-:Y:S01]  /*0f50*/  ISETP.GT.U32.AND P3, PT, R3, R4, PT ;  /* 0x000000040300720c */ /* 0x000fe20003f64070 */
[----:B------:R-:W-:-:S04]  /*0f60*/  IMAD.HI.U32 R10, R0, R9, RZ ;  /* 0x00000009000a7227 */ /* 0x000fc800078e00ff */
[----:B------:R-:W-:Y:S02]  /*0f70*/  IMAD.MOV R8, RZ, RZ, -R8 ;  /* 0x000000ffff087224 */ /* 0x000fe400078e0a08 */
[----:B------:R-:W-:Y:S02]  /*0f80*/  IMAD.MOV R18, RZ, RZ, -R18 ;  /* 0x000000ffff127224 */ /* 0x000fe400078e0a12 */
[----:B------:R-:W-:Y:S02]  /*0f90*/  IMAD.MOV R10, RZ, RZ, -R10 ;  /* 0x000000ffff0a7224 */ /* 0x000fe400078e0a0a */
[----:B------:R-:W-:Y:S02]  /*0fa0*/  IMAD R12, R3, R8, R12 ;  /* 0x00000008030c7224 */ /* 0x000fe400078e020c */
[----:B------:R-:W-:Y:S02]  /*0fb0*/  @!P1 IMAD.IADD R13, R13, 0x1, -R3 ;  /* 0x000000010d0d9824 */ /* 0x000fe400078e0a03 */
[C---:B------:R-:W-:Y:S01]  /*0fc0*/  IMAD R21, R3.reuse, R18, R21 ;  /* 0x0000001203157224 */ /* 0x040fe200078e0215 */
[C---:B------:R-:W-:Y:S01]  /*0fd0*/  ISETP.GT.U32.AND P1, PT, R3.reuse, R12, PT ;  /* 0x0000000c0300720c */ /* 0x040fe20003f24070 */
[----:B------:R-:W-:-:S02]  /*0fe0*/  IMAD R9, R3, R10, R9 ;  /* 0x0000000a03097224 */ /* 0x000fc400078e0209 */
[----:B------:R-:W-:Y:S02]  /*0ff0*/  IMAD.MOV.U32 R2, RZ, RZ, R13 ;  /* 0x000000ffff027224 */ /* 0x000fe400078e000d */
[----:B------:R-:W-:Y:S02]  /*1000*/  VIADD R8, R6, 0xec ;  /* 0x000000ec06087836 */ /* 0x000fe40000000000 */
[----:B------:R-:W-:Y:S01]  /*1010*/  @!P5 IMAD.IADD R16, R16, 0x1, -R3 ;  /* 0x000000011010d824 */ /* 0x000fe200078e0a03 */
[----:B------:R-:W-:Y:S01]  /*1020*/  ISETP.GE.AND P5, PT, R17, RZ, PT ;  /* 0x000000ff1100720c */ /* 0x000fe20003fa6270 */
[----:B------:R-:W-:Y:S01]  /*1030*/  @!P0 IMAD.MOV R15, RZ, RZ, -R15 ;  /* 0x000000ffff0f8224 */ /* 0x000fe200078e0a0f */
[C---:B------:R-:W-:Y:S01]  /*1040*/  ISETP.GT.U32.AND P0, PT, R3.reuse, R21, PT ;  /* 0x000000150300720c */ /* 0x040fe20003f04070 */
[----:B------:R-:W-:Y:S01]  /*1050*/  @!P6 IMAD.MOV R2, RZ, RZ, -R2 ;  /* 0x000000ffff02e224 */ /* 0x000fe200078e0a02 */
[----:B------:R-:W-:Y:S01]  /*1060*/  ISETP.GT.U32.AND P6, PT, R3, R9, PT ;  /* 0x000000090300720c */ /* 0x000fe20003fc4070 */
[--C-:B------:R-:W-:Y:S01]  /*1070*/  @!P3 IMAD.IADD R4, R4, 0x1, -R3.reuse ;  /* 0x000000010404b824 */ /* 0x100fe200078e0a03 */
[----:B------:R-:W-:Y:S01]  /*1080*/  IABS R10, R8 ;  /* 0x00000008000a7213 */ /* 0x000fe20000000000 */
[----:B------:R-:W-:Y:S01]  /*1090*/  @!P4 IMAD.MOV R16, RZ, RZ, -R16 ;  /* 0x000000ffff10c224 */ /* 0x000fe200078e0a10 */
[----:B------:R-:W-:Y:S01]  /*10a0*/  ISETP.GE.AND P4, PT, R11, RZ, PT ;  /* 0x000000ff0b00720c */ /* 0x000fe20003f86270 */
[----:B------:R-:W-:Y:S01]  /*10b0*/  VIADD R11, R6, 0xea ;  /* 0x000000ea060b7836 */ /* 0x000fe20000000000 */
[----:B------:R-:W-:Y:S01]  /*10c0*/  ISETP.GT.U32.AND P3, PT, R3, R4, PT ;  /* 0x000000040300720c */ /* 0x000fe20003f64070 */
[----:B------:R-:W-:Y:S01]  /*10d0*/  IMAD.HI.U32 R13, R0, R10, RZ ;  /* 0x0000000a000d7227 */ /* 0x000fe200078e00ff */
[----:B------:R1:W-:Y:S02]  /*10e0*/  STL [R1+0x64], R2 ;  /* 0x0000640201007387 */ /* 0x0003e40000100800 */
[----:B------:R-:W-:Y:S01]  /*10f0*/  IABS R20, R11 ;  /* 0x0000000b00147213 */ /* 0x000fe20000000000 */
[----:B------:R-:W-:-:S02]  /*1100*/  @!P1 IMAD.IADD R12, R12, 0x1, -R3 ;  /* 0x000000010c0c9824 */ /* 0x000fc400078e0a03 */
[----:B------:R-:W-:Y:S02]  /*1110*/  IMAD.MOV R13, RZ, RZ, -R13 ;  /* 0x000000ffff0d7224 */ /* 0x000fe400078e0a0d */
[--C-:B------:R-:W-:Y:S01]  /*1120*/  @!P0 IMAD.IADD R21, R21, 0x1, -R3.reuse ;  /* 0x0000000115158824 */ /* 0x100fe200078e0a03 */
[----:B------:R-:W-:Y:S01]  /*1130*/  ISETP.GE.AND P0, PT, R8, RZ, PT ;  /* 0x000000ff0800720c */ /* 0x000fe20003f06270 */
[----:B------:R-:W-:Y:S01]  /*1140*/  @!P6 IMAD.IADD R9, R9, 0x1, -R3 ;  /* 0x000000010909e824 */ /* 0x000fe200078e0a03 */
[C---:B------:R-:W-:Y:S01]  /*1150*/  ISETP.GT.U32.AND P6, PT, R3.reuse, R12, PT ;  /* 0x0000000c0300720c */ /* 0x040fe20003fc4070 */
[C---:B------:R-:W-:Y:S01]  /*1160*/  IMAD R10, R3.reuse, R13, R10 ;  /* 0x0000000d030a7224 */ /* 0x040fe200078e020a */
[----:B------:R-:W-:Y:S01]  /*1170*/  ISETP.GT.U32.AND P1, PT, R3, R21, PT ;  /* 0x000000150300720c */ /* 0x000fe20003f24070 */
[----:B------:R-:W-:-:S04]  /*1180*/  IMAD.HI.U32 R13, R0, R20, RZ ;  /* 0x00000014000d7227 */ /* 0x000fc800078e00ff */
[----:B------:R-:W-:Y:S01]  /*1190*/  @!P3 IMAD.IADD R4, R4, 0x1, -R3 ;  /* 0x000000010404b824 */ /* 0x000fe200078e0a03 */
[----:B------:R-:W-:Y:S01]  /*11a0*/  ISETP.GE.AND P3, PT, R7, RZ, PT ;  /* 0x000000ff0700720c */ /* 0x000fe20003f66270 */
[----:B------:R-:W-:Y:S02]  /*11b0*/  IMAD.MOV R13, RZ, RZ, -R13 ;  /* 0x000000ffff0d7224 */ /* 0x000fe400078e0a0d */
[----:B-1----:R-:W-:Y:S02]  /*11c0*/  IMAD.MOV.U32 R2, RZ, RZ, R4 ;  /* 0x000000ffff027224 */ /* 0x002fe400078e0004 */
[C---:B------:R-:W-:Y:S02]  /*11d0*/  IMAD R20, R3.reuse, R13, R20 ;  /* 0x0000000d03147224 */ /* 0x040fe400078e0214 */
[----:B------:R-:W-:Y:S01]  /*11e0*/  @!P2 IMAD.MOV R2, RZ, RZ, -R2 ;  /* 0x000000ffff02a224 */ /* 0x000fe200078e0a02 */
[C---:B------:R-:W-:Y:S01]  /*11f0*/  ISETP.GT.U32.AND P2, PT, R3.reuse, R9, PT ;  /* 0x000000090300720c */ /* 0x040fe20003f44070 */
[--C-:B------:R-:W-:Y:S01]  /*1200*/  @!P6 IMAD.IADD R12, R12, 0x1, -R3.reuse ;  /* 0x000000010c0ce824 */ /* 0x100fe200078e0a03 */
[----:B------:R-:W-:Y:S01]  /*1210*/  ISETP.GT.U32.AND P6, PT, R3, R20, PT ;  /* 0x000000140300720c */ /* 0x000fe20003fc4070 */
[C---:B------:R-:W-:Y:S01]  /*1220*/  VIADD R8, R6.reuse, 0xe8 ;  /* 0x000000e806087836 */ /* 0x040fe20000000000 */
[----:B------:R1:W-:Y:S01]  /*1230*/  STL [R1+0x68], R2 ;  /* 0x0000680201007387 */ /* 0x0003e20000100800 */
[----:B------:R-:W-:Y:S01]  /*1240*/  @!P1 IMAD.IADD R21, R21, 0x1, -R3 ;  /* 0x0000000115159824 */ /* 0x000fe200078e0a03 */
[----:B------:R-:W-:Y:S01]  /*1250*/  ISETP.GT.U32.AND P1, PT, R3, R10, PT ;  /* 0x0000000a0300720c */ /* 0x000fe20003f24070 */
[C---:B------:R-:W-:Y:S01]  /*1260*/  VIADD R7, R6.reuse, 0xe6 ;  /* 0x000000e606077836 */ /* 0x040fe20000000000 */
[----:B------:R-:W-:Y:S01]  /*1270*/  IABS R19, R8 ;  /* 0x0000000800137213 */ /* 0x000fe20000000000 */
[----:B------:R-:W-:-:S02]  /*1280*/  VIADD R4, R6, 0xe4 ;  /* 0x000000e406047836 */ /* 0x000fc40000000000 */
[----:B------:R-:W-:Y:S01]  /*1290*/  @!P4 IMAD.MOV R12, RZ, RZ, -R12 ;  /* 0x000000ffff0cc224 */ /* 0x000fe200078e0a0c */
[----:B------:R-:W-:Y:S01]  /*12a0*/  IABS R18, R7 ;  /* 0x0000000700127213 */ /* 0x000fe20000000000 */
[----:B------:R-:W-:Y:S01]  /*12b0*/  IMAD.HI.U32 R13, R0, R19, RZ ;  /* 0x00000013000d7227 */ /* 0x000fe200078e00ff */
[----:B------:R-:W-:-:S03]  /*12c0*/  IABS R17, R4 ;  /* 0x0000000400117213 */ /* 0x000fc60000000000 */
[----:B------:R-:W-:Y:S01]  /*12d0*/  @!P2 IMAD.IADD R9, R9, 0x1, -R3 ;  /* 0x000000010909a824 */ /* 0x000fe200078e0a03 */
[----:B------:R-:W-:Y:S01]  /*12e0*/  ISETP.GE.AND P2, PT, R11, RZ, PT ;  /* 0x000000ff0b00720c */ /* 0x000fe20003f46270 */
[----:B-1----:R-:W-:Y:S02]  /*12f0*/  IMAD.MOV.U32 R2, RZ, RZ, R21 ;  /* 0x000000ffff027224 */ /* 0x002fe400078e0015 */
[----:B------:R-:W-:Y:S02]  /*1300*/  @!P6 IMAD.IADD R20, R20, 0x1, -R3 ;  /* 0x000000011414e824 */ /* 0x000fe400078e0a03 */
[----:B------:R-:W-:-:S03]  /*1310*/  IMAD.HI.U32 R11, R0, R18, RZ ;  /* 0x00000012000b7227 */ /* 0x000fc600078e00ff */
[C---:B------:R-:W-:Y:S01]  /*1320*/  ISETP.GT.U32.AND P6, PT, R3.reuse, R20, PT ;  /* 0x000000140300720c */ /* 0x040fe20003fc4070 */
[----:B------:R-:W-:Y:S02]  /*1330*/  IMAD.MOV R13, RZ, RZ, -R13 ;  /* 0x000000ffff0d7224 */ /* 0x000fe400078e0a0d */
[----:B------:R-:W-:Y:S01]  /*1340*/  @!P1 IMAD.IADD R10, R10, 0x1, -R3 ;  /* 0x000000010a0a9824 */ /* 0x000fe200078e0a03 */
[----:B------:R-:W-:Y:S01]  /*1350*/  ISETP.GE.AND P1, PT, R8, RZ, PT ;  /* 0x000000ff0800720c */ /* 0x000fe20003f26270 */
[----:B------:R-:W-:Y:S02]  /*1360*/  @!P5 IMAD.MOV R2, RZ, RZ, -R2 ;  /* 0x000000ffff02d224 */ /* 0x000fe400078e0a02 */
[----:B------:R-:W-:Y:S01]  /*1370*/  IMAD.HI.U32 R8, R0, R17, RZ ;  /* 0x0000001100087227 */ /* 0x000fe200078e00ff */
[----:B------:R-:W-:Y:S02]  /*1380*/  ISETP.GT.U32.AND P5, PT, R3, R10, PT ;  /* 0x0000000a0300720c */ /* 0x000fe40003fa4070 */
[----:B------:R1:W-:Y:S01]  /*1390*/  STL [R1+0x6c], R2 ;  /* 0x00006c0201007387 */ /* 0x0003e20000100800 */
[----:B------:R-:W-:-:S02]  /*13a0*/  IMAD.MOV R11, RZ, RZ, -R11 ;  /* 0x000000ffff0b7224 */ /* 0x000fc400078e0a0b */
[C---:B------:R-:W-:Y:S01]  /*13b0*/  IMAD R19, R3.reuse, R13, R19 ;  /* 0x0000000d03137224 */ /* 0x040fe200078e0213 */
[----:B------:R2:W-:Y:S01]  /*13c0*/  STL [R1+0x1b8], R12 ;  /* 0x0001b80c01007387 */ /* 0x0005e20000100800 */
[----:B------:R-:W-:Y:S02]  /*13d0*/  IMAD.MOV R8, RZ, RZ, -R8 ;  /* 0x000000ffff087224 */ /* 0x000fe400078e0a08 */
[C---:B------:R-:W-:Y:S01]  /*13e0*/  IMAD R18, R3.reuse, R11, R18 ;  /* 0x0000000b03127224 */ /* 0x040fe200078e0212 */
[C---:B------:R-:W-:Y:S01]  /*13f0*/  ISETP.GT.U32.AND P4, PT, R3.reuse, R19, PT ;  /* 0x000000130300720c */ /* 0x040fe20003f84070 */
[C---:B------:R-:W-:Y:S02]  /*1400*/  IMAD R17, R3.reuse, R8, R17 ;  /* 0x0000000803117224 */ /* 0x040fe400078e0211 */
[----:B-1----:R-:W-:Y:S02]  /*1410*/  IMAD.MOV.U32 R2, RZ, RZ, R9 ;  /* 0x000000ffff027224 */ /* 0x002fe400078e0009 */
[----:B------:R-:W-:Y:S01]  /*1420*/  @!P6 IMAD.IADD R20, R20, 0x1, -R3 ;  /* 0x000000011414e824 */ /* 0x000fe200078e0a03 */
[C---:B------:R-:W-:Y:S01]  /*1430*/  ISETP.GT.U32.AND P6, PT, R3.reuse, R17, PT ;  /* 0x000000110300720c */ /* 0x040fe20003fc4070 */
[----:B------:R-:W-:Y:S01]  /*1440*/  @!P3 IMAD.MOV R2, RZ, RZ, -R2 ;  /* 0x000000ffff02b224 */ /* 0x000fe200078e0a02 */
[----:B------:R-:W-:Y:S01]  /*1450*/  ISETP.GT.U32.AND P3, PT, R3, R18, PT ;  /* 0x000000120300720c */ /* 0x000fe20003f64070 */
[----:B------:R-:W-:-:S02]  /*1460*/  VIADD R13, R6, 0xe2 ;  /* 0x000000e2060d7836 */ /* 0x000fc40000000000 */
[----:B------:R-:W-:Y:S01]  /*1470*/  VIADD R9, R6, 0xe0 ;  /* 0x000000e006097836 */ /* 0x000fe20000000000 */
[----:B------:R1:W-:Y:S01]  /*1480*/  STL [R1+0x1bc], R2 ;  /* 0x0001bc0201007387 */ /* 0x0003e20000100800 */
[--C-:B------:R-:W-:Y:S01]  /*1490*/  @!P4 IMAD.IADD R19, R19, 0x1, -R3.reuse ;  /* 0x000000011313c824 */ /* 0x100fe200078e0a03 */
[----:B------:R-:W-:Y:S01]  /*14a0*/  IABS R8, R13 ;  /* 0x0000000d00087213 */ /* 0x000fe20000000000 */
[----:B------:R-:W-:Y:S01]  /*14b0*/  @!P5 IMAD.IADD R10, R10, 0x1, -R3 ;  /* 0x000000010a0ad824 */ /* 0x000fe200078e0a03 */
[----:B------:R-:W-:Y:S01]  /*14c0*/  ISETP.GE.AND P5, PT, R7, RZ, PT ;  /* 0x000000ff0700720c */ /* 0x000fe20003fa6270 */
[----:B------:R-:W-:Y:S01]  /*14d0*/  @!P2 IMAD.MOV R20, RZ, RZ, -R20 ;  /* 0x000000ffff14a224 */ /* 0x000fe200078e0a14 */
[----:B--2---:R-:W-:Y:S01]  /*14e0*/  IABS R12, R9 ;  /* 0x00000009000c7213 */ /* 0x004fe20000000000 */
[----:B------:R-:W-:Y:S01]  /*14f0*/  IMAD.HI.U32 R7, R0, R8, RZ ;  /* 0x0000000800077227 */ /* 0x000fe200078e00ff */
[----:B------:R-:W-:-:S03]  /*1500*/  ISETP.GE.AND P4, PT, R4, RZ, PT ;  /* 0x000000ff0400720c */ /* 0x000fc60003f86270 */
[--C-:B------:R-:W-:Y:S01]  /*1510*/  @!P3 IMAD.IADD R18, R18, 0x1, -R3.reuse ;  /* 0x000000011212b824 */ /* 0x100fe200078e0a03 */
[----:B------:R-:W-:Y:S01]  /*1520*/  ISETP.GT.U32.AND P3, PT, R3, R19, PT ;  /* 0x000000130300720c */ /* 0x000fe20003f64070 */
[----:B------:R-:W-:Y:S02]  /*1530*/  @!P6 IMAD.IADD R17, R17, 0x1, -R3 ;  /* 0x000000011111e824 */ /* 0x000fe400078e0a03 */
[----:B-1----:R-:W-:Y:S01]  /*1540*/  IMAD.MOV.U32 R2, RZ, RZ, R10 ;  /* 0x000000ffff027224 */ /* 0x002fe200078e000a */
[----:B------:R-:W-:Y:S01]  /*1550*/  ISETP.GT.U32.AND P6, PT, R3, R18, PT ;  /* 0x000000120300720c */ /* 0x000fe20003fc4070 */
[----:B------:R-:W-:Y:S02]  /*1560*/  IMAD.MOV R7, RZ, RZ, -R7 ;  /* 0x000000ffff077224 */ /* 0x000fe400078e0a07 */
[----:B------:R-:W-:-:S04]  /*1570*/  IMAD.HI.U32 R10, R0, R12, RZ ;  /* 0x0000000c000a7227 */ /* 0x000fc800078e00ff */
[----:B------:R-:W-:Y:S02]  /*1580*/  IMAD R8, R3, R7, R8 ;  /* 0x0000000703087224 */ /* 0x000fe400078e0208 */
[----:B------:R-:W-:Y:S02]  /*1590*/  IMAD.MOV R10, RZ, RZ, -R10 ;  /* 0x000000ffff0a7224 */ /* 0x000fe400078e0a0a */
[--C-:B------:R-:W-:Y:S01]  /*15a0*/  @!P3 IMAD.IADD R19, R19, 0x1, -R3.reuse ;  /* 0x000000011313b824 */ /* 0x100fe200078e0a03 */
[C---:B------:R-:W-:Y:S01]  /*15b0*/  ISETP.GT.U32.AND P3, PT, R3.reuse, R8, PT ;  /* 0x000000080300720c */ /* 0x040fe20003f64070 */
[C---:B------:R-:W-:Y:S02]  /*15c0*/  IMAD R12, R3.reuse, R10, R12 ;  /* 0x0000000a030c7224 */ /* 0x040fe400078e020c */
[----:B------:R-:W-:Y:S01]  /*15d0*/  @!P0 IMAD.MOV R2, RZ, RZ, -R2 ;  /* 0x000000ffff028224 */ /* 0x000fe200078e0a02 */
[C---:B------:R-:W-:Y:S01]  /*15e0*/  ISETP.GT.U32.AND P0, PT, R3.reuse, R17, PT ;  /* 0x000000110300720c */ /* 0x040fe20003f04070 */
[----:B------:R-:W-:Y:S01]  /*15f0*/  @!P6 IMAD.IADD R18, R18, 0x1, -R3 ;  /* 0x000000011212e824 */ /* 0x000fe200078e0a03 */
[----:B------:R-:W-:Y:S01]  /*1600*/  ISETP.GT.U32.AND P6, PT, R3, R12, PT ;  /* 0x0000000c0300720c */ /* 0x000fe20003fc4070 */
[C---:B------:R-:W-:Y:S01]  /*1610*/  VIADD R4, R6.reuse, 0xde ;  /* 0x000000de06047836 */ /* 0x040fe20000000000 */
[----:B------:R1:W-:Y:S01]  /*1620*/  STL [R1+0x1c0], R2 ;  /* 0x0001c00201007387 */ /* 0x0003e20000100800 */
[----:B------:R-:W-:-:S02]  /*1630*/  VIADD R7, R6, 0xdc ;  /* 0x000000dc06077836 */ /* 0x000fc40000000000 */
[----:B------:R-:W-:Y:S01]  /*1640*/  @!P5 IMAD.MOV R18, RZ, RZ, -R18 ;  /* 0x000000ffff12d224 */ /* 0x000fe200078e0a12 */
[----:B------:R-:W-:Y:S01]  /*1650*/  IABS R21, R4 ;  /* 0x0000000400157213 */ /* 0x000fe20000000000 */
[----:B------:R-:W-:Y:S01]  /*1660*/  @!P3 IMAD.IADD R8, R8, 0x1, -R3 ;  /* 0x000000010808b824 */ /* 0x000fe200078e0a03 */
[----:B------:R-:W-:Y:S01]  /*1670*/  IABS R11, R7 ;  /* 0x00000007000b7213 */ /* 0x000fe20000000000 */
[----:B------:R-:W-:Y:S01]  /*1680*/  STL [R1+0x78], R20 ;  /* 0x0000781401007387 */ /* 0x000fe20000100800 */
[----:B------:R-:W-:Y:S01]  /*1690*/  ISETP.GE.AND P3, PT, R9, RZ, PT ;  /* 0x000000ff0900720c */ /* 0x000fe20003f66270 */
[----:B------:R-:W-:Y:S01]  /*16a0*/  IMAD.HI.U32 R23, R0, R21, RZ ;  /* 0x0000001500177227 */ /* 0x000fe200078e00ff */
[----:B------:R-:W-:-:S03]  /*16b0*/  ISETP.GE.AND P5, PT, R4, RZ, PT ;  /* 0x000000ff0400720c */ /* 0x000fc60003fa6270 */
[----:B-1----:R-:W-:Y:S02]  /*16c0*/  IMAD.MOV.U32 R2, RZ, RZ, R19 ;  /* 0x000000ffff027224 */ /* 0x002fe400078e0013 */
[--C-:B------:R-:W-:Y:S01]  /*16d0*/  @!P0 IMAD.IADD R17, R17, 0x1, -R3.reuse ;  /* 0x0000000111118824 */ /* 0x100fe200078e0a03 */
[----:B------:R-:W-:Y:S01]  /*16e0*/  ISETP.GE.AND P0, PT, R13, RZ, PT ;  /* 0x000000ff0d00720c */ /* 0x000fe20003f06270 */
[----:B------:R-:W-:Y:S01]  /*16f0*/  @!P6 IMAD.IADD R12, R12, 0x1, -R3 ;  /* 0x000000010c0ce824 */ /* 0x000fe200078e0a03 */
[C---:B------:R-:W-:Y:S01]  /*1700*/  ISETP.GT.U32.AND P6, PT, R3.reuse, R8, PT ;  /* 0x000000080300720c */ /* 0x040fe20003fc4070 */
[----:B------:R-:W-:Y:S02]  /*1710*/  IMAD.MOV R23, RZ, RZ, -R23 ;  /* 0x000000ffff177224 */ /* 0x000fe400078e0a17 */
[----:B------:R-:W-:Y:S01]  /*1720*/  IMAD.HI.U32 R13, R0, R11, RZ ;  /* 0x0000000b000d7227 */ /* 0x000fe200078e00ff */
[----:B------:R-:W-:-:S03]  /*1730*/  ISETP.GT.U32.AND P2, PT, R3, R12, PT ;  /* 0x0000000c0300720c */ /* 0x000fc60003f44070 */
[----:B------:R-:W-:Y:S02]  /*1740*/  @!P1 IMAD.MOV R2, RZ, RZ, -R2 ;  /* 0x000000ffff029224 */ /* 0x000fe400078e0a02 */
[C---:B------:R-:W-:Y:S02]  /*1750*/  IMAD R9, R3.reuse, R23, R21 ;  /* 0x0000001703097224 */ /* 0x040fe400078e0215 */
[----:B------:R-:W-:Y:S01]  /*1760*/  IMAD.MOV R13, RZ, RZ, -R13 ;  /* 0x000000ffff0d7224 */ /* 0x000fe200078e0a0d */
[----:B------:R1:W-:Y:S01]  /*1770*/  STL [R1+0x7c], R2 ;  /* 0x00007c0201007387 */ /* 0x0003e20000100800 */
[----:B------:R-:W-:Y:S01]  /*1780*/  VIADD R10, R6, 0xda ;  /* 0x000000da060a7836 */ /* 0x000fe20000000000 */
[C---:B------:R-:W-:Y:S01]  /*1790*/  ISETP.GT.U32.AND P1, PT, R3.reuse, R9, PT ;  /* 0x000000090300720c */ /* 0x040fe20003f24070 */
[C---:B------:R-:W-:Y:S01]  /*17a0*/  IMAD R4, R3.reuse, R13, R11 ;  /* 0x0000000d03047224 */ /* 0x040fe200078e020b */
[----:B------:R-:W-:Y:S01]  /*17b0*/  STL [R1+0x88], R18 ;  /* 0x0000881201007387 */ /* 0x000fe20000100800 */
[--C-:B------:R-:W-:Y:S01]  /*17c0*/  @!P6 IMAD.IADD R8, R8, 0x1, -R3.reuse ;  /* 0x000000010808e824 */ /* 0x100fe200078e0a03 */
[----:B------:R-:W-:Y:S01]  /*17d0*/  IABS R22, R10 ;  /* 0x0000000a00167213 */ /* 0x000fe20000000000 */
[----:B------:R-:W-:Y:S01]  /*17e0*/  @!P2 IMAD.IADD R12, R12, 0x1, -R3 ;  /* 0x000000010c0ca824 */ /* 0x000fe200078e0a03 */
[----:B------:R-:W-:Y:S01]  /*17f0*/  ISETP.GT.U32.AND P6, PT, R3, R4, PT ;  /* 0x000000040300720c */ /* 0x000fe20003fc4070 */
[----:B------:R-:W-:Y:S01]  /*1800*/  VIADD R13, R6, 0xca ;  /* 0x000000ca060d7836 */ /* 0x000fe20000000000 */
[----:B------:R-:W-:Y:S01]  /*1810*/  ISETP.GE.AND P2, PT, R10, RZ, PT ;  /* 0x000000ff0a00720c */ /* 0x000fe20003f46270 */
[----:B-1----:R-:W-:-:S02]  /*1820*/  IMAD.MOV.U32 R2, RZ, RZ, R17 ;  /* 0x000000ffff027224 */ /* 0x002fc400078e0011 */
[----:B------:R-:W-:-:S04]  /*1830*/  IMAD.HI.U32 R17, R0, R22, RZ ;  /* 0x0000001600117227 */ /* 0x000fc800078e00ff */
[----:B------:R-:W-:Y:S01]  /*1840*/  @!P4 IMAD.MOV R2, RZ, RZ, -R2 ;  /* 0x000000ffff02c224 */ /* 0x000fe200078e0a02 */
[----:B------:R-:W-:Y:S01]  /*1850*/  ISETP.GE.AND P4, PT, R7, RZ, PT ;  /* 0x000000ff0700720c */ /* 0x000fe20003f86270 */
[----:B------:R-:W-:Y:S02]  /*1860*/  VIADD R7, R6, 0xd8 ;  /* 0x000000d806077836 */ /* 0x000fe40000000000 */
[----:B------:R-:W-:Y:S01]  /*1870*/  IMAD.MOV R11, RZ, RZ, -R17 ;  /* 0x000000ffff0b7224 */ /* 0x000fe200078e0a11 */
[----:B------:R1:W-:Y:S01]  /*1880*/  STL [R1+0x90], R2 ;  /* 0x0000900201007387 */ /* 0x0003e20000100800 */
[--C-:B------:R-:W-:Y:S01]  /*1890*/  @!P1 IMAD.IADD R9, R9, 0x1, -R3.reuse ;  /* 0x0000000109099824 */ /* 0x100fe200078e0a03 */
[----:B------:R-:W-:Y:S01]  /*18a0*/  IABS R17, R7 ;  /* 0x0000000700117213 */ /* 0x000fe20000000000 */
[----:B------:R-:W-:Y:S01]  /*18b0*/  IMAD R22, R3, R11, R22 ;  /* 0x0000000b03167224 */ /* 0x000fe200078e0216 */
[----:B------:R-:W-:Y:S01]  /*18c0*/  ISETP.GE.AND P1, PT, R7, RZ, PT ;  /* 0x000000ff0700720c */ /* 0x000fe20003f26270 */
[----:B------:R-:W-:Y:S01]  /*18d0*/  @!P6 IMAD.IADD R4, R4, 0x1, -R3 ;  /* 0x000000010404e824 */ /* 0x000fe200078e0a03 */
[----:B------:R-:W-:Y:S01]  /*18e0*/  ISETP.GT.U32.AND P6, PT, R3, R9, PT ;  /* 0x000000090300720c */ /* 0x000fe20003fc4070 */
[----:B------:R-:W-:-:S02]  /*18f0*/  VIADD R7, R6, 0xd6 ;  /* 0x000000d606077836 */ /* 0x000fc40000000000 */
[----:B------:R-:W-:Y:S02]  /*1900*/  VIADD R10, R6, 0xd4 ;  /* 0x000000d4060a7836 */ /* 0x000fe40000000000 */
[----:B-1----:R-:W-:Y:S01]  /*1910*/  IMAD.MOV.U32 R2, RZ, RZ, R8 ;  /* 0x000000ffff027224 */ /* 0x002fe200078e0008 */
[----:B------:R-:W-:Y:S01]  /*1920*/  IABS R18, R7 ;  /* 0x0000000700127213 */ /* 0x000fe20000000000 */
[----:B------:R-:W-:Y:S01]  /*1930*/  IMAD.HI.U32 R8, R0, R17, RZ ;  /* 0x0000001100087227 */ /* 0x000fe200078e00ff */
[----:B------:R-:W-:-:S03]  /*1940*/  IABS R20, R10 ;  /* 0x0000000a00147213 */ /* 0x000fc60000000000 */
[----:B------:R-:W-:Y:S01]  /*1950*/  @!P0 IMAD.MOV R2, RZ, RZ, -R2 ;  /* 0x000000ffff028224 */ /* 0x000fe200078e0a02 */
[----:B------:R-:W-:Y:S01]  /*1960*/  ISETP.GT.U32.AND P0, PT, R3, R4, PT ;  /* 0x000000040300720c */ /* 0x000fe20003f04070 */
[----:B------:R-:W-:Y:S02]  /*1970*/  IMAD.MOV R8, RZ, RZ, -R8 ;  /* 0x000000ffff087224 */ /* 0x000fe400078e0a08 */
[----:B------:R-:W-:Y:S01]  /*1980*/  @!P6 IMAD.IADD R9, R9, 0x1, -R3 ;  /* 0x000000010909e824 */ /* 0x000fe200078e0a03 */
[----:B------:R1:W-:Y:S01]  /*1990*/  STL [R1+0x1b4], R2 ;  /* 0x0001b40201007387 */ /* 0x0003e20000100800 */
[C---:B------:R-:W-:Y:S02]  /*19a0*/  IMAD R17, R3.reuse, R8, R17 ;  /* 0x0000000803117224 */ /* 0x040fe400078e0211 */
[----:B------:R-:W-:Y:S02]  /*19b0*/  VIADD R11, R6, 0xd2 ;  /* 0x000000d2060b7836 */ /* 0x000fe40000000000 */
[----:B------:R-:W-:Y:S01]  /*19c0*/  IMAD.HI.U32 R8, R0, R20, RZ ;  /* 0x0000001400087227 */ /* 0x000fe200078e00ff */
[----:B------:R-:W-:-:S02]  /*19d0*/  ISETP.GT.U32.AND P6, PT, R3, R17, PT ;  /* 0x000000110300720c */ /* 0x000fc40003fc4070 */
[----:B------:R-:W-:Y:S01]  /*19e0*/  IABS R19, R11 ;  /* 0x0000000b00137213 */ /* 0x000fe20000000000 */
[----:B------:R-:W-:Y:S01]  /*19f0*/  @!P0 IMAD.IADD R4, R4, 0x1, -R3 ;  /* 0x0000000104048824 */ /* 0x000fe200078e0a03 */
[----:B------:R-:W-:Y:S01]  /*1a00*/  ISETP.GE.AND P0, PT, R7, RZ, PT ;  /* 0x000000ff0700720c */ /* 0x000fe20003f06270 */
[----:B-1----:R-:W-:Y:S02]  /*1a10*/  IMAD.MOV.U32 R2, RZ, RZ, R12 ;  /* 0x000000ffff027224 */ /* 0x002fe400078e000c */
[----:B------:R-:W-:-:S04]  /*1a20*/  IMAD.HI.U32 R12, R0, R18, RZ ;  /* 0x00000012000c7227 */ /* 0x000fc800078e00ff */
[----:B------:R-:W-:Y:S01]  /*1a30*/  @!P3 IMAD.MOV R2, RZ, RZ, -R2 ;  /* 0x000000ffff02b224 */ /* 0x000fe200078e0a02 */
[C---:B------:R-:W-:Y:S01]  /*1a40*/  ISETP.GT.U32.AND P3, PT, R3.reuse, R22, PT ;  /* 0x000000160300720c */ /* 0x040fe20003f64070 */
[----:B------:R-:W-:Y:S02]  /*1a50*/  IMAD.MOV R12, RZ, RZ, -R12 ;  /* 0x000000ffff0c7224 */ /* 0x000fe400078e0a0c */
[----:B------:R-:W-:Y:S01]  /*1a60*/  IMAD.MOV R8, RZ, RZ, -R8 ;  /* 0x000000ffff087224 */ /* 0x000fe200078e0a08 */
[----:B------:R1:W-:Y:S01]  /*1a70*/  STL [R1+0x94], R2 ;  /* 0x0000940201007387 */ /* 0x0003e20000100800 */
[----:B------:R-:W-:Y:S02]  /*1a80*/  IMAD R18, R3, R12, R18 ;  /* 0x0000000c03127224 */ /* 0x000fe400078e0212 */
[----:B------:R-:W-:Y:S02]  /*1a90*/  @!P6 IMAD.IADD R17, R17, 0x1, -R3 ;  /* 0x000000011111e824 */ /* 0x000fe400078e0a03 */
[C---:B------:R-:W-:Y:S01]  /*1aa0*/  IMAD R20, R3.reuse, R8, R20 ;  /* 0x0000000803147224 */ /* 0x040fe200078e0214 */
[----:B------:R-:W-:Y:S01]  /*1ab0*/  IABS R8, R13 ;  /* 0x0000000d00087213 */ /* 0x000fe20000000000 */
[----:B------:R-:W-:Y:S01]  /*1ac0*/  IMAD.HI.U32 R7, R0, R19, RZ ;  /* 0x0000001300077227 */ /* 0x000fe200078e00ff */
[----:B------:R-:W-:-:S03]  /*1ad0*/  ISETP.GT.U32.AND P6, PT, R3, R17, PT ;  /* 0x000000110300720c */ /* 0x000fc60003fc4070 */
[----:B------:R-:W-:Y:S01]  /*1ae0*/  @!P3 IMAD.IADD R22, R22, 0x1, -R3 ;  /* 0x000000011616b824 */ /* 0x000fe200078e0a03 */
[----:B------:R-:W-:Y:S01]  /*1af0*/  ISETP.GE.AND P3, PT, R10, RZ, PT ;  /* 0x000000ff0a00720c */ /* 0x000fe20003f66270 */
[----:B-1----:R-:W-:Y:S02]  /*1b00*/  IMAD.MOV.U32 R2, RZ, RZ, R9 ;  /* 0x000000ffff027224 */ /* 0x002fe400078e0009 */
[----:B------:R-:W-:Y:S02]  /*1b10*/  IMAD.MOV R7, RZ, RZ, -R7 ;  /* 0x000000ffff077224 */ /* 0x000fe400078e0a07 */
[----:B------:R-:W-:Y:S01]  /*1b20*/  @!P5 IMAD.MOV R2, RZ, RZ, -R2 ;  /* 0x000000ffff02d224 */ /* 0x000fe200078e0a02 */
[C---:B------:R-:W-:Y:S01]  /*1b30*/  ISETP.GT.U32.AND P5, PT, R3.reuse, R22, PT ;  /* 0x000000160300720c */ /* 0x040fe20003fa4070 */
[----:B------:R-:W-:Y:S02]  /*1b40*/  IMAD R19, R3, R7, R19 ;  /* 0x0000000703137224 */ /* 0x000fe400078e0213 */
[C---:B------:R-:W-:Y:S01]  /*1b50*/  VIADD R7, R6.reuse, 0xd0 ;  /* 0x000000d006077836 */ /* 0x040fe20000000000 */
[----:B------:R1:W-:Y:S01]  /*1b60*/  STL [R1+0xb4], R2 ;  /* 0x0000b40201007387 */ /* 0x0003e20000100800 */
[----:B------:R-:W-:-:S02]  /*1b70*/  VIADD R9, R6, 0xce ;  /* 0x000000ce06097836 */ /* 0x000fc40000000000 */
[--C-:B------:R-:W-:Y:S01]  /*1b80*/  @!P6 IMAD.IADD R17, R17, 0x1, -R3.reuse ;  /* 0x000000011111e824 */ /* 0x100fe200078e0a03 */
[----:B------:R-:W-:Y:S02]  /*1b90*/  IABS R21, R7 ;  /* 0x0000000700157213 */ /* 0x000fe40000000000 */
[C---:B------:R-:W-:Y:S02]  /*1ba0*/  ISETP.GT.U32.AND P6, PT, R3.reuse, R19, PT ;  /* 0x000000130300720c */ /* 0x040fe40003fc4070 */
[----:B------:R-:W-:Y:S01]  /*1bb0*/  IABS R10, R9 ;  /* 0x00000009000a7213 */ /* 0x000fe20000000000 */
[----:B------:R-:W-:Y:S01]  /*1bc0*/  @!P5 IMAD.IADD R22, R22, 0x1, -R3 ;  /* 0x000000011616d824 */ /* 0x000fe200078e0a03 */
[----:B------:R-:W-:Y:S01]  /*1bd0*/  ISETP.GT.U32.AND P5, PT, R3, R20, PT ;  /* 0x000000140300720c */ /* 0x000fe20003fa4070 */
[----:B-1----:R-:W-:Y:S02]  /*1be0*/  IMAD.MOV.U32 R2, RZ, RZ, R4 ;  /* 0x000000ffff027224 */ /* 0x002fe400078e0004 */
[----:B------:R-:W-:-:S02]  /*1bf0*/  VIADD R4, R6, 0xcc ;  /* 0x000000cc06047836 */ /* 0x000fc40000000000 */
[----:B------:R-:W-:Y:S01]  /*1c00*/  @!P4 IMAD.MOV R2, RZ, RZ, -R2 ;  /* 0x000000ffff02c224 */ /* 0x000fe200078e0a02 */
[----:B------:R-:W-:Y:S01]  /*1c10*/  ISETP.GT.U32.AND P4, PT, R3, R18, PT ;  /* 0x000000120300720c */ /* 0x000fe20003f84070 */
[----:B------:R-:W-:Y:S01]  /*1c20*/  IMAD.HI.U32 R23, R0, R21, RZ ;  /* 0x0000001500177227 */ /* 0x000fe200078e00ff */
[----:B------:R-:W-:Y:S02]  /*1c30*/  IABS R12, R4 ;  /* 0x00000004000c7213 */ /* 0x000fe40000000000 */
[----:B------:R1:W-:Y:S01]  /*1c40*/  STL [R1+0xb8], R2 ;  /* 0x0000b80201007387 */ /* 0x0003e20000100800 */
[----:B------:R-:W-:Y:S02]  /*1c50*/  IMAD.MOV R23, RZ, RZ, -R23 ;  /* 0x000000ffff177224 */ /* 0x000fe400078e0a17 */
[----:B------:R-:W-:Y:S02]  /*1c60*/  @!P5 IMAD.IADD R20, R20, 0x1, -R3 ;  /* 0x000000011414d824 */ /* 0x000fe400078e0a03 */
[----:B------:R-:W-:-:S02]  /*1c70*/  IMAD.MOV.U32 R24, RZ, RZ, R22 ;  /* 0x000000ffff187224 */ /* 0x000fc400078e0016 */
[--C-:B------:R-:W-:Y:S01]  /*1c80*/  @!P6 IMAD.IADD R19, R19, 0x1, -R3.reuse ;  /* 0x000000011313e824 */ /* 0x100fe200078e0a03 */
[----:B------:R-:W-:Y:S01]  /*1c90*/  ISETP.GT.U32.AND P6, PT, R3, R20, PT ;  /* 0x000000140300720c */ /* 0x000fe20003fc4070 */
[----:B------:R-:W-:Y:S01]  /*1ca0*/  @!P4 IMAD.IADD R18, R18, 0x1, -R3 ;  /* 0x000000011212c824 */ /* 0x000fe200078e0a03 */
[----:B------:R-:W-:Y:S01]  /*1cb0*/  ISETP.GE.AND P4, PT, R11, RZ, PT ;  /* 0x000000ff0b00720c */ /* 0x000fe20003f86270 */
[----:B------:R-:W-:Y:S02]  /*1cc0*/  IMAD.MOV.U32 R11, RZ, RZ, R12 ;  /* 0x000000ffff0b7224 */ /* 0x000fe400078e000c */
[----:B------:R-:W-:Y:S01]  /*1cd0*/  IMAD.HI.U32 R12, R0, R10, RZ ;  /* 0x0000000a000c7227 */ /* 0x000fe200078e00ff */
[----:B------:R-:W-:-:S03]  /*1ce0*/  ISETP.GT.U32.AND P5, PT, R3, R18, PT ;  /* 0x000000120300720c */ /* 0x000fc60003fa4070 */
[----:B------:R-:W-:Y:S02]  /*1cf0*/  IMAD.MOV R22, RZ, RZ, -R12 ;  /* 0x000000ffff167224 */ /* 0x000fe400078e0a0c */
[C---:B------:R-:W-:Y:S02]  /*1d00*/  IMAD R12, R3.reuse, R23, R21 ;  /* 0x00000017030c7224 */ /* 0x040fe400078e0215 */
[----:B------:R-:W-:Y:S01]  /*1d10*/  @!P2 IMAD.MOV R24, RZ, RZ, -R24 ;  /* 0x000000ffff18a224 */ /* 0x000fe200078e0a18 */
[C---:B------:R-:W-:Y:S01]  /*1d20*/  ISETP.GT.U32.AND P2, PT, R3.reuse, R19, PT ;  /* 0x000000130300720c */ /* 0x040fe20003f44070 */
[----:B-1----:R-:W-:Y:S02]  /*1d30*/  IMAD.MOV.U32 R2, RZ, RZ, R17 ;  /* 0x000000ffff027224 */ /* 0x002fe400078e0011 */
[C---:B------:R-:W-:Y:S01]  /*1d40*/  IMAD R10, R3.reuse, R22, R10 ;  /* 0x00000016030a7224 */ /* 0x040fe200078e020a */
[----:B------:R-:W-:Y:S01]  /*1d50*/  STL [R1+0xc0], R24 ;  /* 0x0000c01801007387 */ /* 0x000fe20000100800 */
[----:B------:R-:W-:Y:S01]  /*1d60*/  @!P5 IMAD.IADD R18, R18, 0x1, -R3 ;  /* 0x000000011212d824 */ /* 0x000fe200078e0a03 */
[----:B------:R-:W-:Y:S01]  /*1d70*/  ISETP.GT.U32.AND P5, PT, R3, R12, PT ;  /* 0x0000000c0300720c */ /* 0x000fe20003fa4070 */
[----:B------:R-:W-:Y:S01]  /*1d80*/  @!P1 IMAD.MOV R2, RZ, RZ, -R2 ;  /* 0x000000ffff029224 */ /* 0x000fe200078e0a02 */
[----:B------:R-:W-:Y:S01]  /*1d90*/  ISETP.GE.AND P1, PT, R7, RZ, PT ;  /* 0x000000ff0700720c */ /* 0x000fe20003f26270 */
[----:B------:R-:W-:-:S03]  /*1da0*/  IMAD.HI.U32 R22, R0, R11, RZ ;  /* 0x0000000b00167227 */ /* 0x000fc600078e00ff */
[----:B------:R1:W-:Y:S01]  /*1db0*/  STL [R1+0xc8], R2 ;  /* 0x0000c80201007387 */ /* 0x0003e20000100800 */
[----:B------:R-:W-:-:S04]  /*1dc0*/  IMAD.HI.U32 R21, R0, R8, RZ ;  /* 0x0000000800157227 */ /* 0x000fc800078e00ff */
[----:B------:R-:W-:Y:S01]  /*1dd0*/  @!P6 IMAD.IADD R20, R20, 0x1, -R3 ;  /* 0x000000011414e824 */ /* 0x000fe200078e0a03 */
[----:B------:R-:W-:Y:S01]  /*1de0*/  ISETP.GT.U32.AND P6, PT, R3, R10, PT ;  /* 0x0000000a0300720c */ /* 0x000fe20003fc4070 */
[----:B------:R-:W-:Y:S02]  /*1df0*/  IMAD.MOV R22, RZ, RZ, -R22 ;  /* 0x000000ffff167224 */ /* 0x000fe400078e0a16 */
[----:B------:R-:W-:Y:S02]  /*1e00*/  IMAD.MOV R21, RZ, RZ, -R21 ;  /* 0x000000ffff157224 */ /* 0x000fe400078e0a15 */
[--C-:B------:R-:W-:Y:S02]  /*1e10*/  @!P5 IMAD.IADD R12, R12, 0x1, -R3.reuse ;  /* 0x000000010c0cd824 */ /* 0x100fe400078e0a03 */
[----:B-1----:R-:W-:Y:S02]  /*1e20*/  IMAD.MOV.U32 R2, RZ, RZ, R18 ;  /* 0x000000ffff027224 */ /* 0x002fe400078e0012 */
[----:B------:R-:W-:Y:S01]  /*1e30*/  @!P2 IMAD.IADD R19, R19, 0x1, -R3 ;  /* 0x000000011313a824 */ /* 0x000fe200078e0a03 */
[----:B------:R-:W-:Y:S01]  /*1e40*/  ISETP.GE.AND P2, PT, R9, RZ, PT ;  /* 0x000000ff0900720c */ /* 0x000fe20003f46270 */
[----:B------:R-:W-:-:S02]  /*1e50*/  IMAD R9, R3, R22, R11 ;  /* 0x0000001603097224 */ /* 0x000fc400078e020b */
[C---:B------:R-:W-:Y:S02]  /*1e60*/  IMAD R8, R3.reuse, R21, R8 ;  /* 0x0000001503087224 */ /* 0x040fe400078e0208 */
[----:B------:R-:W-:Y:S01]  /*1e70*/  @!P0 IMAD.MOV R2, RZ, RZ, -R2 ;  /* 0x000000ffff028224 */ /* 0x000fe200078e0a02 */
[C---:B------:R-:W-:Y:S01]  /*1e80*/  ISETP.GT.U32.AND P0, PT, R3.reuse, R12, PT ;  /* 0x0000000c0300720c */ /* 0x040fe20003f04070 */
[----:B------:R-:W-:Y:S01]  /*1e90*/  IMAD.MOV.U32 R22, RZ, RZ, R20 ;  /* 0x000000ffff167224 */ /* 0x000fe200078e0014 */
[C---:B------:R-:W-:Y:S01]  /*1ea0*/  ISETP.GT.U32.AND P5, PT, R3.reuse, R9, PT ;  /* 0x000000090300720c */ /* 0x040fe20003fa4070 */
[----:B------:R-:W-:Y:S01]  /*1eb0*/  VIADD R7, R6, 0xc8 ;  /* 0x000000c806077836 */ /* 0x000fe20000000000 */
[----:B------:R1:W-:Y:S01]  /*1ec0*/  STL [R1+0xd8], R2 ;  /* 0x0000d80201007387 */ /* 0x0003e20000100800 */
[----:B------:R-:W-:Y:S01]  /*1ed0*/  @!P3 IMAD.MOV R22, RZ, RZ, -R22 ;  /* 0x000000ffff16b224 */ /* 0x000fe200078e0a16 */
[C---:B------:R-:W-:Y:S01]  /*1ee0*/  ISETP.GT.U32.AND P3, PT, R3.reuse, R8, PT ;  /* 0x000000080300720c */ /* 0x040fe20003f64070 */
[----:B------:R-:W-:Y:S01]  /*1ef0*/  @!P6 IMAD.IADD R10, R10, 0x1, -R3 ;  /* 0x000000010a0ae824 */ /* 0x000fe200078e0a03 */
[----:B------:R-:W-:Y:S01]  /*1f00*/  IABS R17, R7 ;  /* 0x0000000700117213 */ /* 0x000fe20000000000 */
[C---:B------:R-:W-:Y:S01]  /*1f10*/  VIADD R11, R6.reuse, 0xc6 ;  /* 0x000000c6060b7836 */ /* 0x040fe20000000000 */
[----:B------:R-:W-:Y:S01]  /*1f20*/  STL [R1+0xdc], R22 ;  /* 0x0000dc1601007387 */ /* 0x000fe20000100800 */
[----:B------:R-:W-:Y:S01]  /*1f30*/  VIADD R23, R6, 0xbc ;  /* 0x000000bc06177836 */ /* 0x000fe20000000000 */
[----:B------:R-:W-:Y:S01]  /*1f40*/  ISETP.GT.U32.AND P6, PT, R3, R10, PT ;  /* 0x0000000a0300720c */ /* 0x000fe20003fc4070 */
[----:B------:R-:W-:Y:S01]  /*1f50*/  IMAD.HI.U32 R21, R0, R17, RZ ;  /* 0x0000001100157227 */ /* 0x000fe200078e00ff */
[----:B------:R-:W-:-:S03]  /*1f60*/  IABS R18, R11 ;  /* 0x0000000b00127213 */ /* 0x000fc60000000000 */
[----:B-1----:R-:W-:Y:S02]  /*1f70*/  IMAD.MOV.U32 R2, RZ, RZ, R19 ;  /* 0x000000ffff027224 */ /* 0x002fe400078e0013 */
[----:B------:R-:W-:Y:S01]  /*1f80*/  @!P0 IMAD.IADD R12, R12, 0x1, -R3 ;  /* 0x000000010c0c8824 */ /* 0x000fe200078e0a03 */
[----:B------:R-:W-:Y:S01]  /*1f90*/  ISETP.GE.AND P0, PT, R13, RZ, PT ;  /* 0x000000ff0d00720c */ /* 0x000fe20003f06270 */
[----:B------:R-:W-:Y:S01]  /*1fa0*/  @!P4 IMAD.MOV R2, RZ, RZ, -R2 ;  /* 0x000000ffff02c224 */ /* 0x000fe200078e0a02 */
[----:B------:R-:W-:Y:S01]  /*1fb0*/  ISETP.GE.AND P4, PT, R4, RZ, PT ;  /* 0x000000ff0400720c */ /* 0x000fe20003f86270 */
[----:B------:R-:W-:Y:S02]  /*1fc0*/  IMAD.MOV R20, RZ, RZ, -R21 ;  /* 0x000000ffff147224 */ /* 0x000fe400078e0a15 */
[----:B------:R-:W-:Y:S01]  /*1fd0*/  @!P3 IMAD.IADD R8, R8, 0x1, -R3 ;  /* 0x000000010808b824 */ /* 0x000fe200078e0a03 */
[----:B------:R1:W-:Y:S01]  /*1fe0*/  STL [R1+0xe4], R2 ;  /* 0x0000e40201007387 */ /* 0x0003e20000100800 */
[----:B------:R-:W-:Y:S01]  /*1ff0*/  IMAD R4, R3, R20, R17 ;  /* 0x0000001403047224 */ /* 0x000fe200078e0211 */
[----:B------:R-:W-:Y:S01]  /*2000*/  ISETP.GE.AND P3, PT, R7, RZ, PT ;  /* 0x000000ff0700720c */ /* 0x000fe20003f66270 */
[----:B------:R-:W-:-:S04]  /*2010*/  IMAD.HI.U32 R13, R0, R18, RZ ;  /* 0x00000012000d7227 */ /* 0x000fc800078e00ff */
[----:B------:R-:W-:Y:S01]  /*2020*/  @!P6 IMAD.IADD R10, R10, 0x1, -R3 ;  /* 0x000000010a0ae824 */ /* 0x000fe200078e0a03 */
[C---:B------:R-:W-:Y:S01]  /*2030*/  ISETP.GT.U32.AND P6, PT, R3.reuse, R4, PT ;  /* 0x000000040300720c */ /* 0x040fe20003fc4070 */
[----:B------:R-:W-:Y:S02]  /*2040*/  IMAD.MOV R13, RZ, RZ, -R13 ;  /* 0x000000ffff0d7224 */ /* 0x000fe400078e0a0d */
[----:B-1----:R-:W-:Y:S02]  /*2050*/  IMAD.MOV.U32 R2, RZ, RZ, R12 ;  /* 0x000000ffff027224 */ /* 0x002fe400078e000c */
[C---:B------:R-:W-:Y:S02]  /*2060*/  IMAD R7, R3.reuse, R13, R18 ;  /* 0x0000000d03077224 */ /* 0x040fe400078e0212 */
[----:B------:R-:W-:Y:S01]  /*2070*/  @!P1 IMAD.MOV R2, RZ, RZ, -R2 ;  /* 0x000000ffff029224 */ /* 0x000fe200078e0a02 */
[----:B------:R-:W-:Y:S01]  /*2080*/  ISETP.GT.U32.AND P1, PT, R3, R8, PT ;  /* 0x000000080300720c */ /* 0x000fe20003f24070 */
[----:B------:R-:W-:-:S02]  /*2090*/  @!P5 IMAD.IADD R9, R9, 0x1, -R3 ;  /* 0x000000010909d824 */ /* 0x000fc400078e0a03 */
[----:B------:R-:W-:Y:S01]  /*20a0*/  VIADD R17, R6, 0xc4 ;  /* 0x000000c406117836 */ /* 0x000fe20000000000 */
[----:B------:R1:W-:Y:S01]  /*20b0*/  STL [R1+0xe8], R2 ;  /* 0x0000e80201007387 */ /* 0x0003e20000100800 */
[--C-:B------:R-:W-:Y:S01]  /*20c0*/  @!P6 IMAD.IADD R4, R4, 0x1, -R3.reuse ;  /* 0x000000010404e824 */ /* 0x100fe200078e0a03 */
[C---:B------:R-:W-:Y:S01]  /*20d0*/  ISETP.GT.U32.AND P5, PT, R3.reuse, R9, PT ;  /* 0x000000090300720c */ /* 0x040fe20003fa4070 */
[C---:B------:R-:W-:Y:S01]  /*20e0*/  VIADD R13, R6.reuse, 0xc2 ;  /* 0x000000c2060d7836 */ /* 0x040fe20000000000 */
[----:B------:R-:W-:Y:S01]  /*20f0*/  IABS R22, R17 ;  /* 0x0000001100167213 */ /* 0x000fe20000000000 */
[C---:B------:R-:W-:Y:S01]  /*2100*/  VIADD R12, R6.reuse, 0xc0 ;  /* 0x000000c0060c7836 */ /* 0x040fe20000000000 */
[C---:B------:R-:W-:Y:S01]  /*2110*/  ISETP.GT.U32.AND P6, PT, R3.reuse, R4, PT ;  /* 0x000000040300720c */ /* 0x040fe20003fc4070 */
[----:B------:R-:W-:Y:S02]  /*2120*/  VIADD R19, R6, 0xba ;  /* 0x000000ba06137836 */ /* 0x000fe40000000000 */
[----:B------:R-:W-:Y:S01]  /*2130*/  @!P1 IMAD.IADD R8, R8, 0x1, -R3 ;  /* 0x0000000108089824 */ /* 0x000fe200078e0a03 */
[----:B------:R-:W-:Y:S01]  /*2140*/  ISETP.GT.U32.AND P1, PT, R3, R7, PT ;  /* 0x000000070300720c */ /* 0x000fe20003f24070 */
[----:B-1----:R-:W-:Y:S01]  /*2150*/  IMAD.MOV.U32 R2, RZ, RZ, R10 ;  /* 0x000000ffff027224 */ /* 0x002fe200078e000a */
[----:B------:R-:W-:Y:S01]  /*2160*/  IABS R21, R19 ;  /* 0x0000001300157213 */ /* 0x000fe20000000000 */
[----:B------:R-:W-:-:S04]  /*2170*/  IMAD.HI.U32 R10, R0, R22, RZ ;  /* 0x00000016000a7227 */ /* 0x000fc800078e00ff */
[----:B------:R-:W-:Y:S01]  /*2180*/  @!P2 IMAD.MOV R2, RZ, RZ, -R2 ;  /* 0x000000ffff02a224 */ /* 0x000fe200078e0a02 */
[----:B------:R-:W-:Y:S01]  /*2190*/  ISETP.GE.AND P2, PT, R17, RZ, PT ;  /* 0x000000ff1100720c */ /* 0x000fe20003f46270 */
[--C-:B------:R-:W-:Y:S01]  /*21a0*/  @!P5 IMAD.IADD R9, R9, 0x1, -R3.reuse ;  /* 0x000000010909d824 */ /* 0x100fe200078e0a03 */
[----:B------:R-:W-:Y:S01]  /*21b0*/  ISETP.GE.AND P5, PT, R11, RZ, PT ;  /* 0x000000ff0b00720c */ /* 0x000fe20003fa6270 */
[--C-:B------:R-:W-:Y:S01]  /*21c0*/  @!P6 IMAD.IADD R4, R4, 0x1, -R3.reuse ;  /* 0x000000010404e824 */ /* 0x100fe200078e0a03 */
[----:B------:R1:W-:Y:S01]  /*21d0*/  STL [R1+0xec], R2 ;  /* 0x0000ec0201007387 */ /* 0x0003e20000100800 */
[----:B------:R-:W-:Y:S02]  /*21e0*/  @!P1 IMAD.IADD R7, R7, 0x1, -R3 ;  /* 0x0000000107079824 */ /* 0x000fe400078e0a03 */
[----:B------:R-:W-:Y:S01]  /*21f0*/  @!P4 IMAD.MOV R9, RZ, RZ, -R9 ;  /* 0x000000ffff09c224 */ /* 0x000fe200078e0a09 */
[----:B------:R-:W-:Y:S01]  /*2200*/  ISETP.GE.AND P4, PT, R13, RZ, PT ;  /* 0x000000ff0d00720c */ /* 0x000fe20003f86270 */
[----:B------:R-:W-:Y:S01]  /*2210*/  IMAD.MOV R10, RZ, RZ, -R10 ;  /* 0x000000ffff0a7224 */ /* 0x000fe200078e0a0a */
[----:B------:R-:W-:Y:S01]  /*2220*/  ISETP.GT.U32.AND P1, PT, R3, R7, PT ;  /* 0x000000070300720c */ /* 0x000fe20003f24070 */
[----:B------:R-:W-:Y:S01]  /*2230*/  VIADD R11, R6, 0xbe ;  /* 0x000000be060b7836 */ /* 0x000fe20000000000 */
[----:B------:R-:W-:Y:S01]  /*2240*/  IABS R13, R13 ;  /* 0x0000000d000d7213 */ /* 0x000fe20000000000 */
[----:B------:R2:W-:Y:S01]  /*2250*/  STL [R1+0xf0], R9 ;  /* 0x0000f00901007387 */ /* 0x0005e20000100800 */
[----:B-1----:R-:W-:-:S02]  /*2260*/  IMAD.MOV.U32 R2, RZ, RZ, R8 ;  /* 0x000000ffff027224 */ /* 0x002fc400078e0008 */
[----:B------:R-:W-:Y:S01]  /*2270*/  IMAD R22, R3, R10, R22 ;  /* 0x0000000a03167224 */ /* 0x000fe200078e0216 */
[----:B------:R-:W-:Y:S01]  /*2280*/  ISETP.GE.AND P6, PT, R11, RZ, PT ;  /* 0x000000ff0b00720c */ /* 0x000fe20003fc6270 */
[----:B------:R-:W-:Y:S01]  /*2290*/  @!P0 IMAD.MOV R2, RZ, RZ, -R2 ;  /* 0x000000ffff028224 */ /* 0x000fe200078e0a02 */
[----:B------:R-:W-:Y:S01]  /*22a0*/  ISETP.GE.AND P0, PT, R12, RZ, PT ;  /* 0x000000ff0c00720c */ /* 0x000fe20003f06270 */
[C---:B------:R-:W-:Y:S01]  /*22b0*/  IMAD.HI.U32 R10, R0.reuse, R21, RZ ;  /* 0x00000015000a7227 */ /* 0x040fe200078e00ff */
[----:B------:R-:W-:Y:S02]  /*22c0*/  IABS R12, R12 ;  /* 0x0000000c000c7213 */ /* 0x000fe40000000000 */
[----:B------:R1:W-:Y:S01]  /*22d0*/  STL [R1+0xf4], R2 ;  /* 0x0000f40201007387 */ /* 0x0003e20000100800 */
[----:B--2---:R-:W-:Y:S01]  /*22e0*/  IMAD.HI.U32 R9, R0, R13, RZ ;  /* 0x0000000d00097227 */ /* 0x004fe200078e00ff */
[----:B------:R-:W-:-:S03]  /*22f0*/  IABS R11, R11 ;  /* 0x0000000b000b7213 */ /* 0x000fc60000000000 */
[----:B------:R-:W-:-:S04]  /*2300*/  IMAD.HI.U32 R8, R0, R12, RZ ;  /* 0x0000000c00087227 */ /* 0x000fc800078e00ff */
[----:B------:R-:W-:Y:S02]  /*2310*/  IMAD.MOV R9, RZ, RZ, -R9 ;  /* 0x000000ffff097224 */ /* 0x000fe400078e0a09 */
[----:B-1----:R-:W-:Y:S02]  /*2320*/  IMAD.MOV.U32 R2, RZ, RZ, R4 ;  /* 0x000000ffff027224 */ /* 0x002fe400078e0004 */
[----:B------:R-:W-:Y:S02]  /*2330*/  IMAD.MOV R8, RZ, RZ, -R8 ;  /* 0x000000ffff087224 */ /* 0x000fe400078e0a08 */
[----:B------:R-:W-:Y:S01]  /*2340*/  @!P3 IMAD.MOV R2, RZ, RZ, -R2 ;  /* 0x000000ffff02b224 */ /* 0x000fe200078e0a02 */
[----:B------:R-:W-:Y:S01]  /*2350*/  ISETP.GT.U32.AND P3, PT, R3, R22, PT ;  /* 0x000000160300720c */ /* 0x000fe20003f64070 */
[----:B------:R-:W-:Y:S02]  /*2360*/  @!P1 IMAD.IADD R7, R7, 0x1, -R3 ;  /* 0x0000000107079824 */ /* 0x000fe400078e0a03 */
[C---:B------:R-:W-:Y:S01]  /*2370*/  IMAD R13, R3.reuse, R9, R13 ;  /* 0x00000009030d7224 */ /* 0x040fe200078e020d */
[----:B------:R1:W-:Y:S01]  /*2380*/  STL [R1+0xfc], R2 ;  /* 0x0000fc0201007387 */ /* 0x0003e20000100800 */
[C---:B------:R-:W-:Y:S01]  /*2390*/  IMAD R12, R3.reuse, R8, R12 ;  /* 0x00000008030c7224 */ /* 0x040fe200078e020c */
[----:B------:R-:W-:Y:S01]  /*23a0*/  IABS R9, R23 ;  /* 0x0000001700097213 */ /* 0x000fe20000000000 */
[----:B------:R-:W-:Y:S01]  /*23b0*/  IMAD.HI.U32 R4, R0, R11, RZ ;  /* 0x0000000b00047227 */ /* 0x000fe200078e00ff */
[----:B------:R-:W-:-:S03]  /*23c0*/  ISETP.GT.U32.AND P1, PT, R3, R13, PT ;  /* 0x0000000d0300720c */ /* 0x000fc60003f24070 */
[----:B------:R-:W-:Y:S02]  /*23d0*/  IMAD.MOV R4, RZ, RZ, -R4 ;  /* 0x000000ffff047224 */ /* 0x000fe400078e0a04 */
[----:B------:R-:W-:Y:S02]  /*23e0*/  @!P3 IMAD.IADD R22, R22, 0x1, -R3 ;  /* 0x000000011616b824 */ /* 0x000fe400078e0a03 */
[----:B-1----:R-:W-:Y:S02]  /*23f0*/  IMAD.MOV.U32 R2, RZ, RZ, R7 ;  /* 0x000000ffff027224 */ /* 0x002fe400078e0007 */
[C---:B------:R-:W-:Y:S01]  /*2400*/  IMAD R11, R3.reuse, R4, R11 ;  /* 0x00000004030b7224 */ /* 0x040fe200078e020b */
[C---:B------:R-:W-:Y:S01]  /*2410*/  ISETP.GT.U32.AND P3, PT, R3.reuse, R22, PT ;  /* 0x000000160300720c */ /* 0x040fe20003f64070 */
[----:B------:R-:W-:Y:S01]  /*2420*/  @!P5 IMAD.MOV R2, RZ, RZ, -R2 ;  /* 0x000000ffff02d224 */ /* 0x000fe200078e0a02 */
[----:B------:R-:W-:Y:S01]  /*2430*/  ISETP.GT.U32.AND P5, PT, R3, R12, PT ;  /* 0x0000000c0300720c */ /* 0x000fe20003fa4070 */
[----:B------:R-:W-:-:S02]  /*2440*/  @!P1 IMAD.IADD R13, R13, 0x1, -R3 ;  /* 0x000000010d0d9824 */ /* 0x000fc400078e0a03 */
[----:B------:R-:W-:Y:S01]  /*2450*/  IMAD.HI.U32 R17, R0, R9, RZ ;  /* 0x0000000900117227 */ /* 0x000fe200078e00ff */
[----:B------:R1:W-:Y:S02]  /*2460*/  STL [R1+0x100], R2 ;  /* 0x0001000201007387 */ /* 0x0003e40000100800 */
[C---:B------:R-:W-:Y:S01]  /*2470*/  ISETP.GT.U32.AND P1, PT, R3.reuse, R13, PT ;  /* 0x0000000d0300720c */ /* 0x040fe20003f24070 */
[----:B------:R-:W-:Y:S02]  /*2480*/  IMAD.MOV R17, RZ, RZ, -R17 ;  /* 0x000000ffff117224 */ /* 0x000fe400078e0a11 */
[----:B------:R-:W-:Y:S02]  /*2490*/  IMAD.MOV R10, RZ, RZ, -R10 ;  /* 0x000000ffff0a7224 */ /* 0x000fe400078e0a0a */
[--C-:B------:R-:W-:Y:S01]  /*24a0*/  @!P3 IMAD.IADD R22, R22, 0x1, -R3.reuse ;  /* 0x000000011616b824 */ /* 0x100fe200078e0a03 */
[----:B------:R-:W-:Y:S01]  /*24b0*/  ISETP.GT.U32.AND P3, PT, R3, R11, PT ;  /* 0x0000000b0300720c */ /* 0x000fe20003f64070 */
[----:B------:R-:W-:-:S02]  /*24c0*/  @!P5 IMAD.IADD R12, R12, 0x1, -R3 ;  /* 0x000000010c0cd824 */ /* 0x000fc400078e0a03 */
[C---:B------:R-:W-:Y:S02]  /*24d0*/  IMAD R9, R3.reuse, R17, R9 ;  /* 0x0000001103097224 */ /* 0x040fe400078e0209 */
[C---:B------:R-:W-:Y:S01]  /*24e0*/  IMAD R21, R3.reuse, R10, R21 ;  /* 0x0000000a03157224 */ /* 0x040fe200078e0215 */
[----:B------:R-:W-:Y:S01]  /*24f0*/  ISETP.GT.U32.AND P5, PT, R3, R12, PT ;  /* 0x0000000c0300720c */ /* 0x000fe20003fa4070 */
[--C-:B------:R-:W-:Y:S01]  /*2500*/  @!P1 IMAD.IADD R13, R13, 0x1, -R3.reuse ;  /* 0x000000010d0d9824 */ /* 0x100fe200078e0a03 */
[----:B------:R-:W-:Y:S01]  /*2510*/  ISETP.GT.U32.AND P1, PT, R3, R9, PT ;  /* 0x000000090300720c */ /* 0x000fe20003f24070 */
[C---:B------:R-:W-:Y:S02]  /*2520*/  VIADD R4, R6.reuse, 0xb8 ;  /* 0x000000b806047836 */ /* 0x040fe40000000000 */
[C---:B------:R-:W-:Y:S02]  /*2530*/  VIADD R10, R6.reuse, 0xb4 ;  /* 0x000000b4060a7836 */ /* 0x040fe40000000000 */
[--C-:B------:R-:W-:Y:S01]  /*2540*/  @!P3 IMAD.IADD R11, R11, 0x1, -R3.reuse ;  /* 0x000000010b0bb824 */ /* 0x100fe200078e0a03 */
[----:B------:R-:W-:Y:S01]  /*2550*/  IABS R8, R4 ;  /* 0x0000000400087213 */ /* 0x000fe20000000000 */
[----:B-1----:R-:W-:Y:S01]  /*2560*/  IMAD.MOV.U32 R2, RZ, RZ, R22 ;  /* 0x000000ffff027224 */ /* 0x002fe200078e0016 */
[----:B------:R-:W-:Y:S01]  /*2570*/  IABS R22, R10 ;  /* 0x0000000a00167213 */ /* 0x000fe20000000000 */
[----:B------:R-:W-:Y:S01]  /*2580*/  VIADD R7, R6, 0xb6 ;  /* 0x000000b606077836 */ /* 0x000fe20000000000 */
[C---:B------:R-:W-:Y:S01]  /*2590*/  ISETP.GT.U32.AND P3, PT, R3.reuse, R11, PT ;  /* 0x0000000b0300720c */ /* 0x040fe20003f64070 */
[--C-:B------:R-:W-:Y:S01]  /*25a0*/  @!P5 IMAD.IADD R12, R12, 0x1, -R3.reuse ;  /* 0x000000010c0cd824 */ /* 0x100fe200078e0a03 */
[----:B------:R-:W-:Y:S01]  /*25b0*/  ISETP.GT.U32.AND P5, PT, R3, R21, PT ;  /* 0x000000150300720c */ /* 0x000fe20003fa4070 */
[----:B------:R-:W-:Y:S01]  /*25c0*/  @!P2 IMAD.MOV R2, RZ, RZ, -R2 ;  /* 0x000000ffff02a224 */ /* 0x000fe200078e0a02 */
[----:B------:R-:W-:Y:S01]  /*25d0*/  IABS R20, R7 ;  /* 0x0000000700147213 */ /* 0x000fe20000000000 */
[----:B------:R-:W-:Y:S01]  /*25e0*/  @!P1 IMAD.IADD R9, R9, 0x1, -R3 ;  /* 0x0000000109099824 */ /* 0x000fe200078e0a03 */
[----:B------:R-:W-:Y:S01]  /*25f0*/  ISETP.GE.AND P1, PT, R19, RZ, PT ;  /* 0x000000ff1300720c */ /* 0x000fe20003f26270 */
[----:B------:R-:W-:Y:S01]  /*2600*/  IMAD.HI.U32 R18, R0, R8, RZ ;  /* 0x0000000800127227 */ /* 0x000fe200078e00ff */
[----:B------:R1:W-:Y:S01]  /*2610*/  STL [R1+0x104], R2 ;  /* 0x0001040201007387 */ /* 0x0003e20000100800 */
[----:B------:R-:W-:-:S02]  /*2620*/  ISETP.GE.AND P2, PT, R23, RZ, PT ;  /* 0x000000ff1700720c */ /* 0x000fc40003f46270 */
[----:B------:R-:W-:Y:S02]  /*2630*/  IMAD.MOV.U32 R19, RZ, RZ, R22 ;  /* 0x000000ffff137224 */ /* 0x000fe400078e0016 */
[----:B------:R-:W-:-:S04]  /*2640*/  IMAD.HI.U32 R17, R0, R20, RZ ;  /* 0x0000001400117227 */ /* 0x000fc800078e00ff */
[----:B------:R-:W-:Y:S02]  /*2650*/  @!P5 IMAD.IADD R21, R21, 0x1, -R3 ;  /* 0x000000011515d824 */ /* 0x000fe400078e0a03 */
[----:B-1----:R-:W-:Y:S02]  /*2660*/  IMAD.MOV.U32 R2, RZ, RZ, R13 ;  /* 0x000000ffff027224 */ /* 0x002fe400078e000d */
[----:B------:R-:W-:Y:S01]  /*2670*/  IMAD.MOV R18, RZ, RZ, -R18 ;  /* 0x000000ffff127224 */ /* 0x000fe200078e0a12 */
[----:B------:R-:W-:Y:S01]  /*2680*/  ISETP.GT.U32.AND P5, PT, R3, R21, PT ;  /* 0x000000150300720c */ /* 0x000fe20003fa4070 */
[----:B------:R-:W-:-:S04]  /*2690*/  IMAD.HI.U32 R13, R0, R19, RZ ;  /* 0x00000013000d7227 */ /* 0x000fc800078e00ff */
[----:B------:R-:W-:Y:S01]  /*26a0*/  @!P4 IMAD.MOV R2, RZ, RZ, -R2 ;  /* 0x000000ffff02c224 */ /* 0x000fe200078e0a02 */
[C---:B------:R-:W-:Y:S01]  /*26b0*/  ISETP.GT.U32.AND P4, PT, R3.reuse, R9, PT ;  /* 0x000000090300720c */ /* 0x040fe20003f84070 */
[----:B------:R-:W-:Y:S02]  /*26c0*/  IMAD.MOV R17, RZ, RZ, -R17 ;  /* 0x000000ffff117224 */ /* 0x000fe400078e0a11 */
[----:B------:R-:W-:Y:S01]  /*26d0*/  IMAD R8, R3, R18, R8 ;  /* 0x0000001203087224 */ /* 0x000fe200078e0208 */
[----:B------:R1:W-:Y:S01]  /*26e0*/  STL [R1+0x10c], R2 ;  /* 0x00010c0201007387 */ /* 0x0003e20000100800 */
[----:B------:R-:W-:Y:S02]  /*26f0*/  @!P3 IMAD.IADD R11, R11, 0x1, -R3 ;  /* 0x000000010b0bb824 */ /* 0x000fe400078e0a03 */
[----:B------:R-:W-:Y:S01]  /*2700*/  IMAD.MOV R13, RZ, RZ, -R13 ;  /* 0x000000ffff0d7224 */ /* 0x000fe200078e0a0d */
[C---:B------:R-:W-:Y:S01]  /*2710*/  ISETP.GT.U32.AND P3, PT, R3.reuse, R8, PT ;  /* 0x000000080300720c */ /* 0x040fe20003f64070 */
[----:B------:R-:W-:-:S02]  /*2720*/  IMAD R20, R3, R17, R20 ;  /* 0x0000001103147224 */ /* 0x000fc400078e0214 */
[----:B------:R-:W-:Y:S02]  /*2730*/  IMAD R19, R3, R13, R19 ;  /* 0x0000000d03137224 */ /* 0x000fe400078e0213 */
[----:B------:R-:W-:Y:S02]  /*2740*/  @!P5 IMAD.IADD R21, R21, 0x1, -R3 ;  /* 0x000000011515d824 */ /* 0x000fe400078e0a03 */
[----:B-1----:R-:W-:Y:S01]  /*2750*/  IMAD.MOV.U32 R2, RZ, RZ, R11 ;  /* 0x000000ffff027224 */ /* 0x002fe200078e000b */
[C---:B------:R-:W-:Y:S01]  /*2760*/  ISETP.GT.U32.AND P5, PT, R3.reuse, R19, PT ;  /* 0x000000130300720c */ /* 0x040fe20003fa4070 */
[----:B------:R-:W-:Y:S01]  /*2770*/  @!P0 IMAD.MOV R12, RZ, RZ, -R12 ;  /* 0x000000ffff0c8224 */ /* 0x000fe200078e0a0c */
[----:B------:R-:W-:Y:S01]  /*2780*/  ISETP.GE.AND P0, PT, R4, RZ, PT ;  /* 0x000000ff0400720c */ /* 0x000fe20003f06270 */
[----:B------:R-:W-:Y:S01]  /*2790*/  @!P6 IMAD.MOV R2, RZ, RZ, -R2 ;  /* 0x000000ffff02e224 */ /* 0x000fe200078e0a02 */
[----:B------:R-:W-:Y:S01]  /*27a0*/  ISETP.GT.U32.AND P6, PT, R3, R20, PT ;  /* 0x000000140300720c */ /* 0x000fe20003fc4070 */
[C---:B------:R-:W-:Y:S01]  /*27b0*/  VIADD R4, R6.reuse, 0xb2 ;  /* 0x000000b206047836 */ /* 0x040fe20000000000 */
[----:B------:R1:W-:Y:S01]  /*27c0*/  STL [R1+0x110], R12 ;  /* 0x0001100c01007387 */ /* 0x0003e20000100800 */
[--C-:B------:R-:W-:Y:S01]  /*27d0*/  @!P4 IMAD.IADD R9, R9, 0x1, -R3.reuse ;  /* 0x000000010909c824 */ /* 0x100fe200078e0a03 */
[----:B------:R-:W-:Y:S01]  /*27e0*/  ISETP.GE.AND P4, PT, R7, RZ, PT ;  /* 0x000000ff0700720c */ /* 0x000fe20003f86270 */
[----:B------:R-:W-:Y:S01]  /*27f0*/  VIADD R7, R6, 0xb0 ;  /* 0x000000b006077836 */ /* 0x000fe20000000000 */
[----:B------:R2:W-:Y:S01]  /*2800*/  STL [R1+0x124], R2 ;  /* 0x0001240201007387 */ /* 0x0005e20000100800 */
[--C-:B------:R-:W-:Y:S01]  /*2810*/  @!P3 IMAD.IADD R8, R8, 0x1, -R3.reuse ;  /* 0x000000010808b824 */ /* 0x100fe200078e0a03 */
[----:B------:R-:W-:Y:S01]  /*2820*/  ISETP.GE.AND P3, PT, R10, RZ, PT ;  /* 0x000000ff0a00720c */ /* 0x000fe20003f66270 */
[--C-:B------:R-:W-:Y:S01]  /*2830*/  @!P5 IMAD.IADD R19, R19, 0x1, -R3.reuse ;  /* 0x000000011313d824 */ /* 0x100fe200078e0a03 */
[----:B------:R-:W-:Y:S01]  /*2840*/  IABS R10, R7 ;  /* 0x00000007000a7213 */ /* 0x000fe20000000000 */
[----:B------:R-:W-:Y:S01]  /*2850*/  VIADD R17, R6, 0xae ;  /* 0x000000ae06117836 */ /* 0x000fe20000000000 */
[----:B-1----:R-:W-:Y:S01]  /*2860*/  IABS R12, R4 ;  /* 0x00000004000c7213 */ /* 0x002fe20000000000 */
[----:B------:R-:W-:Y:S01]  /*2870*/  @!P6 IMAD.IADD R20, R20, 0x1, -R3 ;  /* 0x000000011414e824 */ /* 0x000fe200078e0a03 */
[C---:B------:R-:W-:Y:S01]  /*2880*/  ISETP.GT.U32.AND P6, PT, R3.reuse, R8, PT ;  /* 0x000000080300720c */ /* 0x040fe20003fc4070 */
[----:B------:R-:W-:Y:S01]  /*2890*/  VIADD R13, R6, 0xac ;  /* 0x000000ac060d7836 */ /* 0x000fe20000000000 */
[----:B------:R-:W-:Y:S01]  /*28a0*/  IABS R18, R17 ;  /* 0x0000001100127213 */ /* 0x000fe20000000000 */
[----:B--2---:R-:W-:Y:S01]  /*28b0*/  IMAD.MOV.U32 R2, RZ, RZ, R9 ;  /* 0x000000ffff027224 */ /* 0x004fe200078e0009 */
[----:B------:R-:W-:Y:S01]  /*28c0*/  ISETP.GT.U32.AND P5, PT, R3, R20, PT ;  /* 0x000000140300720c */ /* 0x000fe20003fa4070 */
[----:B------:R-:W-:Y:S01]  /*28d0*/  IMAD.HI.U32 R11, R0, R12, RZ ;  /* 0x0000000c000b7227 */ /* 0x000fe200078e00ff */
[----:B------:R-:W-:-:S03]  /*28e0*/  IABS R23, R13 ;  /* 0x0000000d00177213 */ /* 0x000fc60000000000 */
[----:B------:R-:W-:Y:S01]  /*28f0*/  @!P2 IMAD.MOV R2, RZ, RZ, -R2 ;  /* 0x000000ffff02a224 */ /* 0x000fe200078e0a02 */
[C---:B------:R-:W-:Y:S01]  /*2900*/  ISETP.GT.U32.AND P2, PT, R3.reuse, R19, PT ;  /* 0x000000130300720c */ /* 0x040fe20003f44070 */
[----:B------:R-:W-:Y:S02]  /*2910*/  IMAD.MOV R11, RZ, RZ, -R11 ;  /* 0x000000ffff0b7224 */ /* 0x000fe400078e0a0b */
[----:B------:R-:W-:Y:S01]  /*2920*/  IMAD.HI.U32 R9, R0, R10, RZ ;  /* 0x0000000a00097227 */ /* 0x000fe200078e00ff */
[----:B------:R1:W-:Y:S03]  /*2930*/  STL [R1+0x128], R2 ;  /* 0x0001280201007387 */ /* 0x0003e60000100800 */
[----:B------:R-:W-:Y:S02]  /*2940*/  IMAD R12, R3, R11, R12 ;  /* 0x0000000b030c7224 */ /* 0x000fe400078e020c */
[----:B------:R-:W-:-:S02]  /*2950*/  IMAD.MOV R9, RZ, RZ, -R9 ;  /* 0x000000ffff097224 */ /* 0x000fc400078e0a09 */
[--C-:B------:R-:W-:Y:S01]  /*2960*/  @!P6 IMAD.IADD R8, R8, 0x1, -R3.reuse ;  /* 0x000000010808e824 */ /* 0x100fe200078e0a03 */
[C---:B------:R-:W-:Y:S01]  /*2970*/  ISETP.GT.U32.AND P6, PT, R3.reuse, R12, PT ;  /* 0x0000000c0300720c */ /* 0x040fe20003fc4070 */
[----:B------:R-:W-:Y:S02]  /*2980*/  IMAD R10, R3, R9, R10 ;  /* 0x00000009030a7224 */ /* 0x000fe400078e020a */
[----:B------:R-:W-:Y:S02]  /*2990*/  @!P2 IMAD.IADD R19, R19, 0x1, -R3 ;  /* 0x000000011313a824 */ /* 0x000fe400078e0a03 */
[----:B------:R-:W-:Y:S01]  /*29a0*/  IMAD.HI.U32 R9, R0, R18, RZ ;  /* 0x0000001200097227 */ /* 0x000fe200078e00ff */
[----:B------:R-:W-:-:S03]  /*29b0*/  ISETP.GT.U32.AND P2, PT, R3, R10, PT ;  /* 0x0000000a0300720c */ /* 0x000fc60003f44070 */
[--C-:B------:R-:W-:Y:S01]  /*29c0*/  @!P5 IMAD.IADD R20, R20, 0x1, -R3.reuse ;  /* 0x000000011414d824 */ /* 0x100fe200078e0a03 */
[----:B------:R-:W-:Y:S01]  /*29d0*/  ISETP.GE.AND P5, PT, R4, RZ, PT ;  /* 0x000000ff0400720c */ /* 0x000fe20003fa6270 */
[----:B------:R-:W-:Y:S02]  /*29e0*/  VIADD R4, R6, 0xaa ;  /* 0x000000aa06047836 */ /* 0x000fe40000000000 */
[----:B------:R-:W-:Y:S01]  /*29f0*/  @!P6 IMAD.IADD R12, R12, 0x1, -R3 ;  /* 0x000000010c0ce824 */ /* 0x000fe200078e0a03 */
[----:B------:R-:W-:Y:S01]  /*2a00*/  ISETP.GE.AND P6, PT, R7, RZ, PT ;  /* 0x000000ff0700720c */ /* 0x000fe20003fc6270 */
[----:B------:R-:W-:Y:S02]  /*2a10*/  IMAD.MOV R9, RZ, RZ, -R9 ;  /* 0x000000ffff097224 */ /* 0x000fe400078e0a09 */
[----:B------:R-:W-:-:S04]  /*2a20*/  IMAD.HI.U32 R11, R0, R23, RZ ;  /* 0x00000017000b7227 */ /* 0x000fc800078e00ff */
[----:B------:R-:W-:Y:S01]  /*2a30*/  @!P2 IMAD.IADD R10, R10, 0x1, -R3 ;  /* 0x000000010a0aa824 */ /* 0x000fe200078e0a03 */
[C---:B------:R-:W-:Y:S01]  /*2a40*/  ISETP.GT.U32.AND P2, PT, R3.reuse, R12, PT ;  /* 0x0000000c0300720c */ /* 0x040fe20003f44070 */
[----:B-1----:R-:W-:Y:S02]  /*2a50*/  IMAD.MOV.U32 R2, RZ, RZ, R8 ;  /* 0x000000ffff027224 */ /* 0x002fe400078e0008 */
[C---:B------:R-:W-:Y:S01]  /*2a60*/  IMAD R18, R3.reuse, R9, R18 ;  /* 0x0000000903127224 */ /* 0x040fe200078e0212 */
[----:B------:R-:W-:Y:S01]  /*2a70*/  IABS R9, R4 ;  /* 0x0000000400097213 */ /* 0x000fe20000000000 */
[----:B------:R-:W-:Y:S02]  /*2a80*/  IMAD.MOV R11, RZ, RZ, -R11 ;  /* 0x000000ffff0b7224 */ /* 0x000fe400078e0a0b */
[----:B------:R-:W-:Y:S02]  /*2a90*/  VIADD R7, R6, 0xa8 ;  /* 0x000000a806077836 */ /* 0x000fe40000000000 */
[----:B------:R-:W-:Y:S01]  /*2aa0*/  @!P0 IMAD.MOV R2, RZ, RZ, -R2 ;  /* 0x000000ffff028224 */ /* 0x000fe200078e0a02 */
[C---:B------:R-:W-:Y:S01]  /*2ab0*/  ISETP.GT.U32.AND P0, PT, R3.reuse, R10, PT ;  /* 0x0000000a0300720c */ /* 0x040fe20003f04070 */
[----:B------:R-:W-:Y:S01]  /*2ac0*/  @!P1 IMAD.MOV R21, RZ, RZ, -R21 ;  /* 0x000000ffff159224 */ /* 0x000fe200078e0a15 */
[C---:B------:R-:W-:Y:S01]  /*2ad0*/  ISETP.GT.U32.AND P1, PT, R3.reuse, R18, PT ;  /* 0x000000120300720c */ /* 0x040fe20003f24070 */
[C---:B------:R-:W-:Y:S01]  /*2ae0*/  IMAD R23, R3.reuse, R11, R23 ;  /* 0x0000000b03177224 */ /* 0x040fe200078e0217 */
[----:B------:R-:W-:Y:S01]  /*2af0*/  IABS R11, R7 ;  /* 0x00000007000b7213 */ /* 0x000fe20000000000 */
[----:B------:R-:W-:Y:S01]  /*2b00*/  IMAD.HI.U32 R8, R0, R9, RZ ;  /* 0x0000000900087227 */ /* 0x000fe200078e00ff */
[----:B------:R-:W-:Y:S03]  /*2b10*/  STL [R1+0x12c], R21 ;  /* 0x00012c1501007387 */ /* 0x000fe60000100800 */
[----:B------:R-:W-:Y:S01]  /*2b20*/  @!P4 IMAD.MOV R20, RZ, RZ, -R20 ;  /* 0x000000ffff14c224 */ /* 0x000fe200078e0a14 */
[----:B------:R1:W-:Y:S01]  /*2b30*/  STL [R1+0x130], R2 ;  /* 0x0001300201007387 */ /* 0x0003e20000100800 */
[--C-:B------:R-:W-:Y:S01]  /*2b40*/  @!P2 IMAD.IADD R12, R12, 0x1, -R3.reuse ;  /* 0x000000010c0ca824 */ /* 0x100fe200078e0a03 */
[C---:B------:R-:W-:Y:S01]  /*2b50*/  ISETP.GT.U32.AND P4, PT, R3.reuse, R23, PT ;  /* 0x000000170300720c */ /* 0x040fe20003f84070 */
[----:B------:R-:W-:Y:S01]  /*2b60*/  IMAD.MOV R8, RZ, RZ, -R8 ;  /* 0x000000ffff087224 */ /* 0x000fe200078e0a08 */
[----:B------:R2:W-:Y:S01]  /*2b70*/  STL [R1+0x138], R20 ;  /* 0x0001381401007387 */ /* 0x0005e20000100800 */
[----:B------:R-:W-:Y:S01]  /*2b80*/  @!P0 IMAD.IADD R10, R10, 0x1, -R3 ;  /* 0x000000010a0a8824 */ /* 0x000fe200078e0a03 */
[----:B------:R-:W-:Y:S01]  /*2b90*/  ISETP.GE.AND P0, PT, R4, RZ, PT ;  /* 0x000000ff0400720c */ /* 0x000fe20003f06270 */
[----:B------:R-:W-:Y:S01]  /*2ba0*/  IMAD R9, R3, R8, R9 ;  /* 0x0000000803097224 */ /* 0x000fe200078e0209 */
[----:B------:R-:W-:Y:S01]  /*2bb0*/  ISETP.GE.AND P2, PT, R13, RZ, PT ;  /* 0x000000ff0d00720c */ /* 0x000fe20003f46270 */
[----:B------:R-:W-:-:S02]  /*2bc0*/  @!P1 IMAD.IADD R18, R18, 0x1, -R3 ;  /* 0x0000000112129824 */ /* 0x000fc400078e0a03 */
[----:B-1----:R-:W-:Y:S02]  /*2bd0*/  IMAD.MOV.U32 R2, RZ, RZ, R19 ;  /* 0x000000ffff027224 */ /* 0x002fe400078e0013 */
[----:B------:R-:W-:Y:S01]  /*2be0*/  IMAD.HI.U32 R19, R0, R11, RZ ;  /* 0x0000000b00137227 */ /* 0x000fe200078e00ff */
[----:B------:R-:W-:-:S03]  /*2bf0*/  ISETP.GT.U32.AND P1, PT, R3, R18, PT ;  /* 0x000000120300720c */ /* 0x000fc60003f24070 */
[----:B------:R-:W-:Y:S01]  /*2c00*/  @!P3 IMAD.MOV R2, RZ, RZ, -R2 ;  /* 0x000000ffff02b224 */ /* 0x000fe200078e0a02 */
[----:B------:R-:W-:Y:S01]  /*2c10*/  ISETP.GE.AND P3, PT, R17, RZ, PT ;  /* 0x000000ff1100720c */ /* 0x000fe20003f66270 */
[----:B--2---:R-:W-:Y:S02]  /*2c20*/  IMAD.MOV.U32 R20, RZ, RZ, R12 ;  /* 0x000000ffff147224 */ /* 0x004fe400078e000c */
[----:B------:R-:W-:Y:S01]  /*2c30*/  IMAD.MOV R19, RZ, RZ, -R19 ;  /* 0x000000ffff137224 */ /* 0x000fe200078e0a13 */
[----:B------:R1:W-:Y:S01]  /*2c40*/  STL [R1+0x13c], R2 ;  /* 0x00013c0201007387 */ /* 0x0003e20000100800 */
[----:B------:R-:W-:Y:S01]  /*2c50*/  @!P5 IMAD.MOV R20, RZ, RZ, -R20 ;  /* 0x000000ffff14d224 */ /* 0x000fe200078e0a14 */
[C---:B------:R-:W-:Y:S01]  /*2c60*/  ISETP.GT.U32.AND P5, PT, R3.reuse, R9, PT ;  /* 0x000000090300720c */ /* 0x040fe20003fa4070 */
[----:B------:R-:W-:Y:S02]  /*2c70*/  IMAD R11, R3, R19, R11 ;  /* 0x00000013030b7224 */ /* 0x000fe400078e020b */
[----:B------:R-:W-:Y:S01]  /*2c80*/  @!P4 IMAD.IADD R23, R23, 0x1, -R3 ;  /* 0x000000011717c824 */ /* 0x000fe200078e0a03 */
[----:B------:R-:W-:Y:S01]  /*2c90*/  STL [R1+0x154], R20 ;  /* 0x0001541401007387 */ /* 0x000fe20000100800 */
[----:B------:R-:W-:-:S02]  /*2ca0*/  VIADD R4, R6, 0xa6 ;  /* 0x000000a606047836 */ /* 0x000fc40000000000 */
[----:B------:R-:W-:Y:S01]  /*2cb0*/  VIADD R8, R6, 0xa4 ;  /* 0x000000a406087836 */ /* 0x000fe20000000000 */
[C---:B------:R-:W-:Y:S01]  /*2cc0*/  ISETP.GT.U32.AND P4, PT, R3.reuse, R23, PT ;  /* 0x000000170300720c */ /* 0x040fe20003f84070 */
[----:B-1----:R-:W-:Y:S01]  /*2cd0*/  IMAD.MOV.U32 R2, RZ, RZ, R10 ;  /* 0x000000ffff027224 */ /* 0x002fe200078e000a */
[----:B------:R-:W-:Y:S01]  /*2ce0*/  IABS R17, R4 ;  /* 0x0000000400117213 */ /* 0x000fe20000000000 */
[--C-:B------:R-:W-:Y:S01]  /*2cf0*/  @!P1 IMAD.IADD R18, R18, 0x1, -R3.reuse ;  /* 0x0000000112129824 */ /* 0x100fe200078e0a03 */
[----:B------:R-:W-:Y:S01]  /*2d00*/  IABS R10, R8 ;  /* 0x00000008000a7213 */ /* 0x000fe20000000000 */
[----:B------:R-:W-:Y:S01]  /*2d10*/  @!P6 IMAD.MOV R2, RZ, RZ, -R2 ;  /* 0x000000ffff02e224 */ /* 0x000fe200078e0a02 */
[----:B------:R-:W-:Y:S01]  /*2d20*/  ISETP.GT.U32.AND P6, PT, R3, R11, PT ;  /* 0x0000000b0300720c */ /* 0x000fe20003fc4070 */
[----:B------:R-:W-:Y:S01]  /*2d30*/  @!P5 IMAD.IADD R9, R9, 0x1, -R3 ;  /* 0x000000010909d824 */ /* 0x000fe200078e0a03 */
[----:B------:R-:W-:Y:S01]  /*2d40*/  ISETP.GE.AND P1, PT, R7, RZ, PT ;  /* 0x000000ff0700720c */ /* 0x000fe20003f26270 */
[----:B------:R-:W-:Y:S01]  /*2d50*/  IMAD.HI.U32 R12, R0, R17, RZ ;  /* 0x00000011000c7227 */ /* 0x000fe200078e00ff */
[----:B------:R1:W-:Y:S02]  /*2d60*/  STL [R1+0x15c], R2 ;  /* 0x00015c0201007387 */ /* 0x0003e40000100800 */
[----:B------:R-:W-:Y:S01]  /*2d70*/  ISETP.GT.U32.AND P5, PT, R3, R9, PT ;  /* 0x000000090300720c */ /* 0x000fe20003fa4070 */
[----:B------:R-:W-:-:S02]  /*2d80*/  VIADD R7, R6, 0xa2 ;  /* 0x000000a206077836 */ /* 0x000fc40000000000 */
[--C-:B------:R-:W-:Y:S01]  /*2d90*/  @!P4 IMAD.IADD R23, R23, 0x1, -R3.reuse ;  /* 0x000000011717c824 */ /* 0x100fe200078e0a03 */
[----:B------:R-:W-:Y:S01]  /*2da0*/  ISETP.GE.AND P4, PT, R4, RZ, PT ;  /* 0x000000ff0400720c */ /* 0x000fe20003f86270 */
[----:B------:R-:W-:Y:S01]  /*2db0*/  IMAD.MOV R12, RZ, RZ, -R12 ;  /* 0x000000ffff0c7224 */ /* 0x000fe200078e0a0c */
[----:B------:R-:W-:Y:S01]  /*2dc0*/  IABS R13, R7 ;  /* 0x00000007000d7213 */ /* 0x000fe20000000000 */
[----:B------:R-:W-:Y:S02]  /*2dd0*/  @!P6 IMAD.IADD R11, R11, 0x1, -R3 ;  /* 0x000000010b0be824 */ /* 0x000fe400078e0a03 */
[----:B------:R-:W-:-:S03]  /*2de0*/  IMAD.HI.U32 R4, R0, R10, RZ ;  /* 0x0000000a00047227 */ /* 0x000fc600078e00ff */
[C---:B------:R-:W-:Y:S01]  /*2df0*/  ISETP.GT.U32.AND P6, PT, R3.reuse, R11, PT ;  /* 0x0000000b0300720c */ /* 0x040fe20003fc4070 */
[----:B-1----:R-:W-:Y:S02]  /*2e00*/  IMAD.MOV.U32 R2, RZ, RZ, R18 ;  /* 0x000000ffff027224 */ /* 0x002fe400078e0012 */
[----:B------:R-:W-:Y:S02]  /*2e10*/  IMAD R17, R3, R12, R17 ;  /* 0x0000000c03117224 */ /* 0x000fe400078e0211 */
[----:B------:R-:W-:Y:S02]  /*2e20*/  IMAD.MOV R4, RZ, RZ, -R4 ;  /* 0x000000ffff047224 */ /* 0x000fe400078e0a04 */
[----:B------:R-:W-:Y:S01]  /*2e30*/  @!P3 IMAD.MOV R2, RZ, RZ, -R2 ;  /* 0x000000ffff02b224 */ /* 0x000fe200078e0a02 */
[----:B------:R-:W-:Y:S01]  /*2e40*/  ISETP.GE.AND P3, PT, R8, RZ, PT ;  /* 0x000000ff0800720c */ /* 0x000fe20003f66270 */
[----:B------:R-:W-:Y:S01]  /*2e50*/  @!P5 IMAD.IADD R9, R9, 0x1, -R3 ;  /* 0x000000010909d824 */ /* 0x000fe200078e0a03 */
[C---:B------:R-:W-:Y:S01]  /*2e60*/  ISETP.GT.U32.AND P5, PT, R3.reuse, R17, PT ;  /* 0x000000110300720c */ /* 0x040fe20003fa4070 */
[----:B------:R-:W-:Y:S01]  /*2e70*/  IMAD R10, R3, R4, R10 ;  /* 0x00000004030a7224 */ /* 0x000fe200078e020a */
[----:B------:R1:W-:Y:S01]  /*2e80*/  STL [R1+0x160], R2 ;  /* 0x0001600201007387 */ /* 0x0003e20000100800 */
[----:B------:R-:W-:-:S04]  /*2e90*/  IMAD.HI.U32 R8, R0, R13, RZ ;  /* 0x0000000d00087227 */ /* 0x000fc800078e00ff */
[----:B------:R-:W-:Y:S02]  /*2ea0*/  IMAD.MOV R8, RZ, RZ, -R8 ;  /* 0x000000ffff087224 */ /* 0x000fe400078e0a08 */
[----:B------:R-:W-:Y:S01]  /*2eb0*/  @!P6 IMAD.IADD R11, R11, 0x1, -R3 ;  /* 0x000000010b0be824 */ /* 0x000fe200078e0a03 */
[C---:B------:R-:W-:Y:S01]  /*2ec0*/  ISETP.GT.U32.AND P6, PT, R3.reuse, R10, PT ;  /* 0x0000000a0300720c */ /* 0x040fe20003fc4070 */
[----:B------:R-:W-:Y:S02]  /*2ed0*/  IMAD R13, R3, R8, R13 ;  /* 0x00000008030d7224 */ /* 0x000fe400078e020d */
[C---:B------:R-:W-:Y:S02]  /*2ee0*/  VIADD R18, R6.reuse, 0xa0 ;  /* 0x000000a006127836 */ /* 0x040fe40000000000 */
[----:B------:R-:W-:Y:S01]  /*2ef0*/  @!P5 IMAD.IADD R17, R17, 0x1, -R3 ;  /* 0x000000011111d824 */ /* 0x000fe200078e0a03 */
[----:B------:R-:W-:Y:S01]  /*2f00*/  ISETP.GT.U32.AND P5, PT, R3, R13, PT ;  /* 0x0000000d0300720c */ /* 0x000fe20003fa4070 */
[----:B-1----:R-:W-:Y:S01]  /*2f10*/  IMAD.MOV.U32 R2, RZ, RZ, R23 ;  /* 0x000000ffff027224 */ /* 0x002fe200078e0017 */
[----:B------:R-:W-:Y:S01]  /*2f20*/  IABS R21, R18 ;  /* 0x0000001200157213 */ /* 0x000fe20000000000 */
[----:B------:R-:W-:-:S02]  /*2f30*/  VIADD R19, R6, 0x9e ;  /* 0x0000009e06137836 */ /* 0x000fc40000000000 */
[----:B------:R-:W-:Y:S02]  /*2f40*/  VIADD R4, R6, 0x9c ;  /* 0x0000009c06047836 */ /* 0x000fe40000000000 */
[----:B------:R-:W-:Y:S01]  /*2f50*/  @!P6 IMAD.IADD R10, R10, 0x1, -R3 ;  /* 0x000000010a0ae824 */ /* 0x000fe200078e0a03 */
[----:B------:R-:W-:Y:S01]  /*2f60*/  ISETP.GT.U32.AND P6, PT, R3, R17, PT ;  /* 0x000000110300720c */ /* 0x000fe20003fc4070 */
[----:B------:R-:W-:Y:S01]  /*2f70*/  IMAD.HI.U32 R24, R0, R21, RZ ;  /* 0x0000001500187227 */ /* 0x000fe200078e00ff */
[----:B------:R-:W-:Y:S02]  /*2f80*/  IABS R20, R19 ;  /* 0x0000001300147213 */ /* 0x000fe40000000000 */
[----:B------:R-:W-:Y:S01]  /*2f90*/  IABS R12, R4 ;  /* 0x00000004000c7213 */ /* 0x000fe20000000000 */
[----:B------:R-:W-:Y:S01]  /*2fa0*/  @!P2 IMAD.MOV R2, RZ, RZ, -R2 ;  /* 0x000000ffff02a224 */ /* 0x000fe200078e0a02 */
[----:B------:R-:W-:Y:S01]  /*2fb0*/  ISETP.GE.AND P2, PT, R7, RZ, PT ;  /* 0x000000ff0700720c */ /* 0x000fe20003f46270 */
[----:B------:R-:W-:-:S02]  /*2fc0*/  IMAD.MOV R24, RZ, RZ, -R24 ;  /* 0x000000ffff187224 */ /* 0x000fc400078e0a18 */
[----:B------:R-:W-:Y:S01]  /*2fd0*/  @!P5 IMAD.IADD R13, R13, 0x1, -R3 ;  /* 0x000000010d0dd824 */ /* 0x000fe200078e0a03 */
[----:B------:R1:W-:Y:S01]  /*2fe0*/  STL [R1+0x164], R2 ;  /* 0x0001640201007387 */ /* 0x0003e20000100800 */
[----:B------:R-:W-:Y:S01]  /*2ff0*/  ISETP.GT.U32.AND P5, PT, R3, R10, PT ;  /* 0x0000000a0300720c */ /* 0x000fe20003fa4070 */
[----:B------:R-:W-:-:S04]  /*3000*/  IMAD.HI.U32 R22, R0, R20, RZ ;  /* 0x0000001400167227 */ /* 0x000fc800078e00ff */
[C---:B------:R-:W-:Y:S02]  /*3010*/  IMAD R7, R3.reuse, R24, R21 ;  /* 0x0000001803077224 */ /* 0x040fe400078e0215 */
[----:B------:R-:W-:Y:S02]  /*3020*/  IMAD.MOV.U32 R23, RZ, RZ, R12 ;  /* 0x000000ffff177224 */ /* 0x000fe400078e000c */
[----:B-1----:R-:W-:Y:S02]  /*3030*/  IMAD.MOV.U32 R2, RZ, RZ, R9 ;  /* 0x000000ffff027224 */ /* 0x002fe400078e0009 */
[----:B------:R-:W-:Y:S02]  /*3040*/  IMAD.MOV R22, RZ, RZ, -R22 ;  /* 0x000000ffff167224 */ /* 0x000fe400078e0a16 */
[----:B------:R-:W-:Y:S01]  /*3050*/  @!P0 IMAD.MOV R2, RZ, RZ, -R2 ;  /* 0x000000ffff028224 */ /* 0x000fe200078e0a02 */
[----:B------:R-:W-:Y:S01]  /*3060*/  ISETP.GT.U32.AND P0, PT, R3, R13, PT ;  /* 0x0000000d0300720c */ /* 0x000fe20003f04070 */
[----:B------:R-:W-:Y:S01]  /*3070*/  @!P6 IMAD.IADD R17, R17, 0x1, -R3 ;  /* 0x000000011111e824 */ /* 0x000fe200078e0a03 */
[C---:B------:R-:W-:Y:S01]  /*3080*/  ISETP.GT.U32.AND P6, PT, R3.reuse, R7, PT ;  /* 0x000000070300720c */ /* 0x040fe20003fc4070 */
[----:B------:R-:W-:Y:S01]  /*3090*/  IMAD.HI.U32 R9, R0, R23, RZ ;  /* 0x0000001700097227 */ /* 0x000fe200078e00ff */
[----:B------:R1:W-:Y:S03]  /*30a0*/  STL [R1+0x168], R2 ;  /* 0x0001680201007387 */ /* 0x0003e60000100800 */
[----:B------:R-:W-:-:S02]  /*30b0*/  IMAD R12, R3, R22, R20 ;  /* 0x00000016030c7224 */ /* 0x000fc400078e0214 */
[----:B------:R-:W-:Y:S02]  /*30c0*/  IMAD.MOV R9, RZ, RZ, -R9 ;  /* 0x000000ffff097224 */ /* 0x000fe400078e0a09 */
[----:B------:R-:W-:Y:S01]  /*30d0*/  @!P5 IMAD.IADD R10, R10, 0x1, -R3 ;  /* 0x000000010a0ad824 */ /* 0x000fe200078e0a03 */
[----:B------:R-:W-:Y:S01]  /*30e0*/  ISETP.GE.AND P5, PT, R19, RZ, PT ;  /* 0x000000ff1300720c */ /* 0x000fe20003fa6270 */
[----:B------:R-:W-:Y:S02]  /*30f0*/  VIADD R8, R6, 0x9a ;  /* 0x0000009a06087836 */ /* 0x000fe40000000000 */
[----:B-1----:R-:W-:Y:S02]  /*3100*/  IMAD.MOV.U32 R2, RZ, RZ, R17 ;  /* 0x000000ffff027224 */ /* 0x002fe400078e0011 */
[C---:B------:R-:W-:Y:S01]  /*3110*/  IMAD R19, R3.reuse, R9, R23 ;  /* 0x0000000903137224 */ /* 0x040fe200078e0217 */
[----:B------:R-:W-:Y:S01]  /*3120*/  IABS R21, R8 ;  /* 0x0000000800157213 */ /* 0x000fe20000000000 */
[----:B------:R-:W-:Y:S01]  /*3130*/  @!P4 IMAD.MOV R2, RZ, RZ, -R2 ;  /* 0x000000ffff02c224 */ /* 0x000fe200078e0a02 */
[----:B------:R-:W-:Y:S01]  /*3140*/  ISETP.GT.U32.AND P4, PT, R3, R12, PT ;  /* 0x0000000c0300720c */ /* 0x000fe20003f84070 */
[----:B------:R-:W-:-:S02]  /*3150*/  IMAD.MOV.U32 R20, RZ, RZ, R11 ;  /* 0x000000ffff147224 */ /* 0x000fc400078e000b */
[----:B------:R-:W-:Y:S01]  /*3160*/  @!P6 IMAD.IADD R7, R7, 0x1, -R3 ;  /* 0x000000010707e824 */ /* 0x000fe200078e0a03 */
[----:B------:R-:W-:Y:S01]  /*3170*/  ISETP.GT.U32.AND P6, PT, R3, R19, PT ;  /* 0x000000130300720c */ /* 0x000fe20003fc4070 */
[----:B------:R-:W-:Y:S01]  /*3180*/  @!P1 IMAD.MOV R20, RZ, RZ, -R20 ;  /* 0x000000ffff149224 */ /* 0x000fe200078e0a14 */
[----:B------:R-:W-:Y:S01]  /*3190*/  ISETP.GE.AND P1, PT, R18, RZ, PT ;  /* 0x000000ff1200720c */ /* 0x000fe20003f26270 */
[----:B------:R-:W-:-:S03]  /*31a0*/  IMAD.HI.U32 R11, R0, R21, RZ ;  /* 0x00000015000b7227 */ /* 0x000fc600078e00ff */
[----:B------:R-:W-:Y:S01]  /*31b0*/  STL [R1+0x170], R20 ;  /* 0x0001701401007387 */ /* 0x000fe20000100800 */
[----:B------:R-:W-:Y:S02]  /*31c0*/  IMAD.MOV R11, RZ, RZ, -R11 ;  /* 0x000000ffff0b7224 */ /* 0x000fe400078e0a0b */
[--C-:B------:R-:W-:Y:S01]  /*31d0*/  @!P4 IMAD.IADD R12, R12, 0x1, -R3.reuse ;  /* 0x000000010c0cc824 */ /* 0x100fe200078e0a03 */
[----:B------:R1:W-:Y:S01]  /*31e0*/  STL [R1+0x17c], R2 ;  /* 0x00017c0201007387 */ /* 0x0003e20000100800 */
[----:B------:R-:W-:Y:S01]  /*31f0*/  VIADD R17, R6, 0x98 ;  /* 0x0000009806117836 */ /* 0x000fe20000000000 */
[----:B------:R-:W-:Y:S01]  /*3200*/  ISETP.GT.U32.AND P4, PT, R3, R7, PT ;  /* 0x000000070300720c */ /* 0x000fe20003f84070 */
[----:B------:R-:W-:Y:S01]  /*3210*/  @!P0 IMAD.IADD R13, R13, 0x1, -R3 ;  /* 0x000000010d0d8824 */ /* 0x000fe200078e0a03 */
[----:B------:R-:W-:Y:S01]  /*3220*/  ISETP.GE.AND P0, PT, R4, RZ, PT ;  /* 0x000000ff0400720c */ /* 0x000fe20003f06270 */
[----:B------:R-:W-:Y:S01]  /*3230*/  IMAD R4, R3, R11, R21 ;  /* 0x0000000b03047224 */ /* 0x000fe200078e0215 */
[----:B------:R-:W-:Y:S01]  /*3240*/  IABS R21, R17 ;  /* 0x0000001100157213 */ /* 0x000fe20000000000 */
[----:B------:R-:W-:-:S02]  /*3250*/  @!P6 IMAD.IADD R19, R19, 0x1, -R3 ;  /* 0x000000011313e824 */ /* 0x000fc400078e0a03 */
[----:B------:R-:W-:Y:S02]  /*3260*/  VIADD R18, R6, 0x92 ;  /* 0x0000009206127836 */ /* 0x000fe40000000000 */
[----:B-1----:R-:W-:Y:S01]  /*3270*/  IMAD.MOV.U32 R2, RZ, RZ, R10 ;  /* 0x000000ffff027224 */ /* 0x002fe200078e000a */
[----:B------:R-:W-:Y:S01]  /*3280*/  ISETP.GT.U32.AND P6, PT, R3, R19, PT ;  /* 0x000000130300720c */ /* 0x000fe20003fc4070 */
[----:B------:R-:W-:Y:S01]  /*3290*/  IMAD.HI.U32 R23, R0, R21, RZ ;  /* 0x0000001500177227 */ /* 0x000fe200078e00ff */
[----:B------:R-:W-:-:S03]  /*32a0*/  IABS R10, R18 ;  /* 0x00000012000a7213 */ /* 0x000fc60000000000 */
[----:B------:R-:W-:Y:S01]  /*32b0*/  @!P3 IMAD.MOV R2, RZ, RZ, -R2 ;  /* 0x000000ffff02b224 */ /* 0x000fe200078e0a02 */
[----:B------:R-:W-:Y:S01]  /*32c0*/  ISETP.GT.U32.AND P3, PT, R3, R12, PT ;  /* 0x0000000c0300720c */ /* 0x000fe20003f64070 */
[----:B------:R-:W-:Y:S02]  /*32d0*/  IMAD.MOV R23, RZ, RZ, -R23 ;  /* 0x000000ffff177224 */ /* 0x000fe400078e0a17 */
[--C-:B------:R-:W-:Y:S01]  /*32e0*/  @!P4 IMAD.IADD R7, R7, 0x1, -R3.reuse ;  /* 0x000000010707c824 */ /* 0x100fe200078e0a03 */
[----:B------:R-:W-:Y:S01]  /*32f0*/  ISETP.GT.U32.AND P4, PT, R3, R4, PT ;  /* 0x000000040300720c */ /* 0x000fe20003f84070 */
[C---:B------:R-:W-:Y:S01]  /*3300*/  VIADD R9, R6.reuse, 0x96 ;  /* 0x0000009606097836 */ /* 0x040fe20000000000 */
[----:B------:R1:W-:Y:S01]  /*3310*/  STL [R1+0x184], R2 ;  /* 0x0001840201007387 */ /* 0x0003e20000100800 */
[----:B------:R-:W-:Y:S02]  /*3320*/  @!P6 IMAD.IADD R19, R19, 0x1, -R3 ;  /* 0x000000011313e824 */ /* 0x000fe400078e0a03 */
[----:B------:R-:W-:Y:S01]  /*3330*/  VIADD R20, R6, 0x94 ;  /* 0x0000009406147836 */ /* 0x000fe20000000000 */
[----:B------:R-:W-:Y:S01]  /*3340*/  IABS R22, R9 ;  /* 0x0000000900167213 */ /* 0x000fe20000000000 */
[----:B------:R-:W-:-:S02]  /*3350*/  IMAD.MOV.U32 R25, RZ, RZ, R13 ;  /* 0x000000ffff197224 */ /* 0x000fc400078e000d */
[----:B------:R-:W-:Y:S01]  /*3360*/  @!P3 IMAD.IADD R12, R12, 0x1, -R3 ;  /* 0x000000010c0cb824 */ /* 0x000fe200078e0a03 */
[----:B------:R-:W-:Y:S01]  /*3370*/  ISETP.GE.AND P3, PT, R8, RZ, PT ;  /* 0x000000ff0800720c */ /* 0x000fe20003f66270 */
[----:B------:R-:W-:Y:S01]  /*3380*/  IMAD R8, R3, R23, R21 ;  /* 0x0000001703087224 */ /* 0x000fe200078e0215 */
[----:B------:R-:W-:Y:S01]  /*3390*/  IABS R11, R20 ;  /* 0x00000014000b7213 */ /* 0x000fe20000000000 */
[----:B------:R-:W-:Y:S01]  /*33a0*/  @!P4 IMAD.IADD R4, R4, 0x1, -R3 ;  /* 0x000000010404c824 */ /* 0x000fe200078e0a03 */
[----:B------:R-:W-:Y:S01]  /*33b0*/  ISETP.GE.AND P4, PT, R17, RZ, PT ;  /* 0x000000ff1100720c */ /* 0x000fe20003f86270 */
[----:B------:R-:W-:Y:S01]  /*33c0*/  IMAD.HI.U32 R23, R0, R10, RZ ;  /* 0x0000000a00177227 */ /* 0x000fe200078e00ff */
[----:B------:R-:W-:-:S03]  /*33d0*/  ISETP.GT.U32.AND P6, PT, R3, R8, PT ;  /* 0x000000080300720c */ /* 0x000fc60003fc4070 */
[----:B------:R-:W-:-:S04]  /*33e0*/  IMAD.HI.U32 R21, R0, R22, RZ ;  /* 0x0000001600157227 */ /* 0x000fc800078e00ff */
[----:B------:R-:W-:-:S04]  /*33f0*/  IMAD.HI.U32 R24, R0, R11, RZ ;  /* 0x0000000b00187227 */ /* 0x000fc800078e00ff */
[----:B-1----:R-:W-:Y:S02]  /*3400*/  IMAD.MOV.U32 R2, RZ, RZ, R7 ;  /* 0x000000ffff027224 */ /* 0x002fe400078e0007 */
[----:B------:R-:W-:Y:S01]  /*3410*/  @!P6 IMAD.IADD R8, R8, 0x1, -R3 ;  /* 0x000000010808e824 */ /* 0x000fe200078e0a03 */
[C---:B------:R-:W-:Y:S01]  /*3420*/  ISETP.GT.U32.AND P6, PT, R3.reuse, R4, PT ;  /* 0x000000040300720c */ /* 0x040fe20003fc4070 */
[----:B------:R-:W-:Y:S02]  /*3430*/  IMAD.MOV R23, RZ, RZ, -R23 ;  /* 0x000000ffff177224 */ /* 0x000fe400078e0a17 */
[----:B------:R-:W-:Y:S02]  /*3440*/  @!P2 IMAD.MOV R25, RZ, RZ, -R25 ;  /* 0x000000ffff19a224 */ /* 0x000fe400078e0a19 */
[----:B------:R-:W-:Y:S02]  /*3450*/  IMAD.MOV R21, RZ, RZ, -R21 ;  /* 0x000000ffff157224 */ /* 0x000fe400078e0a15 */
[----:B------:R-:W-:Y:S01]  /*3460*/  IMAD.MOV R24, RZ, RZ, -R24 ;  /* 0x000000ffff187224 */ /* 0x000fe200078e0a18 */
[----:B------:R-:W-:Y:S01]  /*3470*/  STL [R1+0x18c], R25 ;  /* 0x00018c1901007387 */ /* 0x000fe20000100800 */
[----:B------:R-:W-:Y:S01]  /*3480*/  @!P1 IMAD.MOV R2, RZ, RZ, -R2 ;  /* 0x000000ffff029224 */ /* 0x000fe200078e0a02 */
[C---:B------:R-:W-:Y:S01]  /*3490*/  ISETP.GT.U32.AND P1, PT, R3.reuse, R8, PT ;  /* 0x000000080300720c */ /* 0x040fe20003f24070 */
[----:B------:R-:W-:-:S02]  /*34a0*/  IMAD R10, R3, R23, R10 ;  /* 0x00000017030a7224 */ /* 0x000fc400078e020a */
[C---:B------:R-:W-:Y:S01]  /*34b0*/  IMAD R21, R3.reuse, R21, R22 ;  /* 0x0000001503157224 */ /* 0x040fe200078e0216 */
[----:B------:R1:W-:Y:S01]  /*34c0*/  STL [R1+0x190], R2 ;  /* 0x0001900201007387 */ /* 0x0003e20000100800 */
[C---:B------:R-:W-:Y:S02]  /*34d0*/  IMAD R11, R3.reuse, R24, R11 ;  /* 0x00000018030b7224 */ /* 0x040fe400078e020b */
[----:B------:R-:W-:Y:S01]  /*34e0*/  IMAD.MOV.U32 R23, RZ, RZ, R12 ;  /* 0x000000ffff177224 */ /* 0x000fe200078e000c */
[C---:B------:R-:W-:Y:S01]  /*34f0*/  ISETP.GT.U32.AND P2, PT, R3.reuse, R21, PT ;  /* 0x000000150300720c */ /* 0x040fe20003f44070 */
[----:B------:R-:W-:Y:S02]  /*3500*/  VIADD R17, R6, 0x90 ;  /* 0x0000009006117836 */ /* 0x000fe40000000000 */
[----:B------:R-:W-:Y:S01]  /*3510*/  @!P5 IMAD.MOV R23, RZ, RZ, -R23 ;  /* 0x000000ffff17d224 */ /* 0x000fe200078e0a17 */
[C---:B------:R-:W-:Y:S01]  /*3520*/  ISETP.GT.U32.AND P5, PT, R3.reuse, R11, PT ;  /* 0x0000000b0300720c */ /* 0x040fe20003fa4070 */
[----:B------:R-:W-:Y:S01]  /*3530*/  @!P6 IMAD.IADD R4, R4, 0x1, -R3 ;  /* 0x000000010404e824 */ /* 0x000fe200078e0a03 */
[----:B------:R-:W-:Y:S01]  /*3540*/  IABS R13, R17 ;  /* 0x00000011000d7213 */ /* 0x000fe20000000000 */
[----:B-1----:R-:W-:Y:S01]  /*3550*/  IMAD.MOV.U32 R2, RZ, RZ, R19 ;  /* 0x000000ffff027224 */ /* 0x002fe200078e0013 */
[----:B------:R-:W-:Y:S01]  /*3560*/  ISETP.GT.U32.AND P6, PT, R3, R10, PT ;  /* 0x0000000a0300720c */ /* 0x000fe20003fc4070 */
[----:B------:R-:W-:Y:S01]  /*3570*/  STL [R1+0x194], R23 ;  /* 0x0001941701007387 */ /* 0x000fe20000100800 */
[----:B------:R-:W-:-:S02]  /*3580*/  VIADD R22, R6, 0x8e ;  /* 0x0000008e06167836 */ /* 0x000fc40000000000 */
[----:B------:R-:W-:Y:S01]  /*3590*/  @!P0 IMAD.MOV R2, RZ, RZ, -R2 ;  /* 0x000000ffff028224 */ /* 0x000fe200078e0a02 */
[----:B------:R-:W-:Y:S01]  /*35a0*/  ISETP.GE.AND P0, PT, R9, RZ, PT ;  /* 0x000000ff0900720c */ /* 0x000fe20003f06270 */
[----:B------:R-:W-:Y:S01]  /*35b0*/  IMAD.HI.U32 R12, R0, R13, RZ ;  /* 0x0000000d000c7227 */ /* 0x000fe200078e00ff */
[----:B------:R-:W-:Y:S02]  /*35c0*/  IABS R7, R22 ;  /* 0x0000001600077213 */ /* 0x000fe40000000000 */
[----:B------:R1:W-:Y:S01]  /*35d0*/  STL [R1+0x1a0], R2 ;  /* 0x0001a00201007387 */ /* 0x0003e20000100800 */
[----:B------:R-:W-:Y:S02]  /*35e0*/  IMAD.MOV R12, RZ, RZ, -R12 ;  /* 0x000000ffff0c7224 */ /* 0x000fe400078e0a0c */
[--C-:B------:R-:W-:Y:S01]  /*35f0*/  @!P1 IMAD.IADD R8, R8, 0x1, -R3.reuse ;  /* 0x0000000108089824 */ /* 0x100fe200078e0a03 */
[----:B------:R-:W-:Y:S01]  /*3600*/  ISETP.GE.AND P1, PT, R20, RZ, PT ;  /* 0x000000ff1400720c */ /* 0x000fe20003f26270 */
[--C-:B------:R-:W-:Y:S01]  /*3610*/  @!P2 IMAD.IADD R21, R21, 0x1, -R3.reuse ;  /* 0x000000011515a824 */ /* 0x100fe200078e0a03 */
[----:B------:R-:W-:Y:S01]  /*3620*/  ISETP.GE.AND P2, PT, R18, RZ, PT ;  /* 0x000000ff1200720c */ /* 0x000fe20003f46270 */
[----:B------:R-:W-:-:S02]  /*3630*/  @!P5 IMAD.IADD R11, R11, 0x1, -R3 ;  /* 0x000000010b0bd824 */ /* 0x000fc400078e0a03 */
[C---:B------:R-:W-:Y:S01]  /*3640*/  IMAD R9, R3.reuse, R12, R13 ;  /* 0x0000000c03097224 */ /* 0x040fe200078e020d */
[C---:B------:R-:W-:Y:S01]  /*3650*/  ISETP.GT.U32.AND P5, PT, R3.reuse, R21, PT ;  /* 0x000000150300720c */ /* 0x040fe20003fa4070 */
[----:B-1----:R-:W-:Y:S02]  /*3660*/  IMAD.MOV.U32 R2, RZ, RZ, R4 ;  /* 0x000000ffff027224 */ /* 0x002fe400078e0004 */
[----:B------:R-:W-:Y:S01]  /*3670*/  @!P6 IMAD.IADD R10, R10, 0x1, -R3 ;  /* 0x000000010a0ae824 */ /* 0x000fe200078e0a03 */
[C---:B------:R-:W-:Y:S01]  /*3680*/  ISETP.GT.U32.AND P6, PT, R3.reuse, R11, PT ;  /* 0x0000000b0300720c */ /* 0x040fe20003fc4070 */
[----:B------:R-:W-:Y:S02]  /*3690*/  @!P3 IMAD.MOV R2, RZ, RZ, -R2 ;  /* 0x000000ffff02b224 */ /* 0x000fe400078e0a02 */
[----:B------:R-:W-:Y:S01]  /*36a0*/  IMAD.HI.U32 R18, R0, R7, RZ ;  /* 0x0000000700127227 */ /* 0x000fe200078e00ff */
[----:B------:R-:W-:Y:S02]  /*36b0*/  ISETP.GT.U32.AND P3, PT, R3, R10, PT ;  /* 0x0000000a0300720c */ /* 0x000fe40003f64070 */
[----:B------:R1:W-:Y:S01]  /*36c0*/  STL [R1+0x1a4], R2 ;  /* 0x0001a40201007387 */ /* 0x0003e20000100800 */
[----:B------:R-:W-:-:S02]  /*36d0*/  IMAD.MOV R4, RZ, RZ, -R18 ;  /* 0x000000ffff047224 */ /* 0x000fc400078e0a12 */
[C---:B------:R-:W-:Y:S02]  /*36e0*/  VIADD R18, R6.reuse, 0x8c ;  /* 0x0000008c06127836 */ /* 0x040fe40000000000 */
[----:B------:R-:W-:Y:S02]  /*36f0*/  IMAD R4, R3, R4, R7 ;  /* 0x0000000403047224 */ /* 0x000fe400078e0207 */
[----:B------:R-:W-:Y:S02]  /*3700*/  VIADD R12, R6, 0x8a ;  /* 0x0000008a060c7836 */ /* 0x000fe40000000000 */
[--C-:B------:R-:W-:Y:S01]  /*3710*/  @!P5 IMAD.IADD R21, R21, 0x1, -R3.reuse ;  /* 0x000000011515d824 */ /* 0x100fe200078e0a03 */
[----:B------:R-:W-:Y:S01]  /*3720*/  ISETP.GE.AND P5, PT, R17, RZ, PT ;  /* 0x000000ff1100720c */ /* 0x000fe20003fa6270 */
[----:B-1----:R-:W-:Y:S01]  /*3730*/  IMAD.MOV.U32 R2, RZ, RZ, R8 ;  /* 0x000000ffff027224 */ /* 0x002fe200078e0008 */
[----:B------:R-:W-:Y:S01]  /*3740*/  IABS R8, R18 ;  /* 0x0000001200087213 */ /* 0x000fe20000000000 */
[----:B------:R-:W-:Y:S01]  /*3750*/  @!P6 IMAD.IADD R11, R11, 0x1, -R3 ;  /* 0x000000010b0be824 */ /* 0x000fe200078e0a03 */
[C---:B------:R-:W-:Y:S01]  /*3760*/  ISETP.GT.U32.AND P6, PT, R3.reuse, R4, PT ;  /* 0x000000040300720c */ /* 0x040fe20003fc4070 */
[----:B------:R-:W-:Y:S01]  /*3770*/  @!P4 IMAD.MOV R2, RZ, RZ, -R2 ;  /* 0x000000ffff02c224 */ /* 0x000fe200078e0a02 */
[----:B------:R-:W-:Y:S01]  /*3780*/  ISETP.GT.U32.AND P4, PT, R3, R9, PT ;  /* 0x000000090300720c */ /* 0x000fe20003f84070 */
[----:B------:R-:W-:Y:S01]  /*3790*/  IMAD.HI.U32 R20, R0, R8, RZ ;  /* 0x0000000800147227 */ /* 0x000fe200078e00ff */
[----:B------:R-:W-:-:S02]  /*37a0*/  IABS R7, R12 ;  /* 0x0000000c00077213 */ /* 0x000fc40000000000 */
[----:B------:R1:W-:Y:S01]  /*37b0*/  STL [R1+0x1a8], R2 ;  /* 0x0001a80201007387 */ /* 0x0003e20000100800 */
[----:B------:R-:W-:Y:S02]  /*37c0*/  VIADD R13, R6, 0x88 ;  /* 0x00000088060d7836 */ /* 0x000fe40000000000 */
[----:B------:R-:W-:-:S03]  /*37d0*/  IMAD.HI.U32 R19, R0, R7, RZ ;  /* 0x0000000700137227 */ /* 0x000fc600078e00ff */
[----:B------:R-:W-:Y:S01]  /*37e0*/  IABS R17, R13 ;  /* 0x0000000d00117213 */ /* 0x000fe20000000000 */
[----:B------:R-:W-:Y:S02]  /*37f0*/  IMAD.MOV R20, RZ, RZ, -R20 ;  /* 0x000000ffff147224 */ /* 0x000fe400078e0a14 */
[----:B------:R-:W-:Y:S01]  /*3800*/  @!P4 IMAD.IADD R9, R9, 0x1, -R3 ;  /* 0x000000010909c824 */ /* 0x000fe200078e0a03 */
[----:B------:R-:W-:Y:S01]  /*3810*/  ISETP.GE.AND P4, PT, R18, RZ, PT ;  /* 0x000000ff1200720c */ /* 0x000fe20003f86270 */
[----:B-1----:R-:W-:Y:S02]  /*3820*/  IMAD.MOV.U32 R2, RZ, RZ, R21 ;  /* 0x000000ffff027224 */ /* 0x002fe400078e0015 */
[----:B------:R-:W-:Y:S02]  /*3830*/  IMAD.MOV R18, RZ, RZ, -R19 ;  /* 0x000000ffff127224 */ /* 0x000fe400078e0a13 */
[----:B------:R-:W-:Y:S01]  /*3840*/  @!P0 IMAD.MOV R2, RZ, RZ, -R2 ;  /* 0x000000ffff028224 */ /* 0x000fe200078e0a02 */
[C---:B------:R-:W-:Y:S01]  /*3850*/  ISETP.GT.U32.AND P0, PT, R3.reuse, R9, PT ;  /* 0x000000090300720c */ /* 0x040fe20003f04070 */
[----:B------:R-:W-:-:S02]  /*3860*/  IMAD R8, R3, R20, R8 ;  /* 0x0000001403087224 */ /* 0x000fc400078e0208 */
[----:B------:R-:W-:Y:S01]  /*3870*/  IMAD.MOV.U32 R19, RZ, RZ, R11 ;  /* 0x000000ffff137224 */ /* 0x000fe200078e000b */
[----:B------:R1:W-:Y:S01]  /*3880*/  STL [R1+0x1b0], R2 ;  /* 0x0001b00201007387 */ /* 0x0003e20000100800 */
[----:B------:R-:W-:Y:S02]  /*3890*/  @!P6 IMAD.IADD R4, R4, 0x1, -R3 ;  /* 0x000000010404e824 */ /* 0x000fe400078e0a03 */
[----:B------:R-:W-:Y:S01]  /*38a0*/  @!P1 IMAD.MOV R19, RZ, RZ, -R19 ;  /* 0x000000ffff139224 */ /* 0x000fe200078e0a13 */
[C---:B------:R-:W-:Y:S01]  /*38b0*/  ISETP.GT.U32.AND P1, PT, R3.reuse, R8, PT ;  /* 0x000000080300720c */ /* 0x040fe20003f24070 */
[----:B------:R-:W-:Y:S01]  /*38c0*/  IMAD.HI.U32 R11, R0, R17, RZ ;  /* 0x00000011000b7227 */ /* 0x000fe200078e00ff */
[----:B------:R-:W-:Y:S02]  /*38d0*/  ISETP.GT.U32.AND P6, PT, R3, R4, PT ;  /* 0x000000040300720c */ /* 0x000fe40003fc4070 */
[----:B------:R-:W-:Y:S01]  /*38e0*/  STL [R1+0x174], R19 ;  /* 0x0001741301007387 */ /* 0x000fe20000100800 */
[----:B------:R-:W-:-:S02]  /*38f0*/  IMAD.MOV R11, RZ, RZ, -R11 ;  /* 0x000000ffff0b7224 */ /* 0x000fc400078e0a0b */
[--C-:B------:R-:W-:Y:S02]  /*3900*/  @!P0 IMAD.IADD R9, R9, 0x1, -R3.reuse ;  /* 0x0000000109098824 */ /* 0x100fe400078e0a03 */
[----:B------:R-:W-:Y:S01]  /*3910*/  @!P3 IMAD.IADD R10, R10, 0x1, -R3 ;  /* 0x000000010a0ab824 */ /* 0x000fe200078e0a03 */
[----:B------:R-:W-:Y:S01]  /*3920*/  ISETP.GE.AND P3, PT, R22, RZ, PT ;  /* 0x000000ff1600720c */ /* 0x000fe20003f66270 */
[C---:B------:R-:W-:Y:S02]  /*3930*/  IMAD R7, R3.reuse, R18, R7 ;  /* 0x0000001203077224 */ /* 0x040fe400078e0207 */
[C---:B------:R-:W-:Y:S02]  /*3940*/  IMAD R11, R3.reuse, R11, R17 ;  /* 0x0000000b030b7224 */ /* 0x040fe400078e0211 */
[----:B------:R-:W-:Y:S01]  /*3950*/  IMAD.MOV.U32 R18, RZ, RZ, R9 ;  /* 0x000000ffff127224 */ /* 0x000fe200078e0009 */
[----:B------:R-:W-:Y:S01]  /*3960*/  ISETP.GT.U32.AND P0, PT, R3, R7, PT ;  /* 0x000000070300720c */ /* 0x000fe20003f04070 */
[----:B-1----:R-:W-:-:S02]  /*3970*/  IMAD.MOV.U32 R2, RZ, RZ, R10 ;  /* 0x000000ffff027224 */ /* 0x002fc400078e000a */
[--C-:B------:R-:W-:Y:S02]  /*3980*/  @!P1 IMAD.IADD R8, R8, 0x1, -R3.reuse ;  /* 0x0000000108089824 */ /* 0x100fe400078e0a03 */
[----:B------:R-:W-:Y:S01]  /*3990*/  @!P5 IMAD.MOV R18, RZ, RZ, -R18 ;  /* 0x000000ffff12d224 */ /* 0x000fe200078e0a12 */
[C---:B------:R-:W-:Y:S01]  /*39a0*/  ISETP.GT.U32.AND P5, PT, R3.reuse, R11, PT ;  /* 0x0000000b0300720c */ /* 0x040fe20003fa4070 */
[----:B------:R-:W-:Y:S01]  /*39b0*/  @!P2 IMAD.MOV R2, RZ, RZ, -R2 ;  /* 0x000000ffff02a224 */ /* 0x000fe200078e0a02 */
[----:B------:R-:W-:Y:S01]  /*39c0*/  ISETP.GT.U32.AND P1, PT, R3, R8, PT ;  /* 0x000000080300720c */ /* 0x000fe20003f24070 */
[----:B------:R-:W-:Y:S01]  /*39d0*/  @!P6 IMAD.IADD R4, R4, 0x1, -R3 ;  /* 0x000000010404e824 */ /* 0x000fe200078e0a03 */
[----:B------:R-:W-:Y:S01]  /*39e0*/  ISETP.GE.AND P6, PT, R13, RZ, PT ;  /* 0x000000ff0d00720c */ /* 0x000fe20003fc6270 */
[----:B------:R-:W-:Y:S01]  /*39f0*/  VIADD R13, R6, 0x86 ;  /* 0x00000086060d7836 */ /* 0x000fe20000000000 */
[----:B------:R1:W-:Y:S01]  /*3a00*/  STL [R1+0x178], R2 ;  /* 0x0001780201007387 */ /* 0x0003e20000100800 */
[----:B------:R-:W-:Y:S01]  /*3a10*/  ISETP.GE.AND P2, PT, R12, RZ, PT ;  /* 0x000000ff0c00720c */ /* 0x000fe20003f46270 */
[----:B------:R-:W-:-:S02]  /*3a20*/  VIADD R10, R6, 0x82 ;  /* 0x00000082060a7836 */ /* 0x000fc40000000000 */
[----:B------:R-:W-:Y:S01]  /*3a30*/  IABS R24, R13 ;  /* 0x0000000d00187213 */ /* 0x000fe20000000000 */
[----:B------:R-:W-:Y:S01]  /*3a40*/  VIADD R12, R6, 0x84 ;  /* 0x00000084060c7836 */ /* 0x000fe20000000000 */
[----:B------:R2:W-:Y:S01]  /*3a50*/  STL [R1+0x188], R18 ;  /* 0x0001881201007387 */ /* 0x0005e20000100800 */
[----:B------:R-:W-:Y:S01]  /*3a60*/  IABS R17, R10 ;  /* 0x0000000a00117213 */ /* 0x000fe20000000000 */
[--C-:B------:R-:W-:Y:S02]  /*3a70*/  @!P5 IMAD.IADD R11, R11, 0x1, -R3.reuse ;  /* 0x000000010b0bd824 */ /* 0x100fe400078e0a03 */
[----:B-1----:R-:W-:Y:S01]  /*3a80*/  IMAD.MOV.U32 R2, RZ, RZ, R4 ;  /* 0x000000ffff027224 */ /* 0x002fe200078e0004 */
[----:B------:R-:W-:Y:S01]  /*3a90*/  IABS R25, R12 ;  /* 0x0000000c00197213 */ /* 0x000fe20000000000 */
[----:B------:R-:W-:Y:S01]  /*3aa0*/  @!P1 IMAD.IADD R8, R8, 0x1, -R3 ;  /* 0x0000000108089824 */ /* 0x000fe200078e0a03 */
[----:B------:R-:W-:Y:S01]  /*3ab0*/  ISETP.GT.U32.AND P5, PT, R3, R11, PT ;  /* 0x0000000b0300720c */ /* 0x000fe20003fa4070 */
[----:B------:R-:W-:Y:S01]  /*3ac0*/  @!P3 IMAD.MOV R2, RZ, RZ, -R2 ;  /* 0x000000ffff02b224 */ /* 0x000fe200078e0a02 */
[----:B------:R-:W-:Y:S01]  /*3ad0*/  ISETP.GE.AND P3, PT, R13, RZ, PT ;  /* 0x000000ff0d00720c */ /* 0x000fe20003f66270 */
[----:B------:R-:W-:Y:S01]  /*3ae0*/  IMAD.HI.U32 R13, R0, R24, RZ ;  /* 0x00000018000d7227 */ /* 0x000fe200078e00ff */
[----:B------:R-:W-:-:S02]  /*3af0*/  ISETP.GE.AND P1, PT, R12, RZ, PT ;  /* 0x000000ff0c00720c */ /* 0x000fc40003f26270 */
[----:B------:R1:W-:Y:S01]  /*3b00*/  STL [R1+0x198], R2 ;  /* 0x0001980201007387 */ /* 0x0003e20000100800 */
[----:B------:R-:W-:Y:S02]  /*3b10*/  IMAD.MOV R13, RZ, RZ, -R13 ;  /* 0x000000ffff0d7224 */ /* 0x000fe400078e0a0d */
[----:B------:R-:W-:Y:S02]  /*3b20*/  @!P0 IMAD.IADD R7, R7, 0x1, -R3 ;  /* 0x0000000107078824 */ /* 0x000fe400078e0a03 */
[----:B------:R-:W-:Y:S02]  /*3b30*/  IMAD.MOV.U32 R9, RZ, RZ, R17 ;  /* 0x000000ffff097224 */ /* 0x000fe400078e0011 */
[----:B------:R-:W-:Y:S01]  /*3b40*/  IMAD.HI.U32 R17, R0, R25, RZ ;  /* 0x0000001900117227 */ /* 0x000fe200078e00ff */
[----:B------:R-:W-:-:S03]  /*3b50*/  ISETP.GT.U32.AND P0, PT, R3, R7, PT ;  /* 0x000000070300720c */ /* 0x000fc60003f04070 */
[C---:B------:R-:W-:Y:S02]  /*3b60*/  IMAD R24, R3.reuse, R13, R24 ;  /* 0x0000000d03187224 */ /* 0x040fe400078e0218 */
[----:B--2---:R-:W-:Y:S02]  /*3b70*/  IMAD.MOV.U32 R18, RZ, RZ, R8 ;  /* 0x000000ffff127224 */ /* 0x004fe400078e0008 */
[----:B------:R-:W-:Y:S02]  /*3b80*/  IMAD.MOV R12, RZ, RZ, -R17 ;  /* 0x000000ffff0c7224 */ /* 0x000fe400078e0a11 */
[----:B------:R-:W-:Y:S01]  /*3b90*/  @!P4 IMAD.MOV R18, RZ, RZ, -R18 ;  /* 0x000000ffff12c224 */ /* 0x000fe200078e0a12 */
[C---:B------:R-:W-:Y:S01]  /*3ba0*/  ISETP.GT.U32.AND P4, PT, R3.reuse, R24, PT ;  /* 0x000000180300720c */ /* 0x040fe20003f84070 */
[----:B------:R-:W-:Y:S02]  /*3bb0*/  IMAD R25, R3, R12, R25 ;  /* 0x0000000c03197224 */ /* 0x000fe400078e0219 */
[--C-:B------:R-:W-:Y:S01]  /*3bc0*/  @!P5 IMAD.IADD R11, R11, 0x1, -R3.reuse ;  /* 0x000000010b0bd824 */ /* 0x100fe200078e0a03 */
[----:B------:R2:W-:Y:S01]  /*3bd0*/  STL [R1+0x19c], R18 ;  /* 0x00019c1201007387 */ /* 0x0005e20000100800 */
[----:B------:R-:W-:Y:S01]  /*3be0*/  @!P0 IMAD.IADD R7, R7, 0x1, -R3 ;  /* 0x0000000107078824 */ /* 0x000fe200078e0a03 */
[----:B------:R-:W-:Y:S01]  /*3bf0*/  ISETP.GT.U32.AND P5, PT, R3, R25, PT ;  /* 0x000000190300720c */ /* 0x000fe20003fa4070 */
[----:B------:R-:W-:Y:S01]  /*3c00*/  VIADD R13, R6, 0x80 ;  /* 0x00000080060d7836 */ /* 0x000fe20000000000 */
[----:B------:R-:W-:Y:S01]  /*3c10*/  ISETP.GE.AND P0, PT, R10, RZ, PT ;  /* 0x000000ff0a00720c */ /* 0x000fe20003f06270 */
[----:B-1----:R-:W-:-:S02]  /*3c20*/  IMAD.MOV.U32 R2, RZ, RZ, R7 ;  /* 0x000000ffff027224 */ /* 0x002fc400078e0007 */
[----:B------:R-:W-:-:S04]  /*3c30*/  IMAD.HI.U32 R4, R0, R9, RZ ;  /* 0x0000000900047227 */ /* 0x000fc800078e00ff */
[--C-:B------:R-:W-:Y:S02]  /*3c40*/  @!P4 IMAD.IADD R24, R24, 0x1, -R3.reuse ;  /* 0x000000011818c824 */ /* 0x100fe400078e0a03 */
[----:B------:R-:W-:Y:S01]  /*3c50*/  @!P2 IMAD.MOV R2, RZ, RZ, -R2 ;  /* 0x000000ffff02a224 */ /* 0x000fe200078e0a02 */
[----:B------:R-:W-:Y:S01]  /*3c60*/  ISETP.GE.AND P2, PT, R13, RZ, PT ;  /* 0x000000ff0d00720c */ /* 0x000fe20003f46270 */
[----:B------:R-:W-:Y:S01]  /*3c70*/  @!P5 IMAD.IADD R25, R25, 0x1, -R3 ;  /* 0x000000011919d824 */ /* 0x000fe200078e0a03 */
[C---:B------:R-:W-:Y:S01]  /*3c80*/  ISETP.GT.U32.AND P4, PT, R3.reuse, R24, PT ;  /* 0x000000180300720c */ /* 0x040fe20003f84070 */
[----:B------:R-:W-:Y:S01]  /*3c90*/  IMAD.MOV R4, RZ, RZ, -R4 ;  /* 0x000000ffff047224 */ /* 0x000fe200078e0a04 */
[----:B------:R-:W-:Y:S01]  /*3ca0*/  IABS R13, R13 ;  /* 0x0000000d000d7213 */ /* 0x000fe20000000000 */
[----:B------:R-:W-:Y:S01]  /*3cb0*/  VIADD R10, R6, 0x7e ;  /* 0x0000007e060a7836 */ /* 0x000fe20000000000 */
[C---:B------:R-:W-:Y:S01]  /*3cc0*/  ISETP.GT.U32.AND P5, PT, R3.reuse, R25, PT ;  /* 0x000000190300720c */ /* 0x040fe20003fa4070 */
[----:B------:R1:W-:Y:S01]  /*3cd0*/  STL [R1+0x1ac], R2 ;  /* 0x0001ac0201007387 */ /* 0x0003e20000100800 */
[----:B------:R-:W-:-:S02]  /*3ce0*/  IMAD R4, R3, R4, R9 ;  /* 0x0000000403047224 */ /* 0x000fc400078e0209 */
[----:B------:R-:W-:Y:S01]  /*3cf0*/  IMAD.HI.U32 R17, R0, R13, RZ ;  /* 0x0000000d00117227 */ /* 0x000fe200078e00ff */
[----:B--2---:R-:W-:-:S03]  /*3d00*/  IABS R18, R10 ;  /* 0x0000000a00127213 */ /* 0x004fc60000000000 */
[----:B------:R-:W-:Y:S02]  /*3d10*/  IMAD.MOV R17, RZ, RZ, -R17 ;  /* 0x000000ffff117224 */ /* 0x000fe400078e0a11 */
[----:B------:R-:W-:Y:S01]  /*3d20*/  @!P4 IMAD.IADD R24, R24, 0x1, -R3 ;  /* 0x000000011818c824 */ /* 0x000fe200078e0a03 */
[----:B------:R-:W-:Y:S01]  /*3d30*/  ISETP.GE.AND P4, PT, R10, RZ, PT ;  /* 0x000000ff0a00720c */ /* 0x000fe20003f86270 */
[----:B-1----:R-:W-:Y:S02]  /*3d40*/  IMAD.MOV.U32 R2, RZ, RZ, R11 ;  /* 0x000000ffff027224 */ /* 0x002fe400078e000b */
[C---:B------:R-:W-:Y:S02]  /*3d50*/  VIADD R21, R6.reuse, 0x7c ;  /* 0x0000007c06157836 */ /* 0x040fe40000000000 */
[----:B------:R-:W-:Y:S01]  /*3d60*/  @!P6 IMAD.MOV R2, RZ, RZ, -R2 ;  /* 0x000000ffff02e224 */ /* 0x000fe200078e0a02 */
[C---:B------:R-:W-:Y:S01]  /*3d70*/  ISETP.GT.U32.AND P6, PT, R3.reuse, R4, PT ;  /* 0x000000040300720c */ /* 0x040fe20003fc4070 */
[----:B------:R-:W-:Y:S01]  /*3d80*/  IMAD R10, R3, R17, R13 ;  /* 0x00000011030a7224 */ /* 0x000fe200078e020d */
[----:B------:R-:W-:Y:S01]  /*3d90*/  IABS R7, R21 ;  /* 0x0000001500077213 */ /* 0x000fe20000000000 */
[----:B------:R-:W-:Y:S01]  /*3da0*/  VIADD R9, R6, 0x7a ;  /* 0x0000007a06097836 */ /* 0x000fe20000000000 */
[----:B------:R1:W-:Y:S01]  /*3db0*/  STL [R1+0x180], R2 ;  /* 0x0001800201007387 */ /* 0x0003e20000100800 */
[----:B------:R-:W-:Y:S01]  /*3dc0*/  @!P5 IMAD.IADD R25, R25, 0x1, -R3 ;  /* 0x000000011919d824 */ /* 0x000fe200078e0a03 */
[----:B------:R-:W-:Y:S01]  /*3dd0*/  ISETP.GT.U32.AND P5, PT, R3, R10, PT ;  /* 0x0000000a0300720c */ /* 0x000fe20003fa4070 */
[----:B------:R-:W-:Y:S01]  /*3de0*/  IMAD.HI.U32 R12, R0, R18, RZ ;  /* 0x00000012000c7227 */ /* 0x000fe200078e00ff */
[----:B------:R-:W-:-:S03]  /*3df0*/  IABS R20, R9 ;  /* 0x0000000900147213 */ /* 0x000fc60000000000 */
[----:B------:R-:W-:-:S04]  /*3e00*/  IMAD.HI.U32 R19, R0, R7, RZ ;  /* 0x0000000700137227 */ /* 0x000fc800078e00ff */
[----:B------:R-:W-:Y:S02]  /*3e10*/  IMAD.MOV R12, RZ, RZ, -R12 ;  /* 0x000000ffff0c7224 */ /* 0x000fe400078e0a0c */
[----:B------:R-:W-:Y:S02]  /*3e20*/  IMAD.MOV R11, RZ, RZ, -R19 ;  /* 0x000000ffff0b7224 */ /* 0x000fe400078e0a13 */
[----:B------:R-:W-:-:S04]  /*3e30*/  IMAD.HI.U32 R8, R0, R20, RZ ;  /* 0x0000001400087227 */ /* 0x000fc800078e00ff */
[C---:B------:R-:W-:Y:S02]  /*3e40*/  IMAD R18, R3.reuse, R12, R18 ;  /* 0x0000000c03127224 */ /* 0x040fe400078e0212 */
[----:B------:R-:W-:Y:S02]  /*3e50*/  @!P6 IMAD.IADD R4, R4, 0x1, -R3 ;  /* 0x000000010404e824 */ /* 0x000fe400078e0a03 */
[C---:B------:R-:W-:Y:S01]  /*3e60*/  IMAD R7, R3.reuse, R11, R7 ;  /* 0x0000000b03077224 */ /* 0x040fe200078e0207 */
[C---:B------:R-:W-:Y:S01]  /*3e70*/  ISETP.GT.U32.AND P6, PT, R3.reuse, R18, PT ;  /* 0x000000120300720c */ /* 0x040fe20003fc4070 */
[----:B------:R-:W-:Y:S02]  /*3e80*/  IMAD.MOV R8, RZ, RZ, -R8 ;  /* 0x000000ffff087224 */ /* 0x000fe400078e0a08 */
[----:B------:R-:W-:Y:S02]  /*3e90*/  VIADD R11, R6, 0x78 ;  /* 0x00000078060b7836 */ /* 0x000fe40000000000 */
[----:B------:R-:W-:Y:S01]  /*3ea0*/  @!P5 IMAD.IADD R10, R10, 0x1, -R3 ;  /* 0x000000010a0ad824 */ /* 0x000fe200078e0a03 */
[C---:B------:R-:W-:Y:S01]  /*3eb0*/  ISETP.GT.U32.AND P5, PT, R3.reuse, R4, PT ;  /* 0x000000040300720c */ /* 0x040fe20003fa4070 */
[----:B------:R-:W-:Y:S01]  /*3ec0*/  IMAD R20, R3, R8, R20 ;  /* 0x0000000803147224 */ /* 0x000fe200078e0214 */
[----:B------:R-:W-:Y:S01]  /*3ed0*/  IABS R8, R11 ;  /* 0x0000000b00087213 */ /* 0x000fe20000000000 */
[----:B-1----:R-:W-:-:S02]  /*3ee0*/  IMAD.MOV.U32 R2, RZ, RZ, R24 ;  /* 0x000000ffff027224 */ /* 0x002fc400078e0018 */
[----:B------:R-:W-:Y:S02]  /*3ef0*/  VIADD R12, R6, 0x76 ;  /* 0x00000076060c7836 */ /* 0x000fe40000000000 */
[----:B------:R-:W-:Y:S01]  /*3f00*/  @!P3 IMAD.MOV R2, RZ, RZ, -R2 ;  /* 0x000000ffff02b224 */ /* 0x000fe200078e0a02 */
[----:B------:R-:W-:Y:S01]  /*3f10*/  ISETP.GT.U32.AND P3, PT, R3, R10, PT ;  /* 0x0000000a0300720c */ /* 0x000fe20003f64070 */
[----:B------:R-:W-:Y:S01]  /*3f20*/  IMAD.HI.U32 R26, R0, R8, RZ ;  /* 0x00000008001a7227 */ /* 0x000fe200078e00ff */
[----:B------:R-:W-:Y:S02]  /*3f30*/  IABS R22, R12 ;  /* 0x0000000c00167213 */ /* 0x000fe40000000000 */
[----:B------:R1:W-:Y:S01]  /*3f40*/  STL [R1+0x16c], R2 ;  /* 0x00016c0201007387 */ /* 0x0003e20000100800 */
[----:B------:R-:W-:Y:S02]  /*3f50*/  @!P6 IMAD.IADD R18, R18, 0x1, -R3 ;  /* 0x000000011212e824 */ /* 0x000fe400078e0a03 */
[----:B------:R-:W-:-:S02]  /*3f60*/  IMAD.MOV R26, RZ, RZ, -R26 ;  /* 0x000000ffff1a7224 */ /* 0x000fc400078e0a1a */
[----:B------:R-:W-:Y:S01]  /*3f70*/  @!P5 IMAD.IADD R4, R4, 0x1, -R3 ;  /* 0x000000010404d824 */ /* 0x000fe200078e0a03 */
[C---:B------:R-:W-:Y:S01]  /*3f80*/  ISETP.GT.U32.AND P5, PT, R3.reuse, R20, PT ;  /* 0x000000140300720c */ /* 0x040fe20003fa4070 */
[C---:B------:R-:W-:Y:S01]  /*3f90*/  IMAD R8, R3.reuse, R26, R8 ;  /* 0x0000001a03087224 */ /* 0x040fe200078e0208 */
[----:B------:R-:W-:Y:S01]  /*3fa0*/  ISETP.GT.U32.AND P6, PT, R3, R18, PT ;  /* 0x000000120300720c */ /* 0x000fe20003fc4070 */
[----:B------:R-:W-:Y:S02]  /*3fb0*/  VIADD R13, R6, 0x74 ;  /* 0x00000074060d7836 */ /* 0x000fe40000000000 */
[----:B-1----:R-:W-:Y:S02]  /*3fc0*/  IMAD.MOV.U32 R2, RZ, RZ, R25 ;  /* 0x000000ffff027224 */ /* 0x002fe400078e0019 */
[----:B------:R-:W-:Y:S01]  /*3fd0*/  IMAD.HI.U32 R24, R0, R22, RZ ;  /* 0x0000001600187227 */ /* 0x000fe200078e00ff */
[----:B------:R-:W-:-:S03]  /*3fe0*/  IABS R23, R13 ;  /* 0x0000000d00177213 */ /* 0x000fc60000000000 */
[----:B------:R-:W-:Y:S01]  /*3ff0*/  @!P1 IMAD.MOV R2, RZ, RZ, -R2 ;  /* 0x000000ffff029224 */ /* 0x000fe200078e0a02 */
[C---:B------:R-:W-:Y:S01]  /*4000*/  ISETP.GT.U32.AND P1, PT, R3.reuse, R7, PT ;  /* 0x000000070300720c */ /* 0x040fe20003f24070 */
[----:B------:R-:W-:Y:S01]  /*4010*/  @!P3 IMAD.IADD R10, R10, 0x1, -R3 ;  /* 0x000000010a0ab824 */ /* 0x000fe200078e0a03 */
[C---:B------:R-:W-:Y:S01]  /*4020*/  ISETP.GT.U32.AND P3, PT, R3.reuse, R8, PT ;  /* 0x000000080300720c */ /* 0x040fe20003f64070 */
[----:B------:R-:W-:Y:S01]  /*4030*/  VIADD R17, R6, 0x72 ;  /* 0x0000007206117836 */ /* 0x000fe20000000000 */
[----:B------:R1:W-:Y:S01]  /*4040*/  STL [R1+0x158], R2 ;  /* 0x0001580201007387 */ /* 0x0003e20000100800 */
[----:B------:R-:W-:Y:S02]  /*4050*/  IMAD.MOV R24, RZ, RZ, -R24 ;  /* 0x000000ffff187224 */ /* 0x000fe400078e0a18 */
[----:B------:R-:W-:Y:S01]  /*4060*/  IMAD.MOV.U32 R27, RZ, RZ, R4 ;  /* 0x000000ffff1b7224 */ /* 0x000fe200078e0004 */
[----:B------:R-:W-:Y:S01]  /*4070*/  IABS R19, R17 ;  /* 0x0000001100137213 */ /* 0x000fe20000000000 */
[----:B------:R-:W-:-:S02]  /*4080*/  IMAD R22, R3, R24, R22 ;  /* 0x0000001803167224 */ /* 0x000fc400078e0216 */
[----:B------:R-:W-:Y:S01]  /*4090*/  @!P5 IMAD.IADD R20, R20, 0x1, -R3 ;  /* 0x000000011414d824 */ /* 0x000fe200078e0a03 */
[----:B------:R-:W-:Y:S01]  /*40a0*/  ISETP.GE.AND P5, PT, R9, RZ, PT ;  /* 0x000000ff0900720c */ /* 0x000fe20003fa6270 */
[----:B------:R-:W-:-:S04]  /*40b0*/  IMAD.HI.U32 R25, R0, R23, RZ ;  /* 0x0000001700197227 */ /* 0x000fc800078e00ff */
[----:B-1----:R-:W-:Y:S02]  /*40c0*/  IMAD.MOV.U32 R2, RZ, RZ, R10 ;  /* 0x000000ffff027224 */ /* 0x002fe400078e000a */
[----:B------:R-:W-:Y:S01]  /*40d0*/  @!P0 IMAD.MOV R27, RZ, RZ, -R27 ;  /* 0x000000ffff1b8224 */ /* 0x000fe200078e0a1b */
[C---:B------:R-:W-:Y:S01]  /*40e0*/  ISETP.GT.U32.AND P0, PT, R3.reuse, R20, PT ;  /* 0x000000140300720c */ /* 0x040fe20003f04070 */
[----:B------:R-:W-:Y:S02]  /*40f0*/  @!P2 IMAD.MOV R2, RZ, RZ, -R2 ;  /* 0x000000ffff02a224 */ /* 0x000fe400078e0a02 */
[--C-:B------:R-:W-:Y:S01]  /*4100*/  @!P6 IMAD.IADD R18, R18, 0x1, -R3.reuse ;  /* 0x000000011212e824 */ /* 0x100fe200078e0a03 */
[----:B------:R-:W-:Y:S01]  /*4110*/  ISETP.GT.U32.AND P6, PT, R3, R22, PT ;  /* 0x000000160300720c */ /* 0x000fe20003fc4070 */
[----:B------:R-:W-:Y:S01]  /*4120*/  @!P1 IMAD.IADD R7, R7, 0x1, -R3 ;  /* 0x0000000107079824 */ /* 0x000fe200078e0a03 */
[----:B------:R-:W-:Y:S01]  /*4130*/  STL [R1+0x150], R27 ;  /* 0x0001501b01007387 */ /* 0x000fe20000100800 */
[----:B------:R-:W-:Y:S01]  /*4140*/  IMAD.HI.U32 R26, R0, R19, RZ ;  /* 0x00000013001a7227 */ /* 0x000fe200078e00ff */
[----:B------:R-:W-:-:S02]  /*4150*/  ISETP.GE.AND P1, PT, R21, RZ, PT ;  /* 0x000000ff1500720c */ /* 0x000fc40003f26270 */
[----:B------:R1:W-:Y:S01]  /*4160*/  STL [R1+0x14c], R2 ;  /* 0x00014c0201007387 */ /* 0x0003e20000100800 */
[----:B------:R-:W-:Y:S02]  /*4170*/  IMAD.MOV R25, RZ, RZ, -R25 ;  /* 0x000000ffff197224 */ /* 0x000fe400078e0a19 */
[----:B------:R-:W-:Y:S01]  /*4180*/  @!P3 IMAD.IADD R8, R8, 0x1, -R3 ;  /* 0x000000010808b824 */ /* 0x000fe200078e0a03 */
[C---:B------:R-:W-:Y:S01]  /*4190*/  ISETP.GT.U32.AND P3, PT, R3.reuse, R7, PT ;  /* 0x000000070300720c */ /* 0x040fe20003f64070 */
[----:B------:R-:W-:Y:S02]  /*41a0*/  IMAD.MOV R26, RZ, RZ, -R26 ;  /* 0x000000ffff1a7224 */ /* 0x000fe400078e0a1a */
[C---:B------:R-:W-:Y:S01]  /*41b0*/  IMAD R23, R3.reuse, R25, R23 ;  /* 0x0000001903177224 */ /* 0x040fe200078e0217 */
[C---:B------:R-:W-:Y:S01]  /*41c0*/  ISETP.GT.U32.AND P2, PT, R3.reuse, R8, PT ;  /* 0x000000080300720c */ /* 0x040fe20003f44070 */
[----:B------:R-:W-:Y:S02]  /*41d0*/  IMAD R19, R3, R26, R19 ;  /* 0x0000001a03137224 */ /* 0x000fe400078e0213 */
[----:B-1----:R-:W-:-:S02]  /*41e0*/  IMAD.MOV.U32 R2, RZ, RZ, R18 ;  /* 0x000000ffff027224 */ /* 0x002fc400078e0012 */
[----:B------:R-:W-:Y:S02]  /*41f0*/  VIADD R21, R6, 0x70 ;  /* 0x0000007006157836 */ /* 0x000fe40000000000 */
[--C-:B------:R-:W-:Y:S01]  /*4200*/  @!P6 IMAD.IADD R22, R22, 0x1, -R3.reuse ;  /* 0x000000011616e824 */ /* 0x100fe200078e0a03 */
[----:B------:R-:W-:Y:S01]  /*4210*/  @!P4 IADD3 R2, PT, PT, -R2, RZ, RZ ;  /* 0x000000ff0202c210 */ /* 0x000fe20007ffe1ff */
[--C-:B------:R-:W-:Y:S01]  /*4220*/  @!P0 IMAD.IADD R20, R20, 0x1, -R3.reuse ;  /* 0x0000000114148824 */ /* 0x100fe200078e0a03 */
[----:B------:R-:W-:Y:S01]  /*4230*/  ISETP.GT.U32.AND P4, PT, R3, R23, PT ;  /* 0x000000170300720c */ /* 0x000fe20003f84070 */
[----:B------:R-:W-:Y:S01]  /*4240*/  @!P3 IMAD.IADD R7, R7, 0x1, -R3 ;  /* 0x000000010707b824 */ /* 0x000fe200078e0a03 */
[----:B------:R-:W-:Y:S01]  /*4250*/  IABS R10, R21 ;  /* 0x00000015000a7213 */ /* 0x000fe20000000000 */
[----:B------:R-:W-:Y:S01]  /*4260*/  VIADD R9, R6, 0x6e ;  /* 0x0000006e06097836 */ /* 0x000fe20000000000 */
[C---:B------:R-:W-:Y:S01]  /*4270*/  ISETP.GT.U32.AND P0, PT, R3.reuse, R19, PT ;  /* 0x000000130300720c */ /* 0x040fe20003f04070 */
[----:B------:R1:W-:Y:S01]  /*4280*/  STL [R1+0x148], R2 ;  /* 0x0001480201007387 */ /* 0x0003e20000100800 */
[----:B------:R-:W-:Y:S01]  /*4290*/  ISETP.GT.U32.AND P6, PT, R3, R22, PT ;  /* 0x000000160300720c */ /* 0x000fe20003fc4070 */
[----:B------:R-:W-:Y:S01]  /*42a0*/  IMAD.MOV.U32 R18, RZ, RZ, R7 ;  /* 0x000000ffff127224 */ /* 0x000fe200078e0007 */
[----:B------:R-:W-:Y:S01]  /*42b0*/  ISETP.GE.AND P3, PT, R11, RZ, PT ;  /* 0x000000ff0b00720c */ /* 0x000fe20003f66270 */
[----:B------:R-:W-:Y:S01]  /*42c0*/  IMAD.HI.U32 R11, R0, R10, RZ ;  /* 0x0000000a000b7227 */ /* 0x000fe200078e00ff */
[----:B------:R-:W-:-:S03]  /*42d0*/  IABS R4, R9 ;  /* 0x0000000900047213 */ /* 0x000fc60000000000 */
[----:B------:R-:W-:Y:S01]  /*42e0*/  @!P4 IMAD.IADD R23, R23, 0x1, -R3 ;  /* 0x000000011717c824 */ /* 0x000fe200078e0a03 */
[----:B------:R-:W-:Y:S01]  /*42f0*/  ISETP.GE.AND P4, PT, R17, RZ, PT ;  /* 0x000000ff1100720c */ /* 0x000fe20003f86270 */
[----:B------:R-:W-:Y:S02]  /*4300*/  IMAD.MOV R11, RZ, RZ, -R11 ;  /* 0x000000ffff0b7224 */ /* 0x000fe400078e0a0b */
[--C-:B------:R-:W-:Y:S01]  /*4310*/  @!P2 IMAD.IADD R8, R8, 0x1, -R3.reuse ;  /* 0x000000010808a824 */ /* 0x100fe200078e0a03 */
[----:B------:R-:W-:Y:S01]  /*4320*/  ISETP.GE.AND P2, PT, R12, RZ, PT ;  /* 0x000000ff0c00720c */ /* 0x000fe20003f46270 */
[----:B-1----:R-:W-:Y:S02]  /*4330*/  IMAD.MOV.U32 R2, RZ, RZ, R20 ;  /* 0x000000ffff027224 */ /* 0x002fe400078e0014 */
[----:B------:R-:W-:Y:S01]  /*4340*/  @!P0 IMAD.IADD R19, R19, 0x1, -R3 ;  /* 0x0000000113138824 */ /* 0x000fe200078e0a03 */
[C---:B------:R-:W-:Y:S01]  /*4350*/  ISETP.GT.U32.AND P0, PT, R3.reuse, R23, PT ;  /* 0x000000170300720c */ /* 0x040fe20003f04070 */
[----:B------:R-:W-:-:S02]  /*4360*/  IMAD R10, R3, R11, R10 ;  /* 0x0000000b030a7224 */ /* 0x000fc400078e020a */
[----:B------:R-:W-:Y:S01]  /*4370*/  @!P1 IMAD.MOV R18, RZ, RZ, -R18 ;  /* 0x000000ffff129224 */ /* 0x000fe200078e0a12 */
[----:B------:R-:W-:Y:S01]  /*4380*/  ISETP.GE.AND P1, PT, R21, RZ, PT ;  /* 0x000000ff1500720c */ /* 0x000fe20003f26270 */
[----:B------:R-:W-:Y:S01]  /*4390*/  @!P5 IMAD.MOV R2, RZ, RZ, -R2 ;  /* 0x000000ffff02d224 */ /* 0x000fe200078e0a02 */
[----:B------:R-:W-:Y:S01]  /*43a0*/  ISETP.GT.U32.AND P5, PT, R3, R19, PT ;  /* 0x000000130300720c */ /* 0x000fe20003fa4070 */
[----:B------:R-:W-:Y:S01]  /*43b0*/  @!P6 IMAD.IADD R22, R22, 0x1, -R3 ;  /* 0x000000011616e824 */ /* 0x000fe200078e0a03 */
[----:B------:R-:W-:Y:S01]  /*43c0*/  STL [R1+0x144], R18 ;  /* 0x0001441201007387 */ /* 0x000fe20000100800 */
[----:B------:R-:W-:Y:S01]  /*43d0*/  IMAD.HI.U32 R12, R0, R4, RZ ;  /* 0x00000004000c7227 */ /* 0x000fe200078e00ff */
[----:B------:R-:W-:Y:S02]  /*43e0*/  ISETP.GE.AND P6, PT, R13, RZ, PT ;  /* 0x000000ff0d00720c */ /* 0x000fe40003fc6270 */
[----:B------:R1:W-:Y:S01]  /*43f0*/  STL [R1+0x140], R2 ;  /* 0x0001400201007387 */ /* 0x0003e20000100800 */
[----:B------:R-:W-:Y:S01]  /*4400*/  @!P3 IMAD.MOV R8, RZ, RZ, -R8 ;  /* 0x000000ffff08b224 */ /* 0x000fe200078e0a08 */
[----:B------:R-:W-:Y:S01]  /*4410*/  ISETP.GT.U32.AND P3, PT, R3, R10, PT ;  /* 0x0000000a0300720c */ /* 0x000fe20003f64070 */
[----:B------:R-:W-:-:S02]  /*4420*/  IMAD.MOV R7, RZ, RZ, -R12 ;  /* 0x000000ffff077224 */ /* 0x000fc400078e0a0c */
[--C-:B------:R-:W-:Y:S01]  /*4430*/  @!P0 IMAD.IADD R23, R23, 0x1, -R3.reuse ;  /* 0x0000000117178824 */ /* 0x100fe200078e0a03 */
[----:B------:R2:W-:Y:S01]  /*4440*/  STL [R1+0x11c], R8 ;  /* 0x00011c0801007387 */ /* 0x0005e20000100800 */
[----:B------:R-:W-:Y:S01]  /*4450*/  IMAD R4, R3, R7, R4 ;  /* 0x0000000703047224 */ /* 0x000fe200078e0204 */
[----:B------:R-:W-:Y:S01]  /*4460*/  ISETP.GE.AND P0, PT, R9, RZ, PT ;  /* 0x000000ff0900720c */ /* 0x000fe20003f06270 */
[C---:B------:R-:W-:Y:S02]  /*4470*/  VIADD R7, R6.reuse, 0x6a ;  /* 0x0000006a06077836 */ /* 0x040fe40000000000 */
[----:B-1----:R-:W-:Y:S02]  /*4480*/  IMAD.MOV.U32 R2, RZ, RZ, R22 ;  /* 0x000000ffff027224 */ /* 0x002fe400078e0016 */
[----:B------:R-:W-:Y:S01]  /*4490*/  @!P5 IMAD.IADD R19, R19, 0x1, -R3 ;  /* 0x000000011313d824 */ /* 0x000fe200078e0a03 */
[----:B------:R-:W-:Y:S01]  /*44a0*/  IABS R9, R7 ;  /* 0x0000000700097213 */ /* 0x000fe20000000000 */
[----:B------:R-:W-:Y:S01]  /*44b0*/  @!P2 IMAD.MOV R2, RZ, RZ, -R2 ;  /* 0x000000ffff02a224 */ /* 0x000fe200078e0a02 */
[----:B------:R-:W-:Y:S01]  /*44c0*/  ISETP.GT.U32.AND P2, PT, R3, R4, PT ;  /* 0x000000040300720c */ /* 0x000fe20003f44070 */
[----:B--2---:R-:W-:-:S02]  /*44d0*/  VIADD R8, R6, 0x6c ;  /* 0x0000006c06087836 */ /* 0x004fc40000000000 */
[----:B------:R-:W-:Y:S01]  /*44e0*/  @!P3 IMAD.IADD R10, R10, 0x1, -R3 ;  /* 0x000000010a0ab824 */ /* 0x000fe200078e0a03 */
[----:B------:R1:W-:Y:S01]  /*44f0*/  STL [R1+0x114], R2 ;  /* 0x0001140201007387 */ /* 0x0003e20000100800 */
[----:B------:R-:W-:Y:S01]  /*4500*/  ISETP.GE.AND P3, PT, R7, RZ, PT ;  /* 0x000000ff0700720c */ /* 0x000fe20003f66270 */
[C---:B------:R-:W-:Y:S01]  /*4510*/  VIADD R17, R6.reuse, 0x68 ;  /* 0x0000006806117836 */ /* 0x040fe20000000000 */
[----:B------:R-:W-:Y:S01]  /*4520*/  IABS R18, R8 ;  /* 0x0000000800127213 */ /* 0x000fe20000000000 */
[----:B------:R-:W-:Y:S01]  /*4530*/  VIADD R13, R6, 0x64 ;  /* 0x00000064060d7836 */ /* 0x000fe20000000000 */
[----:B------:R-:W-:Y:S01]  /*4540*/  ISETP.GE.AND P5, PT, R8, RZ, PT ;  /* 0x000000ff0800720c */ /* 0x000fe20003fa6270 */
[----:B------:R-:W-:Y:S02]  /*4550*/  IMAD.MOV.U32 R8, RZ, RZ, R9 ;  /* 0x000000ffff087224 */ /* 0x000fe400078e0009 */
[----:B------:R-:W-:-:S04]  /*4560*/  IMAD.HI.U32 R9, R0, R18, RZ ;  /* 0x0000001200097227 */ /* 0x000fc800078e00ff */
[----:B-1----:R-:W-:Y:S02]  /*4570*/  IMAD.MOV.U32 R2, RZ, RZ, R23 ;  /* 0x000000ffff027224 */ /* 0x002fe400078e0017 */
[----:B------:R-:W-:Y:S02]  /*4580*/  IMAD.MOV R9, RZ, RZ, -R9 ;  /* 0x000000ffff097224 */ /* 0x000fe400078e0a09 */
[----:B------:R-:W-:Y:S01]  /*4590*/  @!P6 IMAD.MOV R2, RZ, RZ, -R2 ;  /* 0x000000ffff02e224 */ /* 0x000fe200078e0a02 */
[C---:B------:R-:W-:Y:S01]  /*45a0*/  ISETP.GT.U32.AND P6, PT, R3.reuse, R10, PT ;  /* 0x0000000a0300720c */ /* 0x040fe20003fc4070 */
[----:B------:R-:W-:Y:S02]  /*45b0*/  IMAD R18, R3, R9, R18 ;  /* 0x0000000903127224 */ /* 0x000fe400078e0212 */
[----:B------:R-:W-:Y:S01]  /*45c0*/  @!P2 IMAD.IADD R4, R4, 0x1, -R3 ;  /* 0x000000010404a824 */ /* 0x000fe200078e0a03 */
[----:B------:R1:W-:Y:S01]  /*45d0*/  STL [R1+0x108], R2 ;  /* 0x0001080201007387 */ /* 0x0003e20000100800 */
[----:B------:R-:W-:-:S03]  /*45e0*/  IMAD.HI.U32 R7, R0, R8, RZ ;  /* 0x0000000800077227 */ /* 0x000fc600078e00ff */
[C---:B------:R-:W-:Y:S01]  /*45f0*/  ISETP.GT.U32.AND P2, PT, R3.reuse, R4, PT ;  /* 0x000000040300720c */ /* 0x040fe20003f44070 */
[----:B------:R-:W-:Y:S02]  /*4600*/  IMAD.MOV R7, RZ, RZ, -R7 ;  /* 0x000000ffff077224 */ /* 0x000fe400078e0a07 */
[----:B------:R-:W-:Y:S02]  /*4610*/  VIADD R11, R6, 0x66 ;  /* 0x00000066060b7836 */ /* 0x000fe40000000000 */
[----:B------:R-:W-:Y:S01]  /*4620*/  @!P6 IMAD.IADD R10, R10, 0x1, -R3 ;  /* 0x000000010a0ae824 */ /* 0x000fe200078e0a03 */
[C---:B------:R-:W-:Y:S01]  /*4630*/  ISETP.GT.U32.AND P6, PT, R3.reuse, R18, PT ;  /* 0x000000120300720c */ /* 0x040fe20003fc4070 */
[----:B------:R-:W-:Y:S02]  /*4640*/  IMAD R8, R3, R7, R8 ;  /* 0x0000000703087224 */ /* 0x000fe400078e0208 */
[----:B------:R-:W-:Y:S02]  /*4650*/  IMAD.MOV.U32 R12, RZ, RZ, R10 ;  /* 0x000000ffff0c7224 */ /* 0x000fe400078e000a */
[----:B-1----:R-:W-:-:S02]  /*4660*/  IMAD.MOV.U32 R2, RZ, RZ, R19 ;  /* 0x000000ffff027224 */ /* 0x002fc400078e0013 */
[----:B------:R-:W-:Y:S01]  /*4670*/  @!P1 IMAD.MOV R12, RZ, RZ, -R12 ;  /* 0x000000ffff0c9224 */ /* 0x000fe200078e0a0c */
[----:B------:R-:W-:Y:S01]  /*4680*/  ISETP.GT.U32.AND P1, PT, R3, R8, PT ;  /* 0x000000080300720c */ /* 0x000fe20003f24070 */
[----:B------:R-:W-:Y:S01]  /*4690*/  @!P4 IMAD.MOV R2, RZ, RZ, -R2 ;  /* 0x000000ffff02c224 */ /* 0x000fe200078e0a02 */
[----:B------:R-:W-:Y:S01]  /*46a0*/  ISETP.GE.AND P4, PT, R17, RZ, PT ;  /* 0x000000ff1100720c */ /* 0x000fe20003f86270 */
[--C-:B------:R-:W-:Y:S01]  /*46b0*/  @!P2 IMAD.IADD R4, R4, 0x1, -R3.reuse ;  /* 0x000000010404a824 */ /* 0x100fe200078e0a03 */
[----:B------:R-:W-:Y:S01]  /*46c0*/  IABS R17, R17 ;  /* 0x0000001100117213 */ /* 0x000fe20000000000 */
[----:B------:R-:W-:Y:S01]  /*46d0*/  @!P6 IMAD.IADD R18, R18, 0x1, -R3 ;  /* 0x000000011212e824 */ /* 0x000fe200078e0a03 */
[----:B------:R1:W-:Y:S01]  /*46e0*/  STL [R1+0xf8], R2 ;  /* 0x0000f80201007387 */ /* 0x0003e20000100800 */
[----:B------:R-:W-:Y:S01]  /*46f0*/  VIADD R7, R6, 0x62 ;  /* 0x0000006206077836 */ /* 0x000fe20000000000 */
[----:B------:R-:W-:Y:S01]  /*4700*/  ISETP.GE.AND P2, PT, R11, RZ, PT ;  /* 0x000000ff0b00720c */ /* 0x000fe20003f46270 */
[----:B------:R-:W-:Y:S01]  /*4710*/  IMAD.HI.U32 R9, R0, R17, RZ ;  /* 0x0000001100097227 */ /* 0x000fe200078e00ff */
[----:B------:R-:W-:Y:S01]  /*4720*/  ISETP.GT.U32.AND P6, PT, R3, R18, PT ;  /* 0x000000120300720c */ /* 0x000fe20003fc4070 */
[----:B------:R2:W-:Y:S01]  /*4730*/  STL [R1+0xd0], R12 ;  /* 0x0000d00c01007387 */ /* 0x0005e20000100800 */
[----:B------:R-:W-:Y:S01]  /*4740*/  IABS R11, R11 ;  /* 0x0000000b000b7213 */ /* 0x000fe20000000000 */
[----:B------:R-:W-:-:S02]  /*4750*/  IMAD.MOV R9, RZ, RZ, -R9 ;  /* 0x000000ffff097224 */ /* 0x000fc400078e0a09 */
[----:B------:R-:W-:Y:S02]  /*4760*/  @!P1 IMAD.IADD R8, R8, 0x1, -R3 ;  /* 0x0000000108089824 */ /* 0x000fe400078e0a03 */
[----:B-1----:R-:W-:Y:S02]  /*4770*/  IMAD.MOV.U32 R2, RZ, RZ, R4 ;  /* 0x000000ffff027224 */ /* 0x002fe400078e0004 */
[C---:B------:R-:W-:Y:S01]  /*4780*/  IMAD R17, R3.reuse, R9, R17 ;  /* 0x0000000903117224 */ /* 0x040fe200078e0211 */
[----:B------:R-:W-:Y:S01]  /*4790*/  ISETP.GT.U32.AND P1, PT, R3, R8, PT ;  /* 0x000000080300720c */ /* 0x000fe20003f24070 */
[----:B------:R-:W-:Y:S01]  /*47a0*/  @!P0 IMAD.MOV R2, RZ, RZ, -R2 ;  /* 0x000000ffff028224 */ /* 0x000fe200078e0a02 */
[----:B------:R-:W-:Y:S01]  /*47b0*/  ISETP.GE.AND P0, PT, R13, RZ, PT ;  /* 0x000000ff0d00720c */ /* 0x000fe20003f06270 */
[----:B------:R-:W-:Y:S01]  /*47c0*/  @!P6 IMAD.IADD R18, R18, 0x1, -R3 ;  /* 0x000000011212e824 */ /* 0x000fe200078e0a03 */
[----:B------:R-:W-:Y:S01]  /*47d0*/  IABS R13, R13 ;  /* 0x0000000d000d7213 */ /* 0x000fe20000000000 */
[C---:B------:R-:W-:Y:S01]  /*47e0*/  IMAD.HI.U32 R4, R0.reuse, R11, RZ ;  /* 0x0000000b00047227 */ /* 0x040fe200078e00ff */
[----:B--2---:R-:W-:Y:S01]  /*47f0*/  IABS R12, R7 ;  /* 0x00000007000c7213 */ /* 0x004fe20000000000 */
[----:B------:R1:W-:Y:S01]  /*4800*/  STL [R1+0x134], R2 ;  /* 0x0001340201007387 */ /* 0x0003e20000100800 */
[----:B------:R-:W-:Y:S01]  /*4810*/  ISETP.GT.U32.AND P6, PT, R3, R17, PT ;  /* 0x000000110300720c */ /* 0x000fe20003fc4070 */
[----:B------:R-:W-:-:S04]  /*4820*/  IMAD.HI.U32 R9, R0, R13, RZ ;  /* 0x0000000d00097227 */ /* 0x000fc800078e00ff */
[----:B------:R-:W-:-:S04]  /*4830*/  IMAD.HI.U32 R10, R0, R12, RZ ;  /* 0x0000000c000a7227 */ /* 0x000fc800078e00ff */
[----:B------:R-:W-:Y:S02]  /*4840*/  IMAD.MOV R9, RZ, RZ, -R9 ;  /* 0x000000ffff097224 */ /* 0x000fe400078e0a09 */
[----:B------:R-:W-:Y:S02]  /*4850*/  IMAD.MOV R4, RZ, RZ, -R4 ;  /* 0x000000ffff047224 */ /* 0x000fe400078e0a04 */
[----:B------:R-:W-:Y:S02]  /*4860*/  IMAD.MOV R10, RZ, RZ, -R10 ;  /* 0x000000ffff0a7224 */ /* 0x000fe400078e0a0a */
[C---:B------:R-:W-:Y:S02]  /*4870*/  IMAD R13, R3.reuse, R9, R13 ;  /* 0x00000009030d7224 */ /* 0x040fe400078e020d */
[----:B------:R-:W-:Y:S02]  /*4880*/  IMAD R11, R3, R4, R11 ;  /* 0x00000004030b7224 */ /* 0x000fe400078e020b */
[----:B-1----:R-:W-:-:S02]  /*4890*/  IMAD.MOV.U32 R2, RZ, RZ, R18 ;  /* 0x000000ffff027224 */ /* 0x002fc400078e0012 */
[C---:B------:R-:W-:Y:S02]  /*48a0*/  IMAD R12, R3.reuse, R10, R12 ;  /* 0x0000000a030c7224 */ /* 0x040fe400078e020c */
[--C-:B------:R-:W-:Y:S01]  /*48b0*/  @!P1 IMAD.IADD R8, R8, 0x1, -R3.reuse ;  /* 0x0000000108089824 */ /* 0x100fe200078e0a03 */
[C---:B------:R-:W-:Y:S01]  /*48c0*/  ISETP.GT.U32.AND P1, PT, R3.reuse, R13, PT ;  /* 0x0000000d0300720c */ /* 0x040fe20003f24070 */
[----:B------:R-:W-:Y:S01]  /*48d0*/  @!P5 IMAD.MOV R2, RZ, RZ, -R2 ;  /* 0x000000ffff02d224 */ /* 0x000fe200078e0a02 */
[----:B------:R-:W-:Y:S01]  /*48e0*/  ISETP.GT.U32.AND P5, PT, R3, R11, PT ;  /* 0x0000000b0300720c */ /* 0x000fe20003fa4070 */
[----:B------:R-:W-:Y:S01]  /*48f0*/  @!P6 IMAD.IADD R17, R17, 0x1, -R3 ;  /* 0x000000011111e824 */ /* 0x000fe200078e0a03 */
[----:B------:R-:W-:Y:S01]  /*4900*/  ISETP.GT.U32.AND P6, PT, R3, R12, PT ;  /* 0x0000000c0300720c */ /* 0x000fe20003fc4070 */
[C---:B------:R-:W-:Y:S01]  /*4910*/  VIADD R23, R6.reuse, 0x60 ;  /* 0x0000006006177836 */ /* 0x040fe20000000000 */
[----:B------:R1:W-:Y:S01]  /*4920*/  STL [R1+0x120], R2 ;  /* 0x0001200201007387 */ /* 0x0003e20000100800 */
[----:B------:R-:W-:-:S02]  /*4930*/  VIADD R20, R6, 0x5e ;  /* 0x0000005e06147836 */ /* 0x000fc40000000000 */
[----:B------:R-:W-:Y:S01]  /*4940*/  VIADD R10, R6, 0x5c ;  /* 0x0000005c060a7836 */ /* 0x000fe20000000000 */
[----:B------:R-:W-:Y:S02]  /*4950*/  IABS R4, R23 ;  /* 0x0000001700047213 */ /* 0x000fe40000000000 */
[----:B------:R-:W-:Y:S01]  /*4960*/  IABS R18, R20 ;  /* 0x0000001400127213 */ /* 0x000fe20000000000 */
[--C-:B------:R-:W-:Y:S01]  /*4970*/  @!P1 IMAD.IADD R13, R13, 0x1, -R3.reuse ;  /* 0x000000010d0d9824 */ /* 0x100fe200078e0a03 */
[----:B------:R-:W-:Y:S01]  /*4980*/  IABS R22, R10 ;  /* 0x0000000a00167213 */ /* 0x000fe20000000000 */
[--C-:B------:R-:W-:Y:S01]  /*4990*/  @!P5 IMAD.IADD R11, R11, 0x1, -R3.reuse ;  /* 0x000000010b0bd824 */ /* 0x100fe200078e0a03 */
[C---:B------:R-:W-:Y:S01]  /*49a0*/  ISETP.GT.U32.AND P5, PT, R3.reuse, R17, PT ;  /* 0x000000110300720c */ /* 0x040fe20003fa4070 */
[----:B------:R-:W-:Y:S01]  /*49b0*/  @!P6 IMAD.IADD R12, R12, 0x1, -R3 ;  /* 0x000000010c0ce824 */ /* 0x000fe200078e0a03 */
[C---:B------:R-:W-:Y:S01]  /*49c0*/  ISETP.GT.U32.AND P6, PT, R3.reuse, R13, PT ;  /* 0x0000000d0300720c */ /* 0x040fe20003fc4070 */
[----:B-1----:R-:W-:Y:S01]  /*49d0*/  IMAD.MOV.U32 R2, RZ, RZ, R8 ;  /* 0x000000ffff027224 */ /* 0x002fe200078e0008 */
[----:B------:R-:W-:Y:S01]  /*49e0*/  ISETP.GT.U32.AND P1, PT, R3, R11, PT ;  /* 0x0000000b0300720c */ /* 0x000fe20003f24070 */
[----:B------:R-:W-:-:S04]  /*49f0*/  IMAD.HI.U32 R9, R0, R4, RZ ;  /* 0x0000000400097227 */ /* 0x000fc800078e00ff */
[----:B------:R-:W-:-:S04]  /*4a00*/  IMAD.HI.U32 R8, R0, R18, RZ ;  /* 0x0000001200087227 */ /* 0x000fc800078e00ff */
[----:B------:R-:W-:Y:S02]  /*4a10*/  IMAD.MOV R9, RZ, RZ, -R9 ;  /* 0x000000ffff097224 */ /* 0x000fe400078e0a09 */
[----:B------:R-:W-:Y:S02]  /*4a20*/  IMAD.MOV R8, RZ, RZ, -R8 ;  /* 0x000000ffff087224 */ /* 0x000fe400078e0a08 */
[----:B------:R-:W-:Y:S01]  /*4a30*/  @!P3 IMAD.MOV R2, RZ, RZ, -R2 ;  /* 0x000000ffff02b224 */ /* 0x000fe200078e0a02 */
[C---:B------:R-:W-:Y:S01]  /*4a40*/  ISETP.GT.U32.AND P3, PT, R3.reuse, R12, PT ;  /* 0x0000000c0300720c */ /* 0x040fe20003f64070 */
[C---:B------:R-:W-:Y:S02]  /*4a50*/  IMAD R4, R3.reuse, R9, R4 ;  /* 0x0000000903047224 */ /* 0x040fe400078e0204 */
[----:B------:R-:W-:Y:S01]  /*4a60*/  IMAD R18, R3, R8, R18 ;  /* 0x0000000803127224 */ /* 0x000fe200078e0212 */
[----:B------:R1:W-:Y:S01]  /*4a70*/  STL [R1+0x118], R2 ;  /* 0x0001180201007387 */ /* 0x0003e20000100800 */
[--C-:B------:R-:W-:Y:S01]  /*4a80*/  @!P5 IMAD.IADD R17, R17, 0x1, -R3.reuse ;  /* 0x000000011111d824 */ /* 0x100fe200078e0a03 */
[----:B------:R-:W-:Y:S01]  /*4a90*/  ISETP.GT.U32.AND P5, PT, R3, R4, PT ;  /* 0x000000040300720c */ /* 0x000fe20003fa4070 */
[----:B------:R-:W-:Y:S01]  /*4aa0*/  @!P6 IMAD.IADD R13, R13, 0x1, -R3 ;  /* 0x000000010d0de824 */ /* 0x000fe200078e0a03 */
[----:B------:R-:W-:Y:S01]  /*4ab0*/  ISETP.GT.U32.AND P6, PT, R3, R18, PT ;  /* 0x000000120300720c */ /* 0x000fe20003fc4070 */
[----:B------:R-:W-:-:S02]  /*4ac0*/  VIADD R8, R6, 0x58 ;  /* 0x0000005806087836 */ /* 0x000fc40000000000 */
[--C-:B------:R-:W-:Y:S01]  /*4ad0*/  @!P1 IMAD.IADD R11, R11, 0x1, -R3.reuse ;  /* 0x000000010b0b9824 */ /* 0x100fe200078e0a03 */
[----:B------:R-:W-:Y:S01]  /*4ae0*/  ISETP.GE.AND P1, PT, R7, RZ, PT ;  /* 0x000000ff0700720c */ /* 0x000fe20003f26270 */
[----:B------:R-:W-:Y:S01]  /*4af0*/  @!P3 IMAD.IADD R12, R12, 0x1, -R3 ;  /* 0x000000010c0cb824 */ /* 0x000fe200078e0a03 */
[----:B------:R-:W-:Y:S01]  /*4b00*/  ISETP.GE.AND P3, PT, R23, RZ, PT ;  /* 0x000000ff1700720c */ /* 0x000fe20003f66270 */
[----:B-1----:R-:W-:Y:S01]  /*4b10*/  IMAD.MOV.U32 R2, RZ, RZ, R11 ;  /* 0x000000ffff027224 */ /* 0x002fe200078e000b */
[----:B------:R-:W-:Y:S01]  /*4b20*/  IABS R23, R8 ;  /* 0x0000000800177213 */ /* 0x000fe20000000000 */
[----:B------:R-:W-:-:S04]  /*4b30*/  IMAD.HI.U32 R19, R0, R22, RZ ;  /* 0x0000001600137227 */ /* 0x000fc800078e00ff */
[--C-:B------:R-:W-:Y:S01]  /*4b40*/  @!P5 IMAD.IADD R4, R4, 0x1, -R3.reuse ;  /* 0x000000010404d824 */ /* 0x100fe200078e0a03 */
[----:B------:R-:W-:Y:S01]  /*4b50*/  ISETP.GE.AND P5, PT, R20, RZ, PT ;  /* 0x000000ff1400720c */ /* 0x000fe20003fa6270 */
[----:B------:R-:W-:Y:S02]  /*4b60*/  @!P6 IMAD.IADD R18, R18, 0x1, -R3 ;  /* 0x000000011212e824 */ /* 0x000fe400078e0a03 */
[----:B------:R-:W-:Y:S02]  /*4b70*/  IMAD.MOV.U32 R20, RZ, RZ, R23 ;  /* 0x000000ffff147224 */ /* 0x000fe400078e0017 */
[----:B------:R-:W-:Y:S01]  /*4b80*/  @!P2 IMAD.MOV R2, RZ, RZ, -R2 ;  /* 0x000000ffff02a224 */ /* 0x000fe200078e0a02 */
[----:B------:R-:W-:Y:S01]  /*4b90*/  ISETP.GT.U32.AND P2, PT, R3, R18, PT ;  /* 0x000000120300720c */ /* 0x000fe20003f44070 */
[----:B------:R-:W-:Y:S02]  /*4ba0*/  IMAD.MOV.U32 R24, RZ, RZ, R17 ;  /* 0x000000ffff187224 */ /* 0x000fe400078e0011 */
[----:B------:R-:W-:-:S04]  /*4bb0*/  IMAD.HI.U32 R17, R0, R20, RZ ;  /* 0x0000001400117227 */ /* 0x000fc800078e00ff */
[----:B------:R-:W-:Y:S02]  /*4bc0*/  IMAD.MOV R19, RZ, RZ, -R19 ;  /* 0x000000ffff137224 */ /* 0x000fe400078e0a13 */
[----:B------:R-:W-:Y:S02]  /*4bd0*/  IMAD.MOV R11, RZ, RZ, -R17 ;  /* 0x000000ffff0b7224 */ /* 0x000fe400078e0a11 */
[----:B------:R-:W-:Y:S01]  /*4be0*/  @!P4 IMAD.MOV R24, RZ, RZ, -R24 ;  /* 0x000000ffff18c224 */ /* 0x000fe200078e0a18 */
[C---:B------:R-:W-:Y:S01]  /*4bf0*/  ISETP.GT.U32.AND P4, PT, R3.reuse, R4, PT ;  /* 0x000000040300720c */ /* 0x040fe20003f84070 */
[C---:B------:R-:W-:Y:S02]  /*4c00*/  IMAD R22, R3.reuse, R19, R22 ;  /* 0x0000001303167224 */ /* 0x040fe400078e0216 */
[----:B------:R-:W-:Y:S01]  /*4c10*/  VIADD R9, R6, 0x5a ;  /* 0x0000005a06097836 */ /* 0x000fe20000000000 */
[----:B------:R-:W-:Y:S01]  /*4c20*/  STL [R1+0xcc], R24 ;  /* 0x0000cc1801007387 */ /* 0x000fe20000100800 */
[C---:B------:R-:W-:Y:S01]  /*4c30*/  IMAD R20, R3.reuse, R11, R20 ;  /* 0x0000000b03147224 */ /* 0x040fe200078e0214 */
[C---:B------:R-:W-:Y:S01]  /*4c40*/  ISETP.GT.U32.AND P6, PT, R3.reuse, R22, PT ;  /* 0x000000160300720c */ /* 0x040fe20003fc4070 */
[----:B------:R-:W-:Y:S01]  /*4c50*/  @!P2 IMAD.IADD R18, R18, 0x1, -R3 ;  /* 0x000000011212a824 */ /* 0x000fe200078e0a03 */
[----:B------:R-:W-:Y:S01]  /*4c60*/  IABS R21, R9 ;  /* 0x0000000900157213 */ /* 0x000fe20000000000 */
[----:B------:R1:W-:Y:S01]  /*4c70*/  STL [R1+0x8c], R2 ;  /* 0x00008c0201007387 */ /* 0x0003e20000100800 */
[----:B------:R-:W-:Y:S01]  /*4c80*/  ISETP.GT.U32.AND P2, PT, R3, R20, PT ;  /* 0x000000140300720c */ /* 0x000fe20003f44070 */
[----:B------:R-:W-:Y:S01]  /*4c90*/  @!P0 IMAD.MOV R13, RZ, RZ, -R13 ;  /* 0x000000ffff0d8224 */ /* 0x000fe200078e0a0d */
[----:B------:R-:W-:Y:S01]  /*4ca0*/  ISETP.GE.AND P0, PT, R10, RZ, PT ;  /* 0x000000ff0a00720c */ /* 0x000fe20003f06270 */
[----:B------:R-:W-:-:S03]  /*4cb0*/  IMAD.HI.U32 R7, R0, R21, RZ ;  /* 0x0000001500077227 */ /* 0x000fc600078e00ff */
[----:B------:R-:W-:Y:S01]  /*4cc0*/  STL [R1+0x84], R13 ;  /* 0x0000840d01007387 */ /* 0x000fe20000100800 */
[----:B------:R-:W-:Y:S01]  /*4cd0*/  @!P4 IMAD.IADD R4, R4, 0x1, -R3 ;  /* 0x000000010404c824 */ /* 0x000fe200078e0a03 */
[----:B------:R-:W-:Y:S01]  /*4ce0*/  ISETP.GE.AND P4, PT, R9, RZ, PT ;  /* 0x000000ff0900720c */ /* 0x000fe20003f86270 */
[----:B-1----:R-:W-:Y:S02]  /*4cf0*/  IMAD.MOV.U32 R2, RZ, RZ, R12 ;  /* 0x000000ffff027224 */ /* 0x002fe400078e000c */
[----:B------:R-:W-:Y:S02]  /*4d00*/  IMAD.MOV R7, RZ, RZ, -R7 ;  /* 0x000000ffff077224 */ /* 0x000fe400078e0a07 */
[----:B------:R-:W-:Y:S02]  /*4d10*/  VIADD R9, R6, 0x54 ;  /* 0x0000005406097836 */ /* 0x000fe40000000000 */
[----:B------:R-:W-:Y:S02]  /*4d20*/  @!P1 IMAD.MOV R2, RZ, RZ, -R2 ;  /* 0x000000ffff029224 */ /* 0x000fe400078e0a02 */
[----:B------:R-:W-:Y:S01]  /*4d30*/  @!P6 IMAD.IADD R22, R22, 0x1, -R3 ;  /* 0x000000011616e824 */ /* 0x000fe200078e0a03 */
[----:B------:R-:W-:Y:S01]  /*4d40*/  ISETP.GE.AND P6, PT, R8, RZ, PT ;  /* 0x000000ff0800720c */ /* 0x000fe20003fc6270 */
[C---:B------:R-:W-:Y:S01]  /*4d50*/  IMAD R21, R3.reuse, R7, R21 ;  /* 0x0000000703157224 */ /* 0x040fe200078e0215 */
[----:B------:R-:W-:Y:S01]  /*4d60*/  IABS R8, R9 ;  /* 0x0000000900087213 */ /* 0x000fe20000000000 */
[----:B------:R-:W-:Y:S01]  /*4d70*/  @!P2 IMAD.IADD R20, R20, 0x1, -R3 ;  /* 0x000000011414a824 */ /* 0x000fe200078e0a03 */
[----:B------:R1:W-:Y:S01]  /*4d80*/  STL [R1+0xd4], R2 ;  /* 0x0000d40201007387 */ /* 0x0003e20000100800 */
[----:B------:R-:W-:Y:S01]  /*4d90*/  VIADD R7, R6, 0x56 ;  /* 0x0000005606077836 */ /* 0x000fe20000000000 */
[C---:B------:R-:W-:Y:S01]  /*4da0*/  ISETP.GT.U32.AND P1, PT, R3.reuse, R21, PT ;  /* 0x000000150300720c */ /* 0x040fe20003f24070 */
[----:B------:R-:W-:Y:S01]  /*4db0*/  IMAD.HI.U32 R10, R0, R8, RZ ;  /* 0x00000008000a7227 */ /* 0x000fe200078e00ff */
[----:B------:R-:W-:-:S02]  /*4dc0*/  ISETP.GT.U32.AND P2, PT, R3, R20, PT ;  /* 0x000000140300720c */ /* 0x000fc40003f44070 */
[----:B------:R-:W-:Y:S01]  /*4dd0*/  IABS R17, R7 ;  /* 0x0000000700117213 */ /* 0x000fe20000000000 */
[----:B------:R-:W-:Y:S02]  /*4de0*/  IMAD.MOV R10, RZ, RZ, -R10 ;  /* 0x000000ffff0a7224 */ /* 0x000fe400078e0a0a */
[----:B------:R-:W-:Y:S02]  /*4df0*/  VIADD R11, R6, 0x52 ;  /* 0x00000052060b7836 */ /* 0x000fe40000000000 */
[----:B-1----:R-:W-:Y:S02]  /*4e00*/  IMAD.MOV.U32 R2, RZ, RZ, R4 ;  /* 0x000000ffff027224 */ /* 0x002fe400078e0004 */
[----:B------:R-:W-:Y:S01]  /*4e10*/  IMAD.HI.U32 R12, R0, R17, RZ ;  /* 0x00000011000c7227 */ /* 0x000fe200078e00ff */
[----:B------:R-:W-:-:S03]  /*4e20*/  IABS R19, R11 ;  /* 0x0000000b00137213 */ /* 0x000fc60000000000 */
[----:B------:R-:W-:Y:S01]  /*4e30*/  @!P3 IMAD.MOV R2, RZ, RZ, -R2 ;  /* 0x000000ffff02b224 */ /* 0x000fe200078e0a02 */
[C---:B------:R-:W-:Y:S01]  /*4e40*/  ISETP.GT.U32.AND P3, PT, R3.reuse, R22, PT ;  /* 0x000000160300720c */ /* 0x040fe20003f64070 */
[C---:B------:R-:W-:Y:S02]  /*4e50*/  IMAD R8, R3.reuse, R10, R8 ;  /* 0x0000000a03087224 */ /* 0x040fe400078e0208 */
[----:B------:R-:W-:Y:S01]  /*4e60*/  IMAD.MOV R12, RZ, RZ, -R12 ;  /* 0x000000ffff0c7224 */ /* 0x000fe200078e0a0c */
[----:B------:R1:W-:Y:S01]  /*4e70*/  STL [R1+0xe0], R2 ;  /* 0x0000e00201007387 */ /* 0x0003e20000100800 */
[----:B------:R-:W-:Y:S01]  /*4e80*/  @!P2 IMAD.IADD R20, R20, 0x1, -R3 ;  /* 0x000000011414a824 */ /* 0x000fe200078e0a03 */
[C---:B------:R-:W-:Y:S01]  /*4e90*/  ISETP.GT.U32.AND P2, PT, R3.reuse, R8, PT ;  /* 0x000000080300720c */ /* 0x040fe20003f44070 */
[----:B------:R-:W-:Y:S02]  /*4ea0*/  IMAD R17, R3, R12, R17 ;  /* 0x0000000c03117224 */ /* 0x000fe400078e0211 */
[----:B------:R-:W-:-:S02]  /*4eb0*/  @!P1 IMAD.IADD R21, R21, 0x1, -R3 ;  /* 0x0000000115159824 */ /* 0x000fc400078e0a03 */
[----:B------:R-:W-:Y:S02]  /*4ec0*/  VIADD R10, R6, 0x4e ;  /* 0x0000004e060a7836 */ /* 0x000fe40000000000 */
[--C-:B------:R-:W-:Y:S01]  /*4ed0*/  @!P3 IMAD.IADD R22, R22, 0x1, -R3.reuse ;  /* 0x000000011616b824 */ /* 0x100fe200078e0a03 */
[C---:B------:R-:W-:Y:S01]  /*4ee0*/  ISETP.GT.U32.AND P3, PT, R3.reuse, R17, PT ;  /* 0x000000110300720c */ /* 0x040fe20003f64070 */
[----:B------:R-:W-:Y:S01]  /*4ef0*/  IMAD.MOV.U32 R24, RZ, RZ, R18 ;  /* 0x000000ffff187224 */ /* 0x000fe200078e0012 */
[C---:B------:R-:W-:Y:S01]  /*4f00*/  ISETP.GT.U32.AND P1, PT, R3.reuse, R21, PT ;  /* 0x000000150300720c */ /* 0x040fe20003f24070 */
[----:B------:R-:W-:Y:S01]  /*4f10*/  VIADD R4, R6, 0x50 ;  /* 0x0000005006047836 */ /* 0x000fe20000000000 */
[----:B------:R-:W-:Y:S01]  /*4f20*/  IABS R13, R10 ;  /* 0x0000000a000d7213 */ /* 0x000fe20000000000 */
[----:B------:R-:W-:Y:S02]  /*4f30*/  @!P2 IMAD.IADD R8, R8, 0x1, -R3 ;  /* 0x000000010808a824 */ /* 0x000fe400078e0a03 */
[----:B------:R-:W-:Y:S01]  /*4f40*/  @!P5 IMAD.MOV R24, RZ, RZ, -R24 ;  /* 0x000000ffff18d224 */ /* 0x000fe200078e0a18 */
[----:B------:R-:W-:Y:S01]  /*4f50*/  IABS R12, R4 ;  /* 0x00000004000c7213 */ /* 0x000fe20000000000 */
[----:B------:R-:W-:Y:S01]  /*4f60*/  IMAD.HI.U32 R18, R0, R13, RZ ;  /* 0x0000000d00127227 */ /* 0x000fe200078e00ff */
[----:B------:R-:W-:-:S02]  /*4f70*/  ISETP.GT.U32.AND P5, PT, R3, R8, PT ;  /* 0x000000080300720c */ /* 0x000fc40003fa4070 */
[----:B------:R-:W-:Y:S01]  /*4f80*/  STL [R1+0x74], R24 ;  /* 0x0000741801007387 */ /* 0x000fe20000100800 */
[----:B------:R-:W-:Y:S01]  /*4f90*/  @!P3 IMAD.IADD R17, R17, 0x1, -R3 ;  /* 0x000000011111b824 */ /* 0x000fe200078e0a03 */
[----:B------:R-:W-:Y:S01]  /*4fa0*/  ISETP.GE.AND P3, PT, R9, RZ, PT ;  /* 0x000000ff0900720c */ /* 0x000fe20003f66270 */
[----:B-1----:R-:W-:Y:S02]  /*4fb0*/  IMAD.MOV.U32 R2, RZ, RZ, R22 ;  /* 0x000000ffff027224 */ /* 0x002fe400078e0016 */
[----:B------:R-:W-:Y:S01]  /*4fc0*/  IMAD.HI.U32 R23, R0, R19, RZ ;  /* 0x0000001300177227 */ /* 0x000fe200078e00ff */
[----:B------:R-:W-:-:S03]  /*4fd0*/  ISETP.GT.U32.AND P2, PT, R3, R17, PT ;  /* 0x000000110300720c */ /* 0x000fc60003f44070 */
[----:B------:R-:W-:Y:S01]  /*4fe0*/  @!P1 IMAD.IADD R21, R21, 0x1, -R3 ;  /* 0x0000000115159824 */ /* 0x000fe200078e0a03 */
[----:B------:R-:W-:Y:S01]  /*4ff0*/  ISETP.GE.AND P1, PT, R7, RZ, PT ;  /* 0x000000ff0700720c */ /* 0x000fe20003f26270 */
[----:B------:R-:W-:Y:S02]  /*5000*/  IMAD.MOV R18, RZ, RZ, -R18 ;  /* 0x000000ffff127224 */ /* 0x000fe400078e0a12 */
[----:B------:R-:W-:Y:S02]  /*5010*/  @!P0 IMAD.MOV R2, RZ, RZ, -R2 ;  /* 0x000000ffff028224 */ /* 0x000fe400078e0a02 */
[----:B------:R-:W-:-:S03]  /*5020*/  IMAD.HI.U32 R7, R0, R12, RZ ;  /* 0x0000000c00077227 */ /* 0x000fc600078e00ff */
[----:B------:R1:W-:Y:S01]  /*5030*/  STL [R1+0x30], R2 ;  /* 0x0000300201007387 */ /* 0x0003e20000100800 */
[----:B------:R-:W-:Y:S02]  /*5040*/  IMAD.MOV R23, RZ, RZ, -R23 ;  /* 0x000000ffff177224 */ /* 0x000fe400078e0a17 */
[C---:B------:R-:W-:Y:S02]  /*5050*/  IMAD R13, R3.reuse, R18, R13 ;  /* 0x00000012030d7224 */ /* 0x040fe400078e020d */
[----:B------:R-:W-:Y:S02]  /*5060*/  IMAD.MOV R7, RZ, RZ, -R7 ;  /* 0x000000ffff077224 */ /* 0x000fe400078e0a07 */
[C---:B------:R-:W-:Y:S02]  /*5070*/  IMAD R19, R3.reuse, R23, R19 ;  /* 0x0000001703137224 */ /* 0x040fe400078e0213 */
[----:B------:R-:W-:Y:S01]  /*5080*/  @!P5 IMAD.IADD R8, R8, 0x1, -R3 ;  /* 0x000000010808d824 */ /* 0x000fe200078e0a03 */
[C---:B------:R-:W-:Y:S01]  /*5090*/  ISETP.GT.U32.AND P5, PT, R3.reuse, R13, PT ;  /* 0x0000000d0300720c */ /* 0x040fe20003fa4070 */
[----:B-1----:R-:W-:Y:S01]  /*50a0*/  IMAD.MOV.U32 R2, RZ, RZ, R20 ;  /* 0x000000ffff027224 */ /* 0x002fe200078e0014 */
        /* <DEDUP_REMOVED lines=8> */
[----:B------:R-:W-:Y:S01]  /*5130*/  ISETP.GE.AND P2, PT, R4, RZ, PT ;  /* 0x000000ff0400720c */ /* 0x000fe20003f46270 */
[C---:B------:R-:W-:Y:S02]  /*5140*/  VIADD R4, R6.reuse, 0x4a ;  /* 0x0000004a06047836 */ /* 0x040fe40000000000 */
[----:B------:R1:W-:Y:S01]  /*5150*/  STL [R1+0x28], R2 ;  /* 0x0000280201007387 */ /* 0x0003e20000100800 */
[----:B------:R-:W-:-:S02]  /*5160*/  VIADD R9, R6, 0x4c ;  /* 0x0000004c06097836 */ /* 0x000fc40000000000 */
[--C-:B------:R-:W-:Y:S01]  /*5170*/  @!P5 IMAD.IADD R13, R13, 0x1, -R3.reuse ;  /* 0x000000010d0dd824 */ /* 0x100fe200078e0a03 */
[----:B------:R-:W-:Y:S01]  /*5180*/  IABS R18, R4 ;  /* 0x0000000400127213 */ /* 0x000fe20000000000 */
[--C-:B------:R-:W-:Y:S01]  /*5190*/  @!P0 IMAD.IADD R19, R19, 0x1, -R3.reuse ;  /* 0x0000000113138824 */ /* 0x100fe200078e0a03 */
[----:B------:R-:W-:Y:S01]  /*51a0*/  IABS R7, R9 ;  /* 0x0000000900077213 */ /* 0x000fe20000000000 */
[----:B------:R-:W-:Y:S01]  /*51b0*/  @!P6 IMAD.IADD R12, R12, 0x1, -R3 ;  /* 0x000000010c0ce824 */ /* 0x000fe200078e0a03 */
[C---:B------:R-:W-:Y:S01]  /*51c0*/  ISETP.GT.U32.AND P5, PT, R3.reuse, R13, PT ;  /* 0x0000000d0300720c */ /* 0x040fe20003fa4070 */
[----:B-1----:R-:W-:Y:S01]  /*51d0*/  IMAD.MOV.U32 R2, RZ, RZ, R17 ;  /* 0x000000ffff027224 */ /* 0x002fe200078e0011 */
[----:B------:R-:W-:Y:S01]  /*51e0*/  ISETP.GT.U32.AND P6, PT, R3, R19, PT ;  /* 0x000000130300720c */ /* 0x000fe20003fc4070 */
[----:B------:R-:W-:Y:S01]  /*51f0*/  IMAD.HI.U32 R11, R0, R7, RZ ;  /* 0x00000007000b7227 */ /* 0x000fe200078e00ff */
[----:B------:R-:W-:-:S03]  /*5200*/  ISETP.GE.AND P0, PT, R10, RZ, PT ;  /* 0x000000ff0a00720c */ /* 0x000fc60003f06270 */
[----:B------:R-:W-:Y:S01]  /*5210*/  @!P1 IMAD.MOV R2, RZ, RZ, -R2 ;  /* 0x000000ffff029224 */ /* 0x000fe200078e0a02 */
[C---:B------:R-:W-:Y:S01]  /*5220*/  ISETP.GT.U32.AND P1, PT, R3.reuse, R12, PT ;  /* 0x0000000c0300720c */ /* 0x040fe20003f24070 */
[----:B------:R-:W-:Y:S02]  /*5230*/  IMAD.MOV R11, RZ, RZ, -R11 ;  /* 0x000000ffff0b7224 */ /* 0x000fe400078e0a0b */
[----:B------:R-:W-:Y:S01]  /*5240*/  VIADD R10, R6, 0x48 ;  /* 0x00000048060a7836 */ /* 0x000fe20000000000 */
[----:B------:R1:W-:Y:S01]  /*5250*/  STL [R1+0xa8], R2 ;  /* 0x0000a80201007387 */ /* 0x0003e20000100800 */
[----:B------:R-:W-:Y:S02]  /*5260*/  IMAD R7, R3, R11, R7 ;  /* 0x0000000b03077224 */ /* 0x000fe400078e0207 */
[--C-:B------:R-:W-:Y:S01]  /*5270*/  @!P5 IMAD.IADD R13, R13, 0x1, -R3.reuse ;  /* 0x000000010d0dd824 */ /* 0x100fe200078e0a03 */
[----:B------:R-:W-:Y:S01]  /*5280*/  IABS R17, R10 ;  /* 0x0000000a00117213 */ /* 0x000fe20000000000 */
[----:B------:R-:W-:Y:S01]  /*5290*/  @!P6 IMAD.IADD R19, R19, 0x1, -R3 ;  /* 0x000000011313e824 */ /* 0x000fe200078e0a03 */
[----:B------:R-:W-:-:S03]  /*52a0*/  ISETP.GT.U32.AND P6, PT, R3, R7, PT ;  /* 0x000000070300720c */ /* 0x000fc60003fc4070 */
[----:B------:R-:W-:Y:S01]  /*52b0*/  @!P1 IMAD.IADD R12, R12, 0x1, -R3 ;  /* 0x000000010c0c9824 */ /* 0x000fe200078e0a03 */
[----:B------:R-:W-:Y:S01]  /*52c0*/  ISETP.GE.AND P1, PT, R4, RZ, PT ;  /* 0x000000ff0400720c */ /* 0x000fe20003f26270 */
[----:B-1----:R-:W-:Y:S02]  /*52d0*/  IMAD.MOV.U32 R2, RZ, RZ, R8 ;  /* 0x000000ffff027224 */ /* 0x002fe400078e0008 */
[----:B------:R-:W-:-:S04]  /*52e0*/  IMAD.HI.U32 R8, R0, R18, RZ ;  /* 0x0000001200087227 */ /* 0x000fc800078e00ff */
[----:B------:R-:W-:Y:S02]  /*52f0*/  IMAD.MOV R8, RZ, RZ, -R8 ;  /* 0x000000ffff087224 */ /* 0x000fe400078e0a08 */
[----:B------:R-:W-:Y:S01]  /*5300*/  @!P3 IMAD.MOV R2, RZ, RZ, -R2 ;  /* 0x000000ffff02b224 */ /* 0x000fe200078e0a02 */
[----:B------:R-:W-:Y:S01]  /*5310*/  ISETP.GE.AND P3, PT, R9, RZ, PT ;  /* 0x000000ff0900720c */ /* 0x000fe20003f66270 */
[C---:B------:R-:W-:Y:S02]  /*5320*/  IMAD R18, R3.reuse, R8, R18 ;  /* 0x0000000803127224 */ /* 0x040fe400078e0212 */
[----:B------:R-:W-:Y:S01]  /*5330*/  VIADD R4, R6, 0x46 ;  /* 0x0000004606047836 */ /* 0x000fe20000000000 */
[----:B------:R1:W-:Y:S01]  /*5340*/  STL [R1+0xb0], R2 ;  /* 0x0000b00201007387 */ /* 0x0003e20000100800 */
[----:B------:R-:W-:Y:S01]  /*5350*/  IMAD.HI.U32 R20, R0, R17, RZ ;  /* 0x0000001100147227 */ /* 0x000fe200078e00ff */
[----:B------:R-:W-:Y:S02]  /*5360*/  ISETP.GT.U32.AND P5, PT, R3, R18, PT ;  /* 0x000000120300720c */ /* 0x000fe40003fa4070 */
[----:B------:R-:W-:Y:S01]  /*5370*/  IABS R8, R4 ;  /* 0x0000000400087213 */ /* 0x000fe20000000000 */
[----:B------:R-:W-:-:S02]  /*5380*/  IMAD.MOV R20, RZ, RZ, -R20 ;  /* 0x000000ffff147224 */ /* 0x000fc400078e0a14 */
[----:B------:R-:W-:Y:S01]  /*5390*/  @!P6 IMAD.IADD R7, R7, 0x1, -R3 ;  /* 0x000000010707e824 */ /* 0x000fe200078e0a03 */
[----:B------:R-:W-:Y:S01]  /*53a0*/  ISETP.GE.AND P6, PT, R10, RZ, PT ;  /* 0x000000ff0a00720c */ /* 0x000fe20003fc6270 */
[----:B------:R-:W-:Y:S02]  /*53b0*/  IMAD R17, R3, R20, R17 ;  /* 0x0000001403117224 */ /* 0x000fe400078e0211 */
[----:B-1----:R-:W-:Y:S02]  /*53c0*/  IMAD.MOV.U32 R2, RZ, RZ, R19 ;  /* 0x000000ffff027224 */ /* 0x002fe400078e0013 */
[----:B------:R-:W-:Y:S02]  /*53d0*/  IMAD.MOV.U32 R19, RZ, RZ, R12 ;  /* 0x000000ffff137224 */ /* 0x000fe400078e000c */
[----:B------:R-:W-:Y:S02]  /*53e0*/  @!P5 IMAD.IADD R18, R18, 0x1, -R3 ;  /* 0x000000011212d824 */ /* 0x000fe400078e0a03 */
[----:B------:R-:W-:-:S02]  /*53f0*/  VIADD R9, R6, 0x44 ;  /* 0x0000004406097836 */ /* 0x000fc40000000000 */
[----:B------:R-:W-:Y:S01]  /*5400*/  @!P4 IMAD.MOV R2, RZ, RZ, -R2 ;  /* 0x000000ffff02c224 */ /* 0x000fe200078e0a02 */
[C---:B------:R-:W-:Y:S01]  /*5410*/  ISETP.GT.U32.AND P5, PT, R3.reuse, R18, PT ;  /* 0x000000120300720c */ /* 0x040fe20003fa4070 */
[C---:B------:R-:W-:Y:S01]  /*5420*/  IMAD.HI.U32 R10, R0.reuse, R8, RZ ;  /* 0x00000008000a7227 */ /* 0x040fe200078e00ff */
[C---:B------:R-:W-:Y:S02]  /*5430*/  ISETP.GT.U32.AND P4, PT, R3.reuse, R7, PT ;  /* 0x000000070300720c */ /* 0x040fe40003f84070 */
[----:B------:R-:W-:Y:S01]  /*5440*/  IABS R11, R9 ;  /* 0x00000009000b7213 */ /* 0x000fe20000000000 */
[----:B------:R-:W-:Y:S01]  /*5450*/  @!P2 IMAD.MOV R19, RZ, RZ, -R19 ;  /* 0x000000ffff13a224 */ /* 0x000fe200078e0a13 */
[----:B------:R-:W-:Y:S01]  /*5460*/  ISETP.GT.U32.AND P2, PT, R3, R17, PT ;  /* 0x000000110300720c */ /* 0x000fe20003f44070 */
[----:B------:R-:W-:Y:S01]  /*5470*/  IMAD.MOV R10, RZ, RZ, -R10 ;  /* 0x000000ffff0a7224 */ /* 0x000fe200078e0a0a */
[----:B------:R1:W-:Y:S01]  /*5480*/  STL [R1+0xac], R2 ;  /* 0x0000ac0201007387 */ /* 0x0003e20000100800 */
[----:B------:R-:W-:-:S03]  /*5490*/  IMAD.HI.U32 R12, R0, R11, RZ ;  /* 0x0000000b000c7227 */ /* 0x000fc600078e00ff */
[----:B------:R2:W-:Y:S01]  /*54a0*/  STL [R1+0x20], R19 ;  /* 0x0000201301007387 */ /* 0x0005e20000100800 */
[C---:B------:R-:W-:Y:S02]  /*54b0*/  IMAD R8, R3.reuse, R10, R8 ;  /* 0x0000000a03087224 */ /* 0x040fe400078e0208 */
[--C-:B------:R-:W-:Y:S02]  /*54c0*/  @!P5 IMAD.IADD R18, R18, 0x1, -R3.reuse ;  /* 0x000000011212d824 */ /* 0x100fe400078e0a03 */
[----:B------:R-:W-:Y:S01]  /*54d0*/  IMAD.MOV R12, RZ, RZ, -R12 ;  /* 0x000000ffff0c7224 */ /* 0x000fe200078e0a0c */
[----:B------:R-:W-:Y:S01]  /*54e0*/  ISETP.GT.U32.AND P5, PT, R3, R8, PT ;  /* 0x000000080300720c */ /* 0x000fe20003fa4070 */
[--C-:B------:R-:W-:Y:S01]  /*54f0*/  @!P4 IMAD.IADD R7, R7, 0x1, -R3.reuse ;  /* 0x000000010707c824 */ /* 0x100fe200078e0a03 */
[----:B------:R-:W-:Y:S01]  /*5500*/  ISETP.GE.AND P4, PT, R9, RZ, PT ;  /* 0x000000ff0900720c */ /* 0x000fe20003f86270 */
[----:B------:R-:W-:Y:S02]  /*5510*/  @!P2 IMAD.IADD R17, R17, 0x1, -R3 ;  /* 0x000000011111a824 */ /* 0x000fe400078e0a03 */
[----:B-1----:R-:W-:-:S02]  /*5520*/  IMAD.MOV.U32 R2, RZ, RZ, R13 ;  /* 0x000000ffff027224 */ /* 0x002fc400078e000d */
[C---:B------:R-:W-:Y:S01]  /*5530*/  IMAD R11, R3.reuse, R12, R11 ;  /* 0x0000000c030b7224 */ /* 0x040fe200078e020b */
[C---:B------:R-:W-:Y:S01]  /*5540*/  ISETP.GT.U32.AND P2, PT, R3.reuse, R17, PT ;  /* 0x000000110300720c */ /* 0x040fe20003f44070 */
[----:B--2---:R-:W-:Y:S02]  /*5550*/  IMAD.MOV.U32 R19, RZ, RZ, R7 ;  /* 0x000000ffff137224 */ /* 0x004fe400078e0007 */
[----:B------:R-:W-:Y:S01]  /*5560*/  @!P0 IMAD.MOV R2, RZ, RZ, -R2 ;  /* 0x000000ffff028224 */ /* 0x000fe200078e0a02 */
[----:B------:R-:W-:Y:S01]  /*5570*/  ISETP.GE.AND P0, PT, R4, RZ, PT ;  /* 0x000000ff0400720c */ /* 0x000fe20003f06270 */
[----:B------:R-:W-:Y:S01]  /*5580*/  @!P3 IMAD.MOV R19, RZ, RZ, -R19 ;  /* 0x000000ffff13b224 */ /* 0x000fe200078e0a13 */
[----:B------:R-:W-:Y:S01]  /*5590*/  ISETP.GT.U32.AND P3, PT, R3, R11, PT ;  /* 0x0000000b0300720c */ /* 0x000fe20003f64070 */
[----:B------:R-:W-:Y:S01]  /*55a0*/  @!P5 IMAD.IADD R8, R8, 0x1, -R3 ;  /* 0x000000010808d824 */ /* 0x000fe200078e0a03 */
[----:B------:R1:W-:Y:S01]  /*55b0*/  STL [R1+0x98], R2 ;  /* 0x0000980201007387 */ /* 0x0003e20000100800 */
[----:B------:R-:W-:-:S02]  /*55c0*/  VIADD R13, R6, 0x42 ;  /* 0x00000042060d7836 */ /* 0x000fc40000000000 */
[C---:B------:R-:W-:Y:S01]  /*55d0*/  VIADD R10, R6.reuse, 0x40 ;  /* 0x00000040060a7836 */ /* 0x040fe20000000000 */
[----:B------:R-:W-:Y:S01]  /*55e0*/  ISETP.GT.U32.AND P5, PT, R3, R8, PT ;  /* 0x000000080300720c */ /* 0x000fe20003fa4070 */
[--C-:B------:R-:W-:Y:S01]  /*55f0*/  @!P2 IMAD.IADD R17, R17, 0x1, -R3.reuse ;  /* 0x000000011111a824 */ /* 0x100fe200078e0a03 */
[----:B------:R-:W-:Y:S01]  /*5600*/  IABS R4, R13 ;  /* 0x0000000d00047213 */ /* 0x000fe20000000000 */
[----:B------:R-:W-:Y:S01]  /*5610*/  STL [R1+0xa4], R19 ;  /* 0x0000a41301007387 */ /* 0x000fe20000100800 */
[----:B------:R-:W-:Y:S01]  /*5620*/  IABS R12, R10 ;  /* 0x0000000a000c7213 */ /* 0x000fe20000000000 */
[----:B------:R-:W-:Y:S01]  /*5630*/  VIADD R9, R6, 0x3e ;  /* 0x0000003e06097836 */ /* 0x000fe20000000000 */
[----:B------:R-:W-:Y:S01]  /*5640*/  ISETP.GE.AND P2, PT, R10, RZ, PT ;  /* 0x000000ff0a00720c */ /* 0x000fe20003f46270 */
[----:B-1----:R-:W-:Y:S02]  /*5650*/  IMAD.MOV.U32 R2, RZ, RZ, R18 ;  /* 0x000000ffff027224 */ /* 0x002fe400078e0012 */
[----:B------:R-:W-:Y:S01]  /*5660*/  @!P3 IMAD.IADD R11, R11, 0x1, -R3 ;  /* 0x000000010b0bb824 */ /* 0x000fe200078e0a03 */
[----:B------:R-:W-:Y:S01]  /*5670*/  IABS R7, R9 ;  /* 0x0000000900077213 */ /* 0x000fe20000000000 */
[----:B------:R-:W-:Y:S01]  /*5680*/  @!P1 IMAD.MOV R2, RZ, RZ, -R2 ;  /* 0x000000ffff029224 */ /* 0x000fe200078e0a02 */
[----:B------:R-:W-:Y:S01]  /*5690*/  ISETP.GE.AND P1, PT, R13, RZ, PT ;  /* 0x000000ff0d00720c */ /* 0x000fe20003f26270 */
[----:B------:R-:W-:Y:S01]  /*56a0*/  IMAD.HI.U32 R18, R0, R4, RZ ;  /* 0x0000000400127227 */ /* 0x000fe200078e00ff */
[----:B------:R-:W-:-:S02]  /*56b0*/  ISETP.GT.U32.AND P3, PT, R3, R11, PT ;  /* 0x0000000b0300720c */ /* 0x000fc40003f64070 */
[----:B------:R1:W-:Y:S01]  /*56c0*/  STL [R1+0xa0], R2 ;  /* 0x0000a00201007387 */ /* 0x0003e20000100800 */
[----:B------:R-:W-:-:S04]  /*56d0*/  IMAD.HI.U32 R10, R0, R12, RZ ;  /* 0x0000000c000a7227 */ /* 0x000fc800078e00ff */
[----:B------:R-:W-:Y:S02]  /*56e0*/  IMAD.MOV R18, RZ, RZ, -R18 ;  /* 0x000000ffff127224 */ /* 0x000fe400078e0a12 */
[----:B------:R-:W-:Y:S02]  /*56f0*/  IMAD.MOV R10, RZ, RZ, -R10 ;  /* 0x000000ffff0a7224 */ /* 0x000fe400078e0a0a */
[----:B------:R-:W-:Y:S02]  /*5700*/  @!P5 IMAD.IADD R8, R8, 0x1, -R3 ;  /* 0x000000010808d824 */ /* 0x000fe400078e0a03 */
[----:B-1----:R-:W-:Y:S02]  /*5710*/  IMAD.MOV.U32 R2, RZ, RZ, R17 ;  /* 0x000000ffff027224 */ /* 0x002fe400078e0011 */
[----:B------:R-:W-:Y:S02]  /*5720*/  IMAD R4, R3, R18, R4 ;  /* 0x0000001203047224 */ /* 0x000fe400078e0204 */
[----:B------:R-:W-:Y:S01]  /*5730*/  @!P6 IMAD.MOV R2, RZ, RZ, -R2 ;  /* 0x000000ffff02e224 */ /* 0x000fe200078e0a02 */
[----:B------:R-:W-:Y:S01]  /*5740*/  ISETP.GE.AND P6, PT, R9, RZ, PT ;  /* 0x000000ff0900720c */ /* 0x000fe20003fc6270 */
[C---:B------:R-:W-:Y:S01]  /*5750*/  IMAD R12, R3.reuse, R10, R12 ;  /* 0x0000000a030c7224 */ /* 0x040fe200078e020c */
[----:B------:R-:W-:Y:S01]  /*5760*/  ISETP.GT.U32.AND P5, PT, R3, R4, PT ;  /* 0x000000040300720c */ /* 0x000fe20003fa4070 */
[----:B------:R-:W-:Y:S01]  /*5770*/  IMAD.HI.U32 R13, R0, R7, RZ ;  /* 0x00000007000d7227 */ /* 0x000fe200078e00ff */
[----:B------:R1:W-:Y:S03]  /*5780*/  STL [R1+0x9c], R2 ;  /* 0x00009c0201007387 */ /* 0x0003e60000100800 */
[----:B------:R-:W-:-:S02]  /*5790*/  IMAD.MOV R13, RZ, RZ, -R13 ;  /* 0x000000ffff0d7224 */ /* 0x000fc400078e0a0d */
[----:B------:R-:W-:Y:S02]  /*57a0*/  @!P3 IMAD.IADD R11, R11, 0x1, -R3 ;  /* 0x000000010b0bb824 */ /* 0x000fe400078e0a03 */
[C---:B------:R-:W-:Y:S02]  /*57b0*/  IMAD R7, R3.reuse, R13, R7 ;  /* 0x0000000d03077224 */ /* 0x040fe400078e0207 */
[----:B------:R-:W-:Y:S02]  /*57c0*/  VIADD R20, R6, 0x3c ;  /* 0x0000003c06147836 */ /* 0x000fe40000000000 */
[----:B-1----:R-:W-:Y:S02]  /*57d0*/  IMAD.MOV.U32 R2, RZ, RZ, R8 ;  /* 0x000000ffff027224 */ /* 0x002fe400078e0008 */
[----:B------:R-:W-:Y:S01]  /*57e0*/  @!P5 IMAD.IADD R4, R4, 0x1, -R3 ;  /* 0x000000010404d824 */ /* 0x000fe200078e0a03 */
[----:B------:R-:W-:Y:S01]  /*57f0*/  ISETP.GE.AND P3, PT, R20, RZ, PT ;  /* 0x000000ff1400720c */ /* 0x000fe20003f66270 */
[----:B------:R-:W-:Y:S01]  /*5800*/  @!P0 IMAD.MOV R2, RZ, RZ, -R2 ;  /* 0x000000ffff028224 */ /* 0x000fe200078e0a02 */
[C---:B------:R-:W-:Y:S01]  /*5810*/  ISETP.GT.U32.AND P0, PT, R3.reuse, R12, PT ;  /* 0x0000000c0300720c */ /* 0x040fe20003f04070 */
[C---:B------:R-:W-:Y:S01]  /*5820*/  VIADD R17, R6.reuse, 0x3a ;  /* 0x0000003a06117836 */ /* 0x040fe20000000000 */
[----:B------:R-:W-:Y:S01]  /*5830*/  ISETP.GT.U32.AND P5, PT, R3, R4, PT ;  /* 0x000000040300720c */ /* 0x000fe20003fa4070 */
[C---:B------:R-:W-:Y:S01]  /*5840*/  VIADD R19, R6.reuse, 0x36 ;  /* 0x0000003606137836 */ /* 0x040fe20000000000 */
[----:B------:R1:W-:Y:S01]  /*5850*/  STL [R1+0xc4], R2 ;  /* 0x0000c40201007387 */ /* 0x0003e20000100800 */
[----:B------:R-:W-:Y:S01]  /*5860*/  IABS R20, R20 ;  /* 0x0000001400147213 */ /* 0x000fe20000000000 */
[----:B------:R-:W-:Y:S01]  /*5870*/  VIADD R9, R6, 0x38 ;  /* 0x0000003806097836 */ /* 0x000fe20000000000 */
[----:B------:R-:W-:-:S02]  /*5880*/  IABS R18, R17 ;  /* 0x0000001100127213 */ /* 0x000fc40000000000 */
[----:B------:R-:W-:Y:S01]  /*5890*/  IABS R8, R19 ;  /* 0x0000001300087213 */ /* 0x000fe20000000000 */
[----:B------:R-:W-:Y:S01]  /*58a0*/  IMAD.HI.U32 R21, R0, R20, RZ ;  /* 0x0000001400157227 */ /* 0x000fe200078e00ff */
[----:B------:R-:W-:-:S03]  /*58b0*/  IABS R10, R9 ;  /* 0x00000009000a7213 */ /* 0x000fc60000000000 */
[----:B-1----:R-:W-:Y:S02]  /*58c0*/  IMAD.MOV.U32 R2, RZ, RZ, R11 ;  /* 0x000000ffff027224 */ /* 0x002fe400078e000b */
[----:B------:R-:W-:Y:S02]  /*58d0*/  @!P0 IMAD.IADD R12, R12, 0x1, -R3 ;  /* 0x000000010c0c8824 */ /* 0x000fe400078e0a03 */
[----:B------:R-:W-:Y:S01]  /*58e0*/  @!P4 IMAD.MOV R2, RZ, RZ, -R2 ;  /* 0x000000ffff02c224 */ /* 0x000fe200078e0a02 */
[C---:B------:R-:W-:Y:S01]  /*58f0*/  ISETP.GT.U32.AND P4, PT, R3.reuse, R7, PT ;  /* 0x000000070300720c */ /* 0x040fe20003f84070 */
[----:B------:R-:W-:Y:S01]  /*5900*/  IMAD.HI.U32 R13, R0, R18, RZ ;  /* 0x00000012000d7227 */ /* 0x000fe200078e00ff */
[----:B------:R-:W-:Y:S02]  /*5910*/  ISETP.GT.U32.AND P0, PT, R3, R12, PT ;  /* 0x0000000c0300720c */ /* 0x000fe40003f04070 */
[----:B------:R1:W-:Y:S01]  /*5920*/  STL [R1+0xbc], R2 ;  /* 0x0000bc0201007387 */ /* 0x0003e20000100800 */
[----:B------:R-:W-:-:S02]  /*5930*/  IMAD.MOV R21, RZ, RZ, -R21 ;  /* 0x000000ffff157224 */ /* 0x000fc400078e0a15 */
[----:B------:R-:W-:Y:S01]  /*5940*/  @!P5 IMAD.IADD R4, R4, 0x1, -R3 ;  /* 0x000000010404d824 */ /* 0x000fe200078e0a03 */
[----:B------:R-:W-:Y:S01]  /*5950*/  ISETP.GE.AND P5, PT, R17, RZ, PT ;  /* 0x000000ff1100720c */ /* 0x000fe20003fa6270 */
[----:B------:R-:W-:Y:S02]  /*5960*/  IMAD.MOV R13, RZ, RZ, -R13 ;  /* 0x000000ffff0d7224 */ /* 0x000fe400078e0a0d */
[----:B------:R-:W-:Y:S02]  /*5970*/  IMAD R17, R3, R21, R20 ;  /* 0x0000001503117224 */ /* 0x000fe400078e0214 */
[--C-:B------:R-:W-:Y:S02]  /*5980*/  @!P4 IMAD.IADD R7, R7, 0x1, -R3.reuse ;  /* 0x000000010707c824 */ /* 0x100fe400078e0a03 */
[----:B------:R-:W-:Y:S01]  /*5990*/  @!P0 IMAD.IADD R12, R12, 0x1, -R3 ;  /* 0x000000010c0c8824 */ /* 0x000fe200078e0a03 */
[C---:B------:R-:W-:Y:S01]  /*59a0*/  ISETP.GT.U32.AND P0, PT, R3.reuse, R17, PT ;  /* 0x000000110300720c */ /* 0x040fe20003f04070 */
[----:B------:R-:W-:Y:S01]  /*59b0*/  IMAD.MOV.U32 R22, RZ, RZ, R4 ;  /* 0x000000ffff167224 */ /* 0x000fe200078e0004 */
[C---:B------:R-:W-:Y:S01]  /*59c0*/  ISETP.GT.U32.AND P4, PT, R3.reuse, R7, PT ;  /* 0x000000070300720c */ /* 0x040fe20003f84070 */
[----:B------:R-:W-:-:S02]  /*59d0*/  IMAD R18, R3, R13, R18 ;  /* 0x0000000d03127224 */ /* 0x000fc400078e0212 */
[----:B-1----:R-:W-:Y:S02]  /*59e0*/  IMAD.MOV.U32 R2, RZ, RZ, R12 ;  /* 0x000000ffff027224 */ /* 0x002fe400078e000c */
[----:B------:R-:W-:-:S04]  /*59f0*/  IMAD.HI.U32 R13, R0, R8, RZ ;  /* 0x00000008000d7227 */ /* 0x000fc800078e00ff */
[----:B------:R-:W-:Y:S01]  /*5a00*/  @!P1 IMAD.MOV R22, RZ, RZ, -R22 ;  /* 0x000000ffff169224 */ /* 0x000fe200078e0a16 */
[----:B------:R-:W-:Y:S01]  /*5a10*/  ISETP.GT.U32.AND P1, PT, R3, R18, PT ;  /* 0x000000120300720c */ /* 0x000fe20003f24070 */
[----:B------:R-:W-:Y:S01]  /*5a20*/  @!P2 IMAD.MOV R2, RZ, RZ, -R2 ;  /* 0x000000ffff02a224 */ /* 0x000fe200078e0a02 */
[----:B------:R-:W-:Y:S01]  /*5a30*/  ISETP.GE.AND P2, PT, R9, RZ, PT ;  /* 0x000000ff0900720c */ /* 0x000fe20003f46270 */
[----:B------:R-:W-:Y:S01]  /*5a40*/  IMAD.MOV R4, RZ, RZ, -R13 ;  /* 0x000000ffff047224 */ /* 0x000fe200078e0a0d */
[----:B------:R-:W-:Y:S01]  /*5a50*/  STL [R1+0x1c], R22 ;  /* 0x00001c1601007387 */ /* 0x000fe20000100800 */
[----:B------:R-:W-:Y:S02]  /*5a60*/  @!P4 IMAD.IADD R7, R7, 0x1, -R3 ;  /* 0x000000010707c824 */ /* 0x000fe400078e0a03 */
[----:B------:R-:W-:Y:S01]  /*5a70*/  IMAD R8, R3, R4, R8 ;  /* 0x0000000403087224 */ /* 0x000fe200078e0208 */
[----:B------:R1:W-:Y:S01]  /*5a80*/  STL [R1+0x18], R2 ;  /* 0x0000180201007387 */ /* 0x0003e20000100800 */
[----:B------:R-:W-:-:S04]  /*5a90*/  IMAD.HI.U32 R11, R0, R10, RZ ;  /* 0x0000000a000b7227 */ /* 0x000fc800078e00ff */
[----:B------:R-:W-:Y:S02]  /*5aa0*/  VIADD R9, R6, 0x34 ;  /* 0x0000003406097836 */ /* 0x000fe40000000000 */
[----:B------:R-:W-:Y:S02]  /*5ab0*/  @!P0 IMAD.IADD R17, R17, 0x1, -R3 ;  /* 0x0000000111118824 */ /* 0x000fe400078e0a03 */
[----:B------:R-:W-:Y:S01]  /*5ac0*/  IMAD.MOV R11, RZ, RZ, -R11 ;  /* 0x000000ffff0b7224 */ /* 0x000fe200078e0a0b */
[----:B------:R-:W-:Y:S01]  /*5ad0*/  IABS R4, R9 ;  /* 0x0000000900047213 */ /* 0x000fe20000000000 */
[----:B-1----:R-:W-:Y:S01]  /*5ae0*/  IMAD.MOV.U32 R2, RZ, RZ, R7 ;  /* 0x000000ffff027224 */ /* 0x002fe200078e0007 */
[C---:B------:R-:W-:Y:S01]  /*5af0*/  ISETP.GT.U32.AND P0, PT, R3.reuse, R17, PT ;  /* 0x000000110300720c */ /* 0x040fe20003f04070 */
[----:B------:R-:W-:Y:S02]  /*5b00*/  @!P1 IMAD.IADD R18, R18, 0x1, -R3 ;  /* 0x0000000112129824 */ /* 0x000fe400078e0a03 */
[----:B------:R-:W-:Y:S01]  /*5b10*/  @!P6 IMAD.MOV R2, RZ, RZ, -R2 ;  /* 0x000000ffff02e224 */ /* 0x000fe200078e0a02 */
[C---:B------:R-:W-:Y:S01]  /*5b20*/  ISETP.GT.U32.AND P6, PT, R3.reuse, R8, PT ;  /* 0x000000080300720c */ /* 0x040fe20003fc4070 */
[C---:B------:R-:W-:Y:S01]  /*5b30*/  IMAD R10, R3.reuse, R11, R10 ;  /* 0x0000000b030a7224 */ /* 0x040fe200078e020a */
[C---:B------:R-:W-:Y:S01]  /*5b40*/  ISETP.GT.U32.AND P1, PT, R3.reuse, R18, PT ;  /* 0x000000120300720c */ /* 0x040fe20003f24070 */
[----:B------:R-:W-:Y:S01]  /*5b50*/  VIADD R11, R6, 0x32 ;  /* 0x00000032060b7836 */ /* 0x000fe20000000000 */
[----:B------:R1:W-:Y:S01]  /*5b60*/  STL [R1+0x80], R2 ;  /* 0x0000800201007387 */ /* 0x0003e20000100800 */
[----:B------:R-:W-:Y:S01]  /*5b70*/  IMAD.HI.U32 R20, R0, R4, RZ ;  /* 0x0000000400147227 */ /* 0x000fe200078e00ff */
[----:B------:R-:W-:-:S02]  /*5b80*/  ISETP.GT.U32.AND P4, PT, R3, R10, PT ;  /* 0x0000000a0300720c */ /* 0x000fc40003f84070 */
[----:B------:R-:W-:Y:S01]  /*5b90*/  IABS R13, R11 ;  /* 0x0000000b000d7213 */ /* 0x000fe20000000000 */
[----:B------:R-:W-:Y:S02]  /*5ba0*/  IMAD.MOV R20, RZ, RZ, -R20 ;  /* 0x000000ffff147224 */ /* 0x000fe400078e0a14 */
[--C-:B------:R-:W-:Y:S01]  /*5bb0*/  @!P0 IMAD.IADD R17, R17, 0x1, -R3.reuse ;  /* 0x0000000111118824 */ /* 0x100fe200078e0a03 */
[----:B------:R-:W-:Y:S01]  /*5bc0*/  ISETP.GE.AND P0, PT, R19, RZ, PT ;  /* 0x000000ff1300720c */ /* 0x000fe20003f06270 */
[----:B------:R-:W-:Y:S02]  /*5bd0*/  @!P6 IMAD.IADD R8, R8, 0x1, -R3 ;  /* 0x000000010808e824 */ /* 0x000fe400078e0a03 */
[C---:B------:R-:W-:Y:S02]  /*5be0*/  IMAD R4, R3.reuse, R20, R4 ;  /* 0x0000001403047224 */ /* 0x040fe400078e0204 */
[----:B------:R-:W-:Y:S01]  /*5bf0*/  IMAD.HI.U32 R19, R0, R13, RZ ;  /* 0x0000000d00137227 */ /* 0x000fe200078e00ff */
[----:B------:R-:W-:-:S03]  /*5c00*/  ISETP.GT.U32.AND P6, PT, R3, R8, PT ;  /* 0x000000080300720c */ /* 0x000fc60003fc4070 */
[----:B------:R-:W-:Y:S01]  /*5c10*/  @!P1 IMAD.IADD R18, R18, 0x1, -R3 ;  /* 0x0000000112129824 */ /* 0x000fe200078e0a03 */
[----:B------:R-:W-:Y:S01]  /*5c20*/  ISETP.GT.U32.AND P1, PT, R3, R4, PT ;  /* 0x000000040300720c */ /* 0x000fe20003f24070 */
[----:B------:R-:W-:Y:S02]  /*5c30*/  IMAD.MOV R19, RZ, RZ, -R19 ;  /* 0x000000ffff137224 */ /* 0x000fe400078e0a13 */
[----:B------:R-:W-:Y:S02]  /*5c40*/  @!P4 IMAD.IADD R10, R10, 0x1, -R3 ;  /* 0x000000010a0ac824 */ /* 0x000fe400078e0a03 */
[----:B------:R-:W-:Y:S01]  /*5c50*/  @!P3 IMAD.MOV R17, RZ, RZ, -R17 ;  /* 0x000000ffff11b224 */ /* 0x000fe200078e0a11 */
[----:B------:R-:W-:Y:S01]  /*5c60*/  ISETP.GE.AND P3, PT, R9, RZ, PT ;  /* 0x000000ff0900720c */ /* 0x000fe20003f66270 */
[C---:B------:R-:W-:Y:S01]  /*5c70*/  IMAD R9, R3.reuse, R19, R13 ;  /* 0x0000001303097224 */ /* 0x040fe200078e020d */
[C---:B------:R-:W-:Y:S01]  /*5c80*/  ISETP.GT.U32.AND P4, PT, R3.reuse, R10, PT ;  /* 0x0000000a0300720c */ /* 0x040fe20003f84070 */
[--C-:B------:R-:W-:Y:S01]  /*5c90*/  @!P6 IMAD.IADD R8, R8, 0x1, -R3.reuse ;  /* 0x000000010808e824 */ /* 0x100fe200078e0a03 */
[----:B------:R-:W-:Y:S01]  /*5ca0*/  STL [R1+0x7a8], R17 ;  /* 0x0007a81101007387 */ /* 0x000fe20000100800 */
[----:B------:R-:W-:Y:S01]  /*5cb0*/  VIADD R12, R6, 0x30 ;  /* 0x00000030060c7836 */ /* 0x000fe20000000000 */
[----:B------:R-:W-:Y:S01]  /*5cc0*/  ISETP.GT.U32.AND P6, PT, R3, R9, PT ;  /* 0x000000090300720c */ /* 0x000fe20003fc4070 */
[----:B------:R-:W-:-:S02]  /*5cd0*/  @!P1 IMAD.IADD R4, R4, 0x1, -R3 ;  /* 0x0000000104049824 */ /* 0x000fc400078e0a03 */
[----:B------:R-:W-:Y:S01]  /*5ce0*/  @!P5 IMAD.MOV R18, RZ, RZ, -R18 ;  /* 0x000000ffff12d224 */ /* 0x000fe200078e0a12 */
[----:B------:R-:W-:Y:S01]  /*5cf0*/  ISETP.GE.AND P5, PT, R11, RZ, PT ;  /* 0x000000ff0b00720c */ /* 0x000fe20003fa6270 */
[----:B-1----:R-:W-:Y:S01]  /*5d00*/  IMAD.MOV.U32 R2, RZ, RZ, R8 ;  /* 0x000000ffff027224 */ /* 0x002fe200078e0008 */
[----:B------:R-:W-:Y:S01]  /*5d10*/  ISETP.GT.U32.AND P1, PT, R3, R4, PT ;  /* 0x000000040300720c */ /* 0x000fe20003f24070 */
[----:B------:R-:W-:Y:S01]  /*5d20*/  VIADD R11, R6, 0x2c ;  /* 0x0000002c060b7836 */ /* 0x000fe20000000000 */
[----:B------:R-:W-:Y:S01]  /*5d30*/  IABS R7, R12 ;  /* 0x0000000c00077213 */ /* 0x000fe20000000000 */
[--C-:B------:R-:W-:Y:S01]  /*5d40*/  @!P4 IMAD.IADD R10, R10, 0x1, -R3.reuse ;  /* 0x000000010a0ac824 */ /* 0x100fe200078e0a03 */
[----:B------:R-:W-:Y:S01]  /*5d50*/  ISETP.GE.AND P4, PT, R12, RZ, PT ;  /* 0x000000ff0c00720c */ /* 0x000fe20003f86270 */
[----:B------:R-:W-:Y:S01]  /*5d60*/  @!P0 IMAD.MOV R2, RZ, RZ, -R2 ;  /* 0x000000ffff028224 */ /* 0x000fe200078e0a02 */
[----:B------:R-:W-:Y:S01]  /*5d70*/  STL [R1+0x7ac], R18 ;  /* 0x0007ac1201007387 */ /* 0x000fe20000100800 */
[----:B------:R-:W-:Y:S01]  /*5d80*/  @!P6 IMAD.IADD R9, R9, 0x1, -R3 ;  /* 0x000000010909e824 */ /* 0x000fe200078e0a03 */
[----:B------:R-:W-:Y:S01]  /*5d90*/  IABS R8, R11 ;  /* 0x0000000b00087213 */ /* 0x000fe20000000000 */
[----:B------:R-:W-:-:S02]  /*5da0*/  IMAD.MOV.U32 R21, RZ, RZ, R10 ;  /* 0x000000ffff157224 */ /* 0x000fc400078e000a */
[----:B------:R-:W-:Y:S01]  /*5db0*/  VIADD R12, R6, 0x2e ;  /* 0x0000002e060c7836 */ /* 0x000fe20000000000 */
[----:B------:R-:W-:Y:S01]  /*5dc0*/  ISETP.GT.U32.AND P6, PT, R3, R9, PT ;  /* 0x000000090300720c */ /* 0x000fe20003fc4070 */
[----:B------:R-:W-:Y:S02]  /*5dd0*/  @!P2 IMAD.MOV R21, RZ, RZ, -R21 ;  /* 0x000000ffff15a224 */ /* 0x000fe400078e0a15 */
[----:B------:R-:W-:Y:S01]  /*5de0*/  @!P1 IMAD.IADD R4, R4, 0x1, -R3 ;  /* 0x0000000104049824 */ /* 0x000fe200078e0a03 */
[----:B------:R-:W-:Y:S01]  /*5df0*/  IABS R10, R12 ;  /* 0x0000000c000a7213 */ /* 0x000fe20000000000 */
[C---:B------:R-:W-:Y:S01]  /*5e00*/  IMAD.HI.U32 R20, R0.reuse, R7, RZ ;  /* 0x0000000700147227 */ /* 0x040fe200078e00ff */
[----:B------:R-:W-:Y:S01]  /*5e10*/  STL [R1+0x34], R21 ;  /* 0x0000341501007387 */ /* 0x000fe20000100800 */
[----:B------:R-:W-:Y:S02]  /*5e20*/  ISETP.GE.AND P1, PT, R11, RZ, PT ;  /* 0x000000ff0b00720c */ /* 0x000fe40003f26270 */
[----:B------:R-:W-:Y:S01]  /*5e30*/  IMAD.MOV R20, RZ, RZ, -R20 ;  /* 0x000000ffff147224 */ /* 0x000fe200078e0a14 */
[----:B------:R1:W-:Y:S01]  /*5e40*/  STL [R1+0x38], R2 ;  /* 0x0000380201007387 */ /* 0x0003e20000100800 */
[----:B------:R-:W-:Y:S01]  /*5e50*/  IMAD.HI.U32 R11, R0, R10, RZ ;  /* 0x0000000a000b7227 */ /* 0x000fe200078e00ff */
[----:B------:R-:W-:-:S03]  /*5e60*/  ISETP.GE.AND P2, PT, R12, RZ, PT ;  /* 0x000000ff0c00720c */ /* 0x000fc60003f46270 */
[----:B------:R-:W-:Y:S02]  /*5e70*/  IMAD R7, R3, R20, R7 ;  /* 0x0000001403077224 */ /* 0x000fe400078e0207 */
[----:B------:R-:W-:Y:S02]  /*5e80*/  @!P6 IMAD.IADD R9, R9, 0x1, -R3 ;  /* 0x000000010909e824 */ /* 0x000fe400078e0a03 */
[----:B------:R-:W-:Y:S01]  /*5e90*/  IMAD.MOV R11, RZ, RZ, -R11 ;  /* 0x000000ffff0b7224 */ /* 0x000fe200078e0a0b */
[----:B------:R-:W-:Y:S01]  /*5ea0*/  ISETP.GT.U32.AND P0, PT, R3, R7, PT ;  /* 0x000000070300720c */ /* 0x000fe20003f04070 */
[----:B-1----:R-:W-:Y:S02]  /*5eb0*/  IMAD.MOV.U32 R2, RZ, RZ, R4 ;  /* 0x000000ffff027224 */ /* 0x002fe400078e0004 */
[----:B------:R-:W-:-:S04]  /*5ec0*/  IMAD.HI.U32 R4, R0, R8, RZ ;  /* 0x0000000800047227 */ /* 0x000fc800078e00ff */
[----:B------:R-:W-:Y:S02]  /*5ed0*/  @!P3 IMAD.MOV R2, RZ, RZ, -R2 ;  /* 0x000000ffff02b224 */ /* 0x000fe400078e0a02 */
[----:B------:R-:W-:Y:S02]  /*5ee0*/  IMAD.MOV R4, RZ, RZ, -R4 ;  /* 0x000000ffff047224 */ /* 0x000fe400078e0a04 */
[C---:B------:R-:W-:Y:S01]  /*5ef0*/  IMAD R10, R3.reuse, R11, R10 ;  /* 0x0000000b030a7224 */ /* 0x040fe200078e020a */
[----:B------:R1:W-:Y:S01]  /*5f00*/  STL [R1+0x70], R2 ;  /* 0x0000700201007387 */ /* 0x0003e20000100800 */
[C---:B------:R-:W-:Y:S02]  /*5f10*/  IMAD R8, R3.reuse, R4, R8 ;  /* 0x0000000403087224 */ /* 0x040fe400078e0208 */
[----:B------:R-:W-:Y:S01]  /*5f20*/  VIADD R12, R6, 0x28 ;  /* 0x00000028060c7836 */ /* 0x000fe20000000000 */
[----:B------:R-:W-:Y:S01]  /*5f30*/  ISETP.GT.U32.AND P6, PT, R3, R10, PT ;  /* 0x0000000a0300720c */ /* 0x000fe20003fc4070 */
[----:B------:R-:W-:-:S02]  /*5f40*/  @!P0 IMAD.IADD R7, R7, 0x1, -R3 ;  /* 0x0000000107078824 */ /* 0x000fc400078e0a03 */
[C---:B------:R-:W-:Y:S01]  /*5f50*/  VIADD R19, R6.reuse, 0x2a ;  /* 0x0000002a06137836 */ /* 0x040fe20000000000 */
[----:B------:R-:W-:Y:S01]  /*5f60*/  IABS R20, R12 ;  /* 0x0000000c00147213 */ /* 0x000fe20000000000 */
[----:B------:R-:W-:Y:S01]  /*5f70*/  VIADD R4, R6, 0x26 ;  /* 0x0000002606047836 */ /* 0x000fe20000000000 */
[----:B------:R-:W-:Y:S01]  /*5f80*/  ISETP.GT.U32.AND P3, PT, R3, R7, PT ;  /* 0x000000070300720c */ /* 0x000fe20003f64070 */
[----:B-1----:R-:W-:Y:S01]  /*5f90*/  IMAD.MOV.U32 R2, RZ, RZ, R9 ;  /* 0x000000ffff027224 */ /* 0x002fe200078e0009 */
[----:B------:R-:W-:Y:S01]  /*5fa0*/  ISETP.GE.AND P0, PT, R19, RZ, PT ;  /* 0x000000ff1300720c */ /* 0x000fe20003f06270 */
[----:B------:R-:W-:Y:S01]  /*5fb0*/  IMAD.HI.U32 R11, R0, R20, RZ ;  /* 0x00000014000b7227 */ /* 0x000fe200078e00ff */
[----:B------:R-:W-:Y:S02]  /*5fc0*/  IABS R19, R19 ;  /* 0x0000001300137213 */ /* 0x000fe40000000000 */
[----:B------:R-:W-:Y:S01]  /*5fd0*/  IABS R21, R4 ;  /* 0x0000000400157213 */ /* 0x000fe20000000000 */
[----:B------:R-:W-:Y:S01]  /*5fe0*/  @!P5 IMAD.MOV R2, RZ, RZ, -R2 ;  /* 0x000000ffff02d224 */ /* 0x000fe200078e0a02 */
[----:B------:R-:W-:Y:S01]  /*5ff0*/  ISETP.GT.U32.AND P5, PT, R3, R8, PT ;  /* 0x000000080300720c */ /* 0x000fe20003fa4070 */
[----:B------:R-:W-:-:S02]  /*6000*/  @!P6 IMAD.IADD R10, R10, 0x1, -R3 ;  /* 0x000000010a0ae824 */ /* 0x000fc400078e0a03 */
[----:B------:R-:W-:Y:S01]  /*6010*/  IMAD.HI.U32 R9, R0, R19, RZ ;  /* 0x0000001300097227 */ /* 0x000fe200078e00ff */
[----:B------:R1:W-:Y:S02]  /*6020*/  STL [R1+0x60], R2 ;  /* 0x0000600201007387 */ /* 0x0003e40000100800 */
[----:B------:R-:W-:Y:S01]  /*6030*/  ISETP.GT.U32.AND P6, PT, R3, R10, PT ;  /* 0x0000000a0300720c */ /* 0x000fe20003fc4070 */
[----:B------:R-:W-:Y:S02]  /*6040*/  IMAD.MOV R11, RZ, RZ, -R11 ;  /* 0x000000ffff0b7224 */ /* 0x000fe400078e0a0b */
[----:B------:R-:W-:Y:S02]  /*6050*/  IMAD.MOV R9, RZ, RZ, -R9 ;  /* 0x000000ffff097224 */ /* 0x000fe400078e0a09 */
[--C-:B------:R-:W-:Y:S01]  /*6060*/  @!P3 IMAD.IADD R7, R7, 0x1, -R3.reuse ;  /* 0x000000010707b824 */ /* 0x100fe200078e0a03 */
[----:B------:R-:W-:Y:S01]  /*6070*/  ISETP.GE.AND P3, PT, R12, RZ, PT ;  /* 0x000000ff0c00720c */ /* 0x000fe20003f66270 */
[----:B------:R-:W-:-:S02]  /*6080*/  @!P5 IMAD.IADD R8, R8, 0x1, -R3 ;  /* 0x000000010808d824 */ /* 0x000fc400078e0a03 */
[C---:B------:R-:W-:Y:S02]  /*6090*/  IMAD R20, R3.reuse, R11, R20 ;  /* 0x0000000b03147224 */ /* 0x040fe400078e0214 */
[C---:B------:R-:W-:Y:S01]  /*60a0*/  IMAD R19, R3.reuse, R9, R19 ;  /* 0x0000000903137224 */ /* 0x040fe200078e0213 */
[----:B------:R-:W-:Y:S01]  /*60b0*/  ISETP.GT.U32.AND P5, PT, R3, R8, PT ;  /* 0x000000080300720c */ /* 0x000fe20003fa4070 */
[----:B-1----:R-:W-:Y:S02]  /*60c0*/  IMAD.MOV.U32 R2, RZ, RZ, R7 ;  /* 0x000000ffff027224 */ /* 0x002fe400078e0007 */
[----:B------:R-:W-:-:S04]  /*60d0*/  IMAD.HI.U32 R7, R0, R21, RZ ;  /* 0x0000001500077227 */ /* 0x000fc800078e00ff */
[----:B------:R-:W-:Y:S01]  /*60e0*/  @!P6 IMAD.IADD R10, R10, 0x1, -R3 ;  /* 0x000000010a0ae824 */ /* 0x000fe200078e0a03 */
[C---:B------:R-:W-:Y:S01]  /*60f0*/  ISETP.GT.U32.AND P6, PT, R3.reuse, R19, PT ;  /* 0x000000130300720c */ /* 0x040fe20003fc4070 */
[----:B------:R-:W-:Y:S02]  /*6100*/  IMAD.MOV R7, RZ, RZ, -R7 ;  /* 0x000000ffff077224 */ /* 0x000fe400078e0a07 */
[----:B------:R-:W-:Y:S01]  /*6110*/  @!P4 IMAD.MOV R2, RZ, RZ, -R2 ;  /* 0x000000ffff02c224 */ /* 0x000fe200078e0a02 */
[----:B------:R-:W-:Y:S01]  /*6120*/  ISETP.GE.AND P4, PT, R4, RZ, PT ;  /* 0x000000ff0400720c */ /* 0x000fe20003f86270 */
[----:B------:R-:W-:Y:S01]  /*6130*/  @!P5 IMAD.IADD R8, R8, 0x1, -R3 ;  /* 0x000000010808d824 */ /* 0x000fe200078e0a03 */
[C---:B------:R-:W-:Y:S01]  /*6140*/  ISETP.GT.U32.AND P5, PT, R3.reuse, R20, PT ;  /* 0x000000140300720c */ /* 0x040fe20003fa4070 */
[----:B------:R-:W-:Y:S01]  /*6150*/  IMAD R21, R3, R7, R21 ;  /* 0x0000000703157224 */ /* 0x000fe200078e0215 */
[----:B------:R1:W-:Y:S01]  /*6160*/  STL [R1+0x58], R2 ;  /* 0x0000580201007387 */ /* 0x0003e20000100800 */
[----:B------:R-:W-:-:S02]  /*6170*/  IMAD.MOV.U32 R13, RZ, RZ, R10 ;  /* 0x000000ffff0d7224 */ /* 0x000fc400078e000a */
[C---:B------:R-:W-:Y:S02]  /*6180*/  VIADD R4, R6.reuse, 0x22 ;  /* 0x0000002206047836 */ /* 0x040fe40000000000 */
[----:B------:R-:W-:Y:S02]  /*6190*/  VIADD R9, R6, 0x24 ;  /* 0x0000002406097836 */ /* 0x000fe40000000000 */
[----:B------:R-:W-:Y:S01]  /*61a0*/  @!P2 IMAD.MOV R13, RZ, RZ, -R13 ;  /* 0x000000ffff0da224 */ /* 0x000fe200078e0a0d */
[----:B------:R-:W-:Y:S01]  /*61b0*/  ISETP.GT.U32.AND P2, PT, R3, R21, PT ;  /* 0x000000150300720c */ /* 0x000fe20003f44070 */
[--C-:B------:R-:W-:Y:S01]  /*61c0*/  @!P6 IMAD.IADD R19, R19, 0x1, -R3.reuse ;  /* 0x000000011313e824 */ /* 0x100fe200078e0a03 */
[----:B------:R-:W-:Y:S01]  /*61d0*/  IABS R23, R4 ;  /* 0x0000000400177213 */ /* 0x000fe20000000000 */
[----:B------:R-:W-:Y:S01]  /*61e0*/  @!P5 IMAD.IADD R20, R20, 0x1, -R3 ;  /* 0x000000011414d824 */ /* 0x000fe200078e0a03 */
[----:B------:R-:W-:Y:S01]  /*61f0*/  IABS R22, R9 ;  /* 0x0000000900167213 */ /* 0x000fe20000000000 */
[----:B-1----:R-:W-:Y:S01]  /*6200*/  IMAD.MOV.U32 R2, RZ, RZ, R8 ;  /* 0x000000ffff027224 */ /* 0x002fe200078e0008 */
[----:B------:R-:W-:Y:S01]  /*6210*/  ISETP.GE.AND P6, PT, R9, RZ, PT ;  /* 0x000000ff0900720c */ /* 0x000fe20003fc6270 */
[----:B------:R-:W-:Y:S01]  /*6220*/  IMAD.HI.U32 R7, R0, R23, RZ ;  /* 0x0000001700077227 */ /* 0x000fe200078e00ff */
[C---:B------:R-:W-:Y:S01]  /*6230*/  ISETP.GT.U32.AND P5, PT, R3.reuse, R20, PT ;  /* 0x000000140300720c */ /* 0x040fe20003fa4070 */
[----:B------:R1:W-:Y:S02]  /*6240*/  STL [R1+0x48], R13 ;  /* 0x0000480d01007387 */ /* 0x0003e40000100800 */
[----:B------:R-:W-:Y:S01]  /*6250*/  @!P1 IMAD.MOV R2, RZ, RZ, -R2 ;  /* 0x000000ffff029224 */ /* 0x000fe200078e0a02 */
[----:B------:R-:W-:Y:S01]  /*6260*/  ISETP.GT.U32.AND P1, PT, R3, R19, PT ;  /* 0x000000130300720c */ /* 0x000fe20003f24070 */
[----:B------:R-:W-:-:S02]  /*6270*/  VIADD R11, R6, 0x20 ;  /* 0x00000020060b7836 */ /* 0x000fc40000000000 */
[----:B------:R-:W-:Y:S01]  /*6280*/  IMAD.HI.U32 R12, R0, R22, RZ ;  /* 0x00000016000c7227 */ /* 0x000fe200078e00ff */
[----:B------:R-:W-:Y:S02]  /*6290*/  STL [R1+0x7a0], R2 ;  /* 0x0007a00201007387 */ /* 0x000fe40000100800 */
[----:B------:R-:W-:Y:S01]  /*62a0*/  IABS R24, R11 ;  /* 0x0000000b00187213 */ /* 0x000fe20000000000 */
[----:B------:R-:W-:Y:S02]  /*62b0*/  IMAD.MOV R7, RZ, RZ, -R7 ;  /* 0x000000ffff077224 */ /* 0x000fe400078e0a07 */
[----:B------:R-:W-:Y:S02]  /*62c0*/  IMAD.MOV R12, RZ, RZ, -R12 ;  /* 0x000000ffff0c7224 */ /* 0x000fe400078e0a0c */
[----:B------:R-:W-:Y:S02]  /*62d0*/  @!P2 IMAD.IADD R21, R21, 0x1, -R3 ;  /* 0x000000011515a824 */ /* 0x000fe400078e0a03 */
[----:B------:R-:W-:-:S02]  /*62e0*/  IMAD R23, R3, R7, R23 ;  /* 0x0000000703177224 */ /* 0x000fc400078e0217 */
[C---:B------:R-:W-:Y:S01]  /*62f0*/  IMAD R22, R3.reuse, R12, R22 ;  /* 0x0000000c03167224 */ /* 0x040fe200078e0216 */
[C---:B------:R-:W-:Y:S01]  /*6300*/  ISETP.GT.U32.AND P2, PT, R3.reuse, R21, PT ;  /* 0x000000150300720c */ /* 0x040fe20003f44070 */
[----:B------:R-:W-:Y:S01]  /*6310*/  @!P5 IMAD.IADD R20, R20, 0x1, -R3 ;  /* 0x000000011414d824 */ /* 0x000fe200078e0a03 */
[----:B------:R-:W-:Y:S01]  /*6320*/  ISETP.GT.U32.AND P5, PT, R3, R23, PT ;  /* 0x000000170300720c */ /* 0x000fe20003fa4070 */
[----:B------:R-:W-:-:S04]  /*6330*/  IMAD.HI.U32 R10, R0, R24, RZ ;  /* 0x00000018000a7227 */ /* 0x000fc800078e00ff */
[--C-:B------:R-:W-:Y:S01]  /*6340*/  @!P1 IMAD.IADD R19, R19, 0x1, -R3.reuse ;  /* 0x0000000113139824 */ /* 0x100fe200078e0a03 */
[C---:B------:R-:W-:Y:S01]  /*6350*/  ISETP.GT.U32.AND P1, PT, R3.reuse, R22, PT ;  /* 0x000000160300720c */ /* 0x040fe20003f24070 */
[----:B------:R-:W-:Y:S02]  /*6360*/  IMAD.MOV R10, RZ, RZ, -R10 ;  /* 0x000000ffff0a7224 */ /* 0x000fe400078e0a0a */
[C---:B------:R-:W-:Y:S02]  /*6370*/  VIADD R7, R6.reuse, 0x1a ;  /* 0x0000001a06077836 */ /* 0x040fe40000000000 */
[----:B------:R-:W-:Y:S02]  /*6380*/  IMAD R24, R3, R10, R24 ;  /* 0x0000000a03187224 */ /* 0x000fe400078e0218 */
[--C-:B------:R-:W-:Y:S01]  /*6390*/  @!P2 IMAD.IADD R21, R21, 0x1, -R3.reuse ;  /* 0x000000011515a824 */ /* 0x100fe200078e0a03 */
[----:B------:R-:W-:Y:S01]  /*63a0*/  IABS R27, R7 ;  /* 0x00000007001b7213 */ /* 0x000fe20000000000 */
[--C-:B------:R-:W-:Y:S01]  /*63b0*/  @!P5 IMAD.IADD R23, R23, 0x1, -R3.reuse ;  /* 0x000000011717d824 */ /* 0x100fe200078e0a03 */
[----:B------:R-:W-:Y:S01]  /*63c0*/  ISETP.GT.U32.AND P2, PT, R3, R24, PT ;  /* 0x000000180300720c */ /* 0x000fe20003f44070 */
[----:B------:R-:W-:Y:S01]  /*63d0*/  VIADD R9, R6, 0x1e ;  /* 0x0000001e06097836 */ /* 0x000fe20000000000 */
[----:B------:R-:W-:Y:S01]  /*63e0*/  ISETP.GE.AND P5, PT, R11, RZ, PT ;  /* 0x000000ff0b00720c */ /* 0x000fe20003fa6270 */
[----:B------:R-:W-:-:S02]  /*63f0*/  @!P1 IMAD.IADD R22, R22, 0x1, -R3 ;  /* 0x0000000116169824 */ /* 0x000fc400078e0a03 */
[----:B------:R-:W-:Y:S01]  /*6400*/  @!P0 IMAD.MOV R19, RZ, RZ, -R19 ;  /* 0x000000ffff138224 */ /* 0x000fe200078e0a13 */
[----:B------:R-:W-:Y:S01]  /*6410*/  ISETP.GE.AND P0, PT, R4, RZ, PT ;  /* 0x000000ff0400720c */ /* 0x000fe20003f06270 */
[----:B------:R-:W-:Y:S01]  /*6420*/  @!P3 IMAD.MOV R20, RZ, RZ, -R20 ;  /* 0x000000ffff14b224 */ /* 0x000fe200078e0a14 */
[C---:B------:R-:W-:Y:S01]  /*6430*/  ISETP.GT.U32.AND P3, PT, R3.reuse, R23, PT ;  /* 0x000000170300720c */ /* 0x040fe20003f64070 */
[----:B------:R-:W-:Y:S01]  /*6440*/  IMAD.HI.U32 R4, R0, R27, RZ ;  /* 0x0000001b00047227 */ /* 0x000fe200078e00ff */
[----:B------:R-:W-:Y:S01]  /*6450*/  ISETP.GT.U32.AND P1, PT, R3, R22, PT ;  /* 0x000000160300720c */ /* 0x000fe20003f24070 */
[----:B------:R-:W-:Y:S01]  /*6460*/  STL [R1+0x7a4], R19 ;  /* 0x0007a41301007387 */ /* 0x000fe20000100800 */
[----:B------:R-:W-:Y:S01]  /*6470*/  IABS R25, R9 ;  /* 0x0000000900197213 */ /* 0x000fe20000000000 */
[----:B------:R-:W-:Y:S02]  /*6480*/  VIADD R8, R6, 0x1c ;  /* 0x0000001c06087836 */ /* 0x000fe40000000000 */
[----:B------:R-:W-:Y:S01]  /*6490*/  IMAD.MOV R4, RZ, RZ, -R4 ;  /* 0x000000ffff047224 */ /* 0x000fe200078e0a04 */
[----:B------:R-:W-:Y:S01]  /*64a0*/  STL [R1+0x7b0], R20 ;  /* 0x0007b01401007387 */ /* 0x000fe20000100800 */
[----:B------:R-:W-:Y:S01]  /*64b0*/  @!P2 IMAD.IADD R24, R24, 0x1, -R3 ;  /* 0x000000011818a824 */ /* 0x000fe200078e0a03 */
[----:B------:R-:W-:Y:S01]  /*64c0*/  IABS R26, R8 ;  /* 0x00000008001a7213 */ /* 0x000fe20000000000 */
[----:B------:R-:W-:-:S03]  /*64d0*/  IMAD.HI.U32 R12, R0, R25, RZ ;  /* 0x00000019000c7227 */ /* 0x000fc600078e00ff */
[C---:B------:R-:W-:Y:S01]  /*64e0*/  ISETP.GT.U32.AND P2, PT, R3.reuse, R24, PT ;  /* 0x000000180300720c */ /* 0x040fe20003f44070 */
[----:B------:R-:W-:Y:S02]  /*64f0*/  IMAD R27, R3, R4, R27 ;  /* 0x00000004031b7224 */ /* 0x000fe400078e021b */
[----:B------:R-:W-:-:S04]  /*6500*/  IMAD.HI.U32 R10, R0, R26, RZ ;  /* 0x0000001a000a7227 */ /* 0x000fc800078e00ff */
[----:B------:R-:W-:Y:S02]  /*6510*/  IMAD.MOV R12, RZ, RZ, -R12 ;  /* 0x000000ffff0c7224 */ /* 0x000fe400078e0a0c */
[--C-:B------:R-:W-:Y:S01]  /*6520*/  @!P3 IMAD.IADD R23, R23, 0x1, -R3.reuse ;  /* 0x000000011717b824 */ /* 0x100fe200078e0a03 */
[----:B------:R-:W-:Y:S01]  /*6530*/  ISETP.GT.U32.AND P3, PT, R3, R27, PT ;  /* 0x0000001b0300720c */ /* 0x000fe20003f64070 */
[----:B------:R-:W-:Y:S01]  /*6540*/  @!P1 IMAD.IADD R22, R22, 0x1, -R3 ;  /* 0x0000000116169824 */ /* 0x000fe200078e0a03 */
[----:B------:R-:W-:Y:S01]  /*6550*/  ISETP.GE.AND P1, PT, R9, RZ, PT ;  /* 0x000000ff0900720c */ /* 0x000fe20003f26270 */
[----:B------:R-:W-:Y:S02]  /*6560*/  IMAD R25, R3, R12, R25 ;  /* 0x0000000c03197224 */ /* 0x000fe400078e0219 */
[----:B------:R-:W-:Y:S02]  /*6570*/  IMAD.MOV R10, RZ, RZ, -R10 ;  /* 0x000000ffff0a7224 */ /* 0x000fe400078e0a0a */
[----:B------:R-:W-:-:S02]  /*6580*/  VIADD R9, R6, 0x18 ;  /* 0x0000001806097836 */ /* 0x000fc40000000000 */
[----:B------:R-:W-:Y:S01]  /*6590*/  @!P4 IMAD.MOV R21, RZ, RZ, -R21 ;  /* 0x000000ffff15c224 */ /* 0x000fe200078e0a15 */
[C---:B------:R-:W-:Y:S01]  /*65a0*/  ISETP.GT.U32.AND P4, PT, R3.reuse, R25, PT ;  /* 0x000000190300720c */ /* 0x040fe20003f84070 */
[C---:B------:R-:W-:Y:S01]  /*65b0*/  IMAD R26, R3.reuse, R10, R26 ;  /* 0x0000000a031a7224 */ /* 0x040fe200078e021a */
[----:B------:R-:W-:Y:S01]  /*65c0*/  IABS R28, R9 ;  /* 0x00000009001c7213 */ /* 0x000fe20000000000 */
[----:B------:R-:W-:Y:S01]  /*65d0*/  VIADD R4, R6, 0x16 ;  /* 0x0000001606047836 */ /* 0x000fe20000000000 */
[----:B------:R-:W-:Y:S01]  /*65e0*/  STL [R1+0x7b4], R21 ;  /* 0x0007b41501007387 */ /* 0x000fe20000100800 */
[----:B------:R-:W-:Y:S01]  /*65f0*/  @!P6 IMAD.MOV R22, RZ, RZ, -R22 ;  /* 0x000000ffff16e224 */ /* 0x000fe200078e0a16 */
[----:B------:R-:W-:Y:S01]  /*6600*/  ISETP.GT.U32.AND P6, PT, R3, R26, PT ;  /* 0x0000001a0300720c */ /* 0x000fe20003fc4070 */
[--C-:B------:R-:W-:Y:S01]  /*6610*/  @!P2 IMAD.IADD R24, R24, 0x1, -R3.reuse ;  /* 0x000000011818a824 */ /* 0x100fe200078e0a03 */
[----:B------:R-:W-:Y:S01]  /*6620*/  ISETP.GE.AND P2, PT, R8, RZ, PT ;  /* 0x000000ff0800720c */ /* 0x000fe20003f46270 */
[----:B------:R-:W-:Y:S01]  /*6630*/  @!P3 IMAD.IADD R27, R27, 0x1, -R3 ;  /* 0x000000011b1bb824 */ /* 0x000fe200078e0a03 */
[----:B------:R-:W-:Y:S01]  /*6640*/  IABS R29, R4 ;  /* 0x00000004001d7213 */ /* 0x000fe20000000000 */
[----:B------:R-:W-:Y:S01]  /*6650*/  IMAD.HI.U32 R8, R0, R28, RZ ;  /* 0x0000001c00087227 */ /* 0x000fe200078e00ff */
[----:B------:R-:W-:Y:S02]  /*6660*/  STL [R1+0x7b8], R22 ;  /* 0x0007b81601007387 */ /* 0x000fe40000100800 */
[----:B------:R-:W-:Y:S01]  /*6670*/  ISETP.GT.U32.AND P3, PT, R3, R27, PT ;  /* 0x0000001b0300720c */ /* 0x000fe20003f64070 */
[----:B------:R-:W-:-:S02]  /*6680*/  IMAD.MOV R10, RZ, RZ, -R8 ;  /* 0x000000ffff0a7224 */ /* 0x000fc400078e0a08 */
[----:B------:R-:W-:-:S04]  /*6690*/  IMAD.HI.U32 R8, R0, R29, RZ ;  /* 0x0000001d00087227 */ /* 0x000fc800078e00ff */
[--C-:B------:R-:W-:Y:S01]  /*66a0*/  @!P4 IMAD.IADD R25, R25, 0x1, -R3.reuse ;  /* 0x000000011919c824 */ /* 0x100fe200078e0a03 */
[----:B------:R-:W-:Y:S01]  /*66b0*/  ISETP.GE.AND P4, PT, R7, RZ, PT ;  /* 0x000000ff0700720c */ /* 0x000fe20003f86270 */
[----:B------:R-:W-:Y:S02]  /*66c0*/  IMAD.MOV R8, RZ, RZ, -R8 ;  /* 0x000000ffff087224 */ /* 0x000fe400078e0a08 */
[----:B------:R-:W-:Y:S01]  /*66d0*/  @!P6 IMAD.IADD R26, R26, 0x1, -R3 ;  /* 0x000000011a1ae824 */ /* 0x000fe200078e0a03 */
[C---:B------:R-:W-:Y:S01]  /*66e0*/  ISETP.GT.U32.AND P6, PT, R3.reuse, R25, PT ;  /* 0x000000190300720c */ /* 0x040fe20003fc4070 */
[----:B------:R-:W-:Y:S02]  /*66f0*/  IMAD R29, R3, R8, R29 ;  /* 0x00000008031d7224 */ /* 0x000fe400078e021d */
[----:B------:R-:W-:Y:S02]  /*6700*/  @!P3 IMAD.IADD R27, R27, 0x1, -R3 ;  /* 0x000000011b1bb824 */ /* 0x000fe400078e0a03 */
[C---:B------:R-:W-:Y:S01]  /*6710*/  IMAD R28, R3.reuse, R10, R28 ;  /* 0x0000000a031c7224 */ /* 0x040fe200078e021c */
[----:B------:R-:W-:Y:S01]  /*6720*/  ISETP.GT.U32.AND P3, PT, R3, R29, PT ;  /* 0x0000001d0300720c */ /* 0x000fe20003f64070 */
[----:B------:R-:W-:-:S02]  /*6730*/  @!P5 IMAD.MOV R24, RZ, RZ, -R24 ;  /* 0x000000ffff18d224 */ /* 0x000fc400078e0a18 */
[----:B------:R-:W-:Y:S01]  /*6740*/  @!P0 IMAD.MOV R23, RZ, RZ, -R23 ;  /* 0x000000ffff178224 */ /* 0x000fe200078e0a17 */
[C---:B------:R-:W-:Y:S01]  /*6750*/  ISETP.GT.U32.AND P5, PT, R3.reuse, R28, PT ;  /* 0x0000001c0300720c */ /* 0x040fe20003fa4070 */
[C---:B------:R-:W-:Y:S01]  /*6760*/  VIADD R7, R6.reuse, 0x14 ;  /* 0x0000001406077836 */ /* 0x040fe20000000000 */
[----:B------:R-:W-:Y:S01]  /*6770*/  ISETP.GT.U32.AND P0, PT, R3, R26, PT ;  /* 0x0000001a0300720c */ /* 0x000fe20003f04070 */
[----:B------:R-:W-:Y:S01]  /*6780*/  @!P6 IMAD.IADD R25, R25, 0x1, -R3 ;  /* 0x000000011919e824 */ /* 0x000fe200078e0a03 */
[----:B------:R-:W-:Y:S01]  /*6790*/  ISETP.GE.AND P6, PT, R9, RZ, PT ;  /* 0x000000ff0900720c */ /* 0x000fe20003fc6270 */
[----:B------:R-:W-:Y:S01]  /*67a0*/  VIADD R9, R6, 0x12 ;  /* 0x0000001206097836 */ /* 0x000fe20000000000 */
[----:B------:R-:W-:Y:S01]  /*67b0*/  STL [R1+0x7bc], R23 ;  /* 0x0007bc1701007387 */ /* 0x000fe20000100800 */
[----:B-1----:R-:W-:Y:S01]  /*67c0*/  IABS R13, R7 ;  /* 0x00000007000d7213 */ /* 0x002fe20000000000 */
[----:B------:R-:W-:Y:S01]  /*67d0*/  @!P1 IMAD.MOV R25, RZ, RZ, -R25 ;  /* 0x000000ffff199224 */ /* 0x000fe200078e0a19 */
[----:B------:R-:W-:Y:S01]  /*67e0*/  ISETP.GE.AND P1, PT, R7, RZ, PT ;  /* 0x000000ff0700720c */ /* 0x000fe20003f26270 */
[--C-:B------:R-:W-:Y:S01]  /*67f0*/  @!P3 IMAD.IADD R29, R29, 0x1, -R3.reuse ;  /* 0x000000011d1db824 */ /* 0x100fe200078e0a03 */
[----:B------:R-:W-:Y:S01]  /*6800*/  IABS R12, R9 ;  /* 0x00000009000c7213 */ /* 0x000fe20000000000 */
[----:B------:R1:W-:Y:S01]  /*6810*/  STL [R1+0x7c0], R24 ;  /* 0x0007c01801007387 */ /* 0x0003e20000100800 */
[----:B------:R-:W-:-:S02]  /*6820*/  @!P5 IMAD.IADD R28, R28, 0x1, -R3 ;  /* 0x000000011c1cd824 */ /* 0x000fc400078e0a03 */
[C---:B------:R-:W-:Y:S01]  /*6830*/  ISETP.GT.U32.AND P3, PT, R3.reuse, R29, PT ;  /* 0x0000001d0300720c */ /* 0x040fe20003f64070 */
[----:B------:R-:W-:Y:S01]  /*6840*/  IMAD.HI.U32 R8, R0, R12, RZ ;  /* 0x0000000c00087227 */ /* 0x000fe200078e00ff */
[----:B------:R2:W-:Y:S01]  /*6850*/  STL [R1+0x7c4], R25 ;  /* 0x0007c41901007387 */ /* 0x0005e20000100800 */
[C---:B------:R-:W-:Y:S02]  /*6860*/  ISETP.GT.U32.AND P5, PT, R3.reuse, R28, PT ;  /* 0x0000001c0300720c */ /* 0x040fe40003fa4070 */
[----:B------:R-:W-:Y:S02]  /*6870*/  IMAD.MOV R8, RZ, RZ, -R8 ;  /* 0x000000ffff087224 */ /* 0x000fe400078e0a08 */
[----:B-1----:R-:W-:Y:S02]  /*6880*/  VIADD R24, R6, 0x10 ;  /* 0x0000001006187836 */ /* 0x002fe40000000000 */
[----:B------:R-:W-:Y:S02]  /*6890*/  IMAD R12, R3, R8, R12 ;  /* 0x00000008030c7224 */ /* 0x000fe400078e020c */
[--C-:B------:R-:W-:Y:S01]  /*68a0*/  @!P0 IMAD.IADD R26, R26, 0x1, -R3.reuse ;  /* 0x000000011a1a8824 */ /* 0x100fe200078e0a03 */
[----:B------:R-:W-:Y:S01]  /*68b0*/  IABS R11, R24 ;  /* 0x00000018000b7213 */ /* 0x000fe20000000000 */
[----:B------:R-:W-:Y:S01]  /*68c0*/  @!P3 IMAD.IADD R29, R29, 0x1, -R3 ;  /* 0x000000011d1db824 */ /* 0x000fe200078e0a03 */
[----:B------:R-:W-:Y:S01]  /*68d0*/  ISETP.GE.AND P0, PT, R4, RZ, PT ;  /* 0x000000ff0400720c */ /* 0x000fe20003f06270 */
[----:B------:R-:W-:Y:S01]  /*68e0*/  IMAD.HI.U32 R4, R0, R13, RZ ;  /* 0x0000000d00047227 */ /* 0x000fe200078e00ff */
[----:B------:R-:W-:-:S03]  /*68f0*/  ISETP.GT.U32.AND P3, PT, R3, R12, PT ;  /* 0x0000000c0300720c */ /* 0x000fc60003f64070 */
[----:B------:R-:W-:-:S04]  /*6900*/  IMAD.HI.U32 R7, R0, R11, RZ ;  /* 0x0000000b00077227 */ /* 0x000fc800078e00ff */
[----:B------:R-:W-:Y:S02]  /*6910*/  IMAD.MOV R4, RZ, RZ, -R4 ;  /* 0x000000ffff047224 */ /* 0x000fe400078e0a04 */
[C---:B------:R-:W-:Y:S02]  /*6920*/  VIADD R22, R6.reuse, 0xe ;  /* 0x0000000e06167836 */ /* 0x040fe40000000000 */
[----:B------:R-:W-:Y:S02]  /*6930*/  IMAD.MOV R7, RZ, RZ, -R7 ;  /* 0x000000ffff077224 */ /* 0x000fe400078e0a07 */
[C---:B------:R-:W-:Y:S01]  /*6940*/  IMAD R13, R3.reuse, R4, R13 ;  /* 0x00000004030d7224 */ /* 0x040fe200078e020d */
[----:B------:R-:W-:Y:S01]  /*6950*/  IABS R4, R22 ;  /* 0x0000001600047213 */ /* 0x000fe20000000000 */
[----:B------:R-:W-:Y:S02]  /*6960*/  IMAD R11, R3, R7, R11 ;  /* 0x00000007030b7224 */ /* 0x000fe400078e020b */
[----:B------:R-:W-:-:S02]  /*6970*/  VIADD R21, R6, 0xc ;  /* 0x0000000c06157836 */ /* 0x000fc40000000000 */
[----:B------:R-:W-:Y:S02]  /*6980*/  VIADD R20, R6, 0xa ;  /* 0x0000000a06147836 */ /* 0x000fe40000000000 */
[--C-:B------:R-:W-:Y:S01]  /*6990*/  @!P5 IMAD.IADD R28, R28, 0x1, -R3.reuse ;  /* 0x000000011c1cd824 */ /* 0x100fe200078e0a03 */
[C---:B------:R-:W-:Y:S01]  /*69a0*/  ISETP.GT.U32.AND P5, PT, R3.reuse, R13, PT ;  /* 0x0000000d0300720c */ /* 0x040fe20003fa4070 */
[----:B------:R-:W-:Y:S01]  /*69b0*/  @!P3 IMAD.IADD R12, R12, 0x1, -R3 ;  /* 0x000000010c0cb824 */ /* 0x000fe200078e0a03 */
[----:B------:R-:W-:Y:S01]  /*69c0*/  ISETP.GT.U32.AND P3, PT, R3, R11, PT ;  /* 0x0000000b0300720c */ /* 0x000fe20003f64070 */
[----:B------:R-:W-:Y:S01]  /*69d0*/  IMAD.HI.U32 R10, R0, R4, RZ ;  /* 0x00000004000a7227 */ /* 0x000fe200078e00ff */
[----:B------:R-:W-:Y:S02]  /*69e0*/  IABS R8, R21 ;  /* 0x0000001500087213 */ /* 0x000fe40000000000 */
[----:B------:R-:W-:Y:S01]  /*69f0*/  IABS R17, R20 ;  /* 0x0000001400117213 */ /* 0x000fe20000000000 */
[----:B------:R-:W-:-:S02]  /*6a00*/  IMAD.MOV R10, RZ, RZ, -R10 ;  /* 0x000000ffff0a7224 */ /* 0x000fc400078e0a0a */
[----:B------:R-:W-:Y:S02]  /*6a10*/  IMAD.MOV.U32 R23, RZ, RZ, R8 ;  /* 0x000000ffff177224 */ /* 0x000fe400078e0008 */
[----:B------:R-:W-:Y:S02]  /*6a20*/  VIADD R18, R6, 0x6 ;  /* 0x0000000606127836 */ /* 0x000fe40000000000 */
[----:B------:R-:W-:Y:S02]  /*6a30*/  IMAD.MOV.U32 R8, RZ, RZ, R17 ;  /* 0x000000ffff087224 */ /* 0x000fe400078e0011 */
[----:B------:R-:W-:Y:S01]  /*6a40*/  IMAD R10, R3, R10, R4 ;  /* 0x0000000a030a7224 */ /* 0x000fe200078e0204 */
[----:B------:R-:W-:Y:S01]  /*6a50*/  IABS R17, R18 ;  /* 0x0000001200117213 */ /* 0x000fe20000000000 */
[----:B------:R-:W-:-:S04]  /*6a60*/  IMAD.HI.U32 R4, R0, R8, RZ ;  /* 0x0000000800047227 */ /* 0x000fc800078e00ff */
[--C-:B------:R-:W-:Y:S01]  /*6a70*/  @!P5 IMAD.IADD R13, R13, 0x1, -R3.reuse ;  /* 0x000000010d0dd824 */ /* 0x100fe200078e0a03 */
[----:B------:R-:W-:Y:S01]  /*6a80*/  ISETP.GE.AND P5, PT, R9, RZ, PT ;  /* 0x000000ff0900720c */ /* 0x000fe20003fa6270 */
[----:B------:R-:W-:Y:S01]  /*6a90*/  @!P3 IMAD.IADD R11, R11, 0x1, -R3 ;  /* 0x000000010b0bb824 */ /* 0x000fe200078e0a03 */
[----:B------:R-:W-:Y:S01]  /*6aa0*/  ISETP.GT.U32.AND P3, PT, R3, R10, PT ;  /* 0x0000000a0300720c */ /* 0x000fe20003f64070 */
[----:B------:R-:W-:-:S04]  /*6ab0*/  IMAD.HI.U32 R9, R0, R23, RZ ;  /* 0x0000001700097227 */ /* 0x000fc800078e00ff */
[----:B------:R-:W-:Y:S02]  /*6ac0*/  IMAD.MOV R2, RZ, RZ, -R4 ;  /* 0x000000ffff027224 */ /* 0x000fe400078e0a04 */
[----:B------:R-:W-:Y:S02]  /*6ad0*/  VIADD R19, R6, 0x8 ;  /* 0x0000000806137836 */ /* 0x000fe40000000000 */
[----:B------:R-:W-:Y:S02]  /*6ae0*/  IMAD.MOV.U32 R4, RZ, RZ, R17 ;  /* 0x000000ffff047224 */ /* 0x000fe400078e0011 */
[----:B------:R-:W-:Y:S01]  /*6af0*/  IMAD.MOV R9, RZ, RZ, -R9 ;  /* 0x000000ffff097224 */ /* 0x000fe200078e0a09 */
[----:B------:R-:W-:Y:S01]  /*6b00*/  IABS R7, R19 ;  /* 0x0000001300077213 */ /* 0x000fe20000000000 */
[----:B------:R-:W-:-:S04]  /*6b10*/  IMAD.HI.U32 R17, R0, R4, RZ ;  /* 0x0000000400117227 */ /* 0x000fc800078e00ff */
[C---:B------:R-:W-:Y:S02]  /*6b20*/  IMAD R9, R3.reuse, R9, R23 ;  /* 0x0000000903097224 */ /* 0x040fe400078e0217 */
[----:B------:R-:W-:Y:S02]  /*6b30*/  IMAD R8, R3, R2, R8 ;  /* 0x0000000203087224 */ /* 0x000fe400078e0208 */
[----:B------:R-:W-:Y:S02]  /*6b40*/  IMAD.MOV R23, RZ, RZ, -R17 ;  /* 0x000000ffff177224 */ /* 0x000fe400078e0a11 */
[C---:B------:R-:W-:Y:S02]  /*6b50*/  VIADD R2, R6.reuse, 0x4 ;  /* 0x0000000406027836 */ /* 0x040fe40000000000 */
[----:B------:R-:W-:Y:S02]  /*6b60*/  VIADD R17, R6, 0x2 ;  /* 0x0000000206117836 */ /* 0x000fe40000000000 */
[----:B------:R-:W-:Y:S01]  /*6b70*/  IMAD.HI.U32 R6, R0, R7, RZ ;  /* 0x0000000700067227 */ /* 0x000fe200078e00ff */
[----:B--2---:R-:W-:-:S03]  /*6b80*/  IABS R25, R2 ;  /* 0x0000000200197213 */ /* 0x004fc60000000000 */
[----:B------:R-:W-:Y:S01]  /*6b90*/  @!P2 IMAD.MOV R26, RZ, RZ, -R26 ;  /* 0x000000ffff1aa224 */ /* 0x000fe200078e0a1a */
[C---:B------:R-:W-:Y:S01]  /*6ba0*/  ISETP.GT.U32.AND P2, PT, R3.reuse, R13, PT ;  /* 0x0000000d0300720c */ /* 0x040fe20003f44070 */
[----:B------:R-:W-:Y:S01]  /*6bb0*/  @!P3 IMAD.IADD R10, R10, 0x1, -R3 ;  /* 0x000000010a0ab824 */ /* 0x000fe200078e0a03 */
[C---:B------:R-:W-:Y:S01]  /*6bc0*/  ISETP.GT.U32.AND P3, PT, R3.reuse, R12, PT ;  /* 0x0000000c0300720c */ /* 0x040fe20003f64070 */
[----:B------:R-:W-:Y:S01]  /*6bd0*/  @!P4 IMAD.MOV R27, RZ, RZ, -R27 ;  /* 0x000000ffff1bc224 */ /* 0x000fe200078e0a1b */
[----:B------:R-:W-:Y:S01]  /*6be0*/  IADD3 R6, PT, PT, -R6, RZ, RZ ;  /* 0x000000ff06067210 */ /* 0x000fe20007ffe1ff */
[----:B------:R-:W-:Y:S01]  /*6bf0*/  @!P6 IMAD.MOV R28, RZ, RZ, -R28 ;  /* 0x000000ffff1ce224 */ /* 0x000fe200078e0a1c */
[C---:B------:R-:W-:Y:S01]  /*6c00*/  ISETP.GT.U32.AND P4, PT, R3.reuse, R11, PT ;  /* 0x0000000b0300720c */ /* 0x040fe20003f84070 */
[----:B------:R-:W-:Y:S01]  /*6c10*/  @!P0 IMAD.MOV R29, RZ, RZ, -R29 ;  /* 0x000000ffff1d8224 */ /* 0x000fe200078e0a1d */
[C---:B------:R-:W-:Y:S01]  /*6c20*/  ISETP.GT.U32.AND P6, PT, R3.reuse, R10, PT ;  /* 0x0000000a0300720c */ /* 0x040fe20003fc4070 */
[C---:B------:R-:W-:Y:S01]  /*6c30*/  IMAD R7, R3.reuse, R6, R7 ;  /* 0x0000000603077224 */ /* 0x040fe200078e0207 */
[C---:B------:R-:W-:Y:S01]  /*6c40*/  ISETP.GT.U32.AND P0, PT, R3.reuse, R9, PT ;  /* 0x000000090300720c */ /* 0x040fe20003f04070 */
[----:B------:R-:W-:Y:S01]  /*6c50*/  IMAD R6, R3, R23, R4 ;  /* 0x0000001703067224 */ /* 0x000fe200078e0204 */
[----:B------:R-:W-:Y:S01]  /*6c60*/  IABS R23, R17 ;  /* 0x0000001100177213 */ /* 0x000fe20000000000 */
[--C-:B------:R-:W-:Y:S01]  /*6c70*/  @!P2 IMAD.IADD R13, R13, 0x1, -R3.reuse ;  /* 0x000000010d0da824 */ /* 0x100fe200078e0a03 */
[C---:B------:R-:W-:Y:S01]  /*6c80*/  ISETP.GT.U32.AND P2, PT, R3.reuse, R8, PT ;  /* 0x000000080300720c */ /* 0x040fe20003f44070 */
[--C-:B------:R-:W-:Y:S01]  /*6c90*/  @!P3 IMAD.IADD R12, R12, 0x1, -R3.reuse ;  /* 0x000000010c0cb824 */ /* 0x100fe200078e0a03 */
[----:B------:R-:W-:Y:S01]  /*6ca0*/  ISETP.GT.U32.AND P3, PT, R3, R7, PT ;  /* 0x000000070300720c */ /* 0x000fe20003f64070 */
[C---:B------:R-:W-:Y:S01]  /*6cb0*/  IMAD.HI.U32 R4, R0.reuse, R25, RZ ;  /* 0x0000001900047227 */ /* 0x040fe200078e00ff */
[----:B------:R-:W-:Y:S03]  /*6cc0*/  STL [R1+0x7c8], R26 ;  /* 0x0007c81a01007387 */ /* 0x000fe60000100800 */
[----:B------:R-:W-:Y:S01]  /*6cd0*/  IMAD.HI.U32 R0, R0, R23, RZ ;  /* 0x0000001700007227 */ /* 0x000fe200078e00ff */
[----:B------:R-:W-:Y:S03]  /*6ce0*/  STL [R1+0x7cc], R27 ;  /* 0x0007cc1b01007387 */ /* 0x000fe60000100800 */
[----:B------:R-:W-:Y:S01]  /*6cf0*/  IMAD.MOV R0, RZ, RZ, -R0 ;  /* 0x000000ffff007224 */ /* 0x000fe200078e0a00 */
[----:B------:R-:W-:Y:S01]  /*6d00*/  STL [R1+0x7d0], R28 ;  /* 0x0007d01c01007387 */ /* 0x000fe20000100800 */
[----:B------:R-:W-:Y:S01]  /*6d10*/  @!P4 IMAD.IADD R11, R11, 0x1, -R3 ;  /* 0x000000010b0bc824 */ /* 0x000fe200078e0a03 */
[C---:B------:R-:W-:Y:S01]  /*6d20*/  ISETP.GT.U32.AND P4, PT, R3.reuse, R6, PT ;  /* 0x000000060300720c */ /* 0x040fe20003f84070 */
[----:B------:R-:W-:Y:S01]  /*6d30*/  IMAD R0, R3, R0, R23 ;  /* 0x0000000003007224 */ /* 0x000fe200078e0217 */
[----:B------:R-:W-:Y:S01]  /*6d40*/  STL [R1+0x7d4], R29 ;  /* 0x0007d41d01007387 */ /* 0x000fe20000100800 */
[--C-:B------:R-:W-:Y:S01]  /*6d50*/  @!P6 IMAD.IADD R10, R10, 0x1, -R3.reuse ;  /* 0x000000010a0ae824 */ /* 0x100fe200078e0a03 */
[----:B------:R-:W-:Y:S01]  /*6d60*/  ISETP.GE.AND P6, PT, R24, RZ, PT ;  /* 0x000000ff1800720c */ /* 0x000fe20003fc6270 */
[--C-:B------:R-:W-:Y:S01]  /*6d70*/  @!P2 IMAD.IADD R8, R8, 0x1, -R3.reuse ;  /* 0x000000010808a824 */ /* 0x100fe200078e0a03 */
[----:B------:R-:W-:Y:S01]  /*6d80*/  ISETP.GE.AND P2, PT, R22, RZ, PT ;  /* 0x000000ff1600720c */ /* 0x000fe20003f46270 */
[----:B------:R-:W-:Y:S01]  /*6d90*/  @!P3 IMAD.IADD R7, R7, 0x1, -R3 ;  /* 0x000000010707b824 */ /* 0x000fe200078e0a03 */
[----:B------:R-:W-:Y:S01]  /*6da0*/  ISETP.GT.U32.AND P3, PT, R3, R0, PT ;  /* 0x000000000300720c */ /* 0x000fe20003f64070 */
[----:B------:R-:W-:-:S02]  /*6db0*/  IMAD.MOV R4, RZ, RZ, -R4 ;  /* 0x000000ffff047224 */ /* 0x000fc400078e0a04 */
[----:B------:R-:W-:Y:S02]  /*6dc0*/  @!P0 IMAD.IADD R9, R9, 0x1, -R3 ;  /* 0x0000000109098824 */ /* 0x000fe400078e0a03 */
[----:B------:R-:W-:Y:S02]  /*6dd0*/  IMAD R4, R3, R4, R25 ;  /* 0x0000000403047224 */ /* 0x000fe400078e0219 */
[----:B------:R-:W-:Y:S01]  /*6de0*/  @!P4 IMAD.IADD R6, R6, 0x1, -R3 ;  /* 0x000000010606c824 */ /* 0x000fe200078e0a03 */
[----:B------:R-:W-:Y:S01]  /*6df0*/  ISETP.GE.AND P4, PT, R21, RZ, PT ;  /* 0x000000ff1500720c */ /* 0x000fe20003f86270 */
[----:B------:R-:W-:Y:S01]  /*6e00*/  @!P1 IMAD.MOV R13, RZ, RZ, -R13 ;  /* 0x000000ffff0d9224 */ /* 0x000fe200078e0a0d */
[C---:B------:R-:W-:Y:S01]  /*6e10*/  ISETP.GT.U32.AND P0, PT, R3.reuse, R4, PT ;  /* 0x000000040300720c */ /* 0x040fe20003f04070 */
[----:B------:R-:W-:Y:S01]  /*6e20*/  @!P5 IMAD.MOV R12, RZ, RZ, -R12 ;  /* 0x000000ffff0cd224 */ /* 0x000fe200078e0a0c */
[C---:B------:R-:W-:Y:S01]  /*6e30*/  ISETP.GT.U32.AND P1, PT, R3.reuse, R8, PT ;  /* 0x000000080300720c */ /* 0x040fe20003f24070 */
[----:B------:R-:W-:Y:S01]  /*6e40*/  @!P6 IMAD.MOV R11, RZ, RZ, -R11 ;  /* 0x000000ffff0be224 */ /* 0x000fe200078e0a0b */
[----:B------:R-:W-:Y:S01]  /*6e50*/  STL [R1+0x7d8], R13 ;  /* 0x0007d80d01007387 */ /* 0x000fe20000100800 */
[----:B------:R-:W-:Y:S01]  /*6e60*/  @!P2 IMAD.MOV R10, RZ, RZ, -R10 ;  /* 0x000000ffff0aa224 */ /* 0x000fe200078e0a0a */
[C---:B------:R-:W-:Y:S01]  /*6e70*/  ISETP.GT.U32.AND P5, PT, R3.reuse, R7, PT ;  /* 0x000000070300720c */ /* 0x040fe20003fa4070 */
[--C-:B------:R-:W-:Y:S01]  /*6e80*/  @!P3 IMAD.IADD R0, R0, 0x1, -R3.reuse ;  /* 0x000000010000b824 */ /* 0x100fe200078e0a03 */
[C---:B------:R-:W-:Y:S01]  /*6e90*/  ISETP.GT.U32.AND P3, PT, R3.reuse, R6, PT ;  /* 0x000000060300720c */ /* 0x040fe20003f64070 */
[----:B------:R-:W-:Y:S03]  /*6ea0*/  STL [R1+0x7dc], R12 ;  /* 0x0007dc0c01007387 */ /* 0x000fe60000100800 */
[C---:B------:R-:W-:Y:S01]  /*6eb0*/  ISETP.GT.U32.AND P2, PT, R3.reuse, R0, PT ;  /* 0x000000000300720c */ /* 0x040fe20003f44070 */
[----:B------:R-:W-:Y:S01]  /*6ec0*/  STL [R1+0x7e0], R11 ;  /* 0x0007e00b01007387 */ /* 0x000fe20000100800 */
[--C-:B------:R-:W-:Y:S01]  /*6ed0*/  @!P0 IMAD.IADD R4, R4, 0x1, -R3.reuse ;  /* 0x0000000104048824 */ /* 0x100fe200078e0a03 */
[----:B------:R-:W-:Y:S01]  /*6ee0*/  ISETP.GT.U32.AND P0, PT, R3, R9, PT ;  /* 0x000000090300720c */ /* 0x000fe20003f04070 */
[--C-:B------:R-:W-:Y:S01]  /*6ef0*/  @!P1 IMAD.IADD R8, R8, 0x1, -R3.reuse ;  /* 0x0000000108089824 */ /* 0x100fe200078e0a03 */
[----:B------:R1:W-:Y:S01]  /*6f00*/  STL [R1+0x7e4], R10 ;  /* 0x0007e40a01007387 */ /* 0x0003e20000100800 */
[----:B------:R-:W-:Y:S01]  /*6f10*/  ISETP.GE.AND P1, PT, R19, RZ, PT ;  /* 0x000000ff1300720c */ /* 0x000fe20003f26270 */
[--C-:B------:R-:W-:Y:S01]  /*6f20*/  @!P5 IMAD.IADD R7, R7, 0x1, -R3.reuse ;  /* 0x000000010707d824 */ /* 0x100fe200078e0a03 */
[----:B------:R-:W-:Y:S01]  /*6f30*/  ISETP.GT.U32.AND P6, PT, R3, R4, PT ;  /* 0x000000040300720c */ /* 0x000fe20003fc4070 */
[----:B------:R-:W-:Y:S01]  /*6f40*/  @!P3 IMAD.IADD R6, R6, 0x1, -R3 ;  /* 0x000000010606b824 */ /* 0x000fe200078e0a03 */
[----:B------:R-:W2:Y:S01]  /*6f50*/  LDL.LU R19, [R1+0x4] ;  /* 0x0000040001137983 */ /* 0x000ea20000300800 */
[----:B------:R-:W-:-:S02]  /*6f60*/  ISETP.GE.AND P3, PT, R2, RZ, PT ;  /* 0x000000ff0200720c */ /* 0x000fc40003f66270 */
[----:B------:R-:W-:Y:S01]  /*6f70*/  ISETP.GE.AND P5, PT, R18, RZ, PT ;  /* 0x000000ff1200720c */ /* 0x000fe20003fa6270 */
[----:B------:R-:W4:Y:S01]  /*6f80*/  LDL.LU R2, [R1] ;  /* 0x0000000001027983 */ /* 0x000f220000300800 */
[----:B-1----:R-:W1:Y:S01]  /*6f90*/  LDC.64 R10, c[0x0][0x380] ;  /* 0x0000e000ff0a7b82 */ /* 0x002e620000000a00 */
[--C-:B------:R-:W-:Y:S01]  /*6fa0*/  @!P0 IMAD.IADD R9, R9, 0x1, -R3.reuse ;  /* 0x0000000109098824 */ /* 0x100fe200078e0a03 */
[----:B------:R-:W-:Y:S01]  /*6fb0*/  ISETP.GE.AND P0, PT, R20, RZ, PT ;  /* 0x000000ff1400720c */ /* 0x000fe20003f06270 */
[----:B------:R-:W3:Y:S04]  /*6fc0*/  LDL.LU R21, [R1+0x64] ;  /* 0x0000640001157983 */ /* 0x000ee80000300800 */
[----:B------:R-:W3:Y:S01]  /*6fd0*/  LDL.LU R20, [R1+0x68] ;  /* 0x0000680001147983 */ /* 0x000ee20000300800 */
[----:B------:R-:W-:Y:S01]  /*6fe0*/  @!P6 IMAD.IADD R4, R4, 0x1, -R3 ;  /* 0x000000010404e824 */ /* 0x000fe200078e0a03 */
[----:B------:R-:W-:-:S02]  /*6ff0*/  ISETP.GE.AND P6, PT, R17, RZ, PT ;  /* 0x000000ff1100720c */ /* 0x000fc40003fc6270 */
[----:B-1----:R-:W-:Y:S04]  /*7000*/  STL.64 [R1+0x8], R10 ;  /* 0x0000080a01007387 */ /* 0x002fe80000100a00 */
[----:B------:R-:W3:Y:S04]  /*7010*/  LDL.LU R18, [R1+0x6c] ;  /* 0x00006c0001127983 */ /* 0x000ee80000300800 */
[----:B------:R-:W3:Y:S01]  /*7020*/  LDL.LU R17, [R1+0x1b8] ;  /* 0x0001b80001117983 */ /* 0x000ee20000300800 */
[----:B------:R-:W-:Y:S02]  /*7030*/  @!P2 IMAD.IADD R0, R0, 0x1, -R3 ;  /* 0x000000010000a824 */ /* 0x000fe400078e0a03 */
[----:B------:R-:W-:-:S02]  /*7040*/  IMAD.MOV.U32 R3, RZ, RZ, R4 ;  /* 0x000000ffff037224 */ /* 0x000fc400078e0004 */
[----:B------:R-:W-:Y:S02]  /*7050*/  @!P4 IMAD.MOV R9, RZ, RZ, -R9 ;  /* 0x000000ffff09c224 */ /* 0x000fe400078e0a09 */
[----:B------:R-:W-:Y:S02]  /*7060*/  @!P0 IMAD.MOV R8, RZ, RZ, -R8 ;  /* 0x000000ffff088224 */ /* 0x000fe400078e0a08 */
[----:B------:R-:W-:Y:S02]  /*7070*/  @!P1 IMAD.MOV R7, RZ, RZ, -R7 ;  /* 0x000000ffff079224 */ /* 0x000fe400078e0a07 */
[----:B------:R-:W-:Y:S01]  /*7080*/  @!P5 IMAD.MOV R6, RZ, RZ, -R6 ;  /* 0x000000ffff06d224 */ /* 0x000fe200078e0a06 */
[----:B------:R-:W-:Y:S01]  /*7090*/  ISETP.NE.AND P2, PT, R5, RZ, PT ;  /* 0x000000ff0500720c */ /* 0x000fe20003f45270 */
[----:B------:R-:W-:Y:S01]  /*70a0*/  @!P3 IMAD.MOV R3, RZ, RZ, -R3 ;  /* 0x000000ffff03b224 */ /* 0x000fe200078e0a03 */
[----:B------:R-:W-:Y:S01]  /*70b0*/  STL [R1+0x7e8], R9 ;  /* 0x0007e80901007387 */ /* 0x000fe20000100800 */
[----:B------:R-:W-:Y:S01]  /*70c0*/  LOP3.LUT R5, RZ, R5, RZ, 0x33, !PT ;  /* 0x00000005ff057212 */ /* 0x000fe200078e33ff */
[----:B------:R-:W-:-:S02]  /*70d0*/  @!P6 IMAD.MOV R0, RZ, RZ, -R0 ;  /* 0x000000ffff00e224 */ /* 0x000fc400078e0a00 */
[----:B------:R-:W-:Y:S04]  /*70e0*/  STL [R1+0x7ec], R8 ;  /* 0x0007ec0801007387 */ /* 0x000fe80000100800 */
[----:B------:R-:W-:Y:S04]  /*70f0*/  STL [R1+0x7f0], R7 ;  /* 0x0007f00701007387 */ /* 0x000fe80000100800 */
[----:B------:R-:W-:Y:S04]  /*7100*/  STL [R1+0x7f4], R6 ;  /* 0x0007f40601007387 */ /* 0x000fe80000100800 */
[----:B------:R-:W-:Y:S04]  /*7110*/  STL [R1+0x7f8], R3 ;  /* 0x0007f80301007387 */ /* 0x000fe80000100800 */
[----:B------:R1:W-:Y:S01]  /*7120*/  STL [R1+0x7fc], R0 ;  /* 0x0007fc0001007387 */ /* 0x0003e20000100800 */
[----:B------:R-:W-:-:S02]  /*7130*/  SEL R15, R5, R15, !P2 ;  /* 0x0000000f050f7207 */ /* 0x000fc40005000000 */
[C---:B-1----:R-:W-:Y:S02]  /*7140*/  SEL R0, R5.reuse, R14, !P2 ;  /* 0x0000000e05007207 */ /* 0x042fe40005000000 */
[C---:B--2---:R-:W-:Y:S02]  /*7150*/  SEL R3, R5.reuse, R19, !P2 ;  /* 0x0000001305037207 */ /* 0x044fe40005000000 */
[----:B----4-:R-:W-:-:S03]  /*7160*/  SEL R2, R5, R2, !P2 ;  /* 0x0000000205027207 */ /* 0x010fc60005000000 */
[----:B------:R-:W-:Y:S04]  /*7170*/  STL [R1+0x4], R3 ;  /* 0x0000040301007387 */ /* 0x000fe80000100800 */
[----:B------:R-:W2:Y:S04]  /*7180*/  LDL.LU R23, [R1+0x1bc] ;  /* 0x0001bc0001177983 */ /* 0x000ea80000300800 */
[----:B------:R1:W-:Y:S01]  /*7190*/  STL [R1+0x14], R2 ;  /* 0x0000140201007387 */ /* 0x0003e20000100800 */
[----:B---3--:R-:W-:-:S03]  /*71a0*/  SEL R4, R5, R20, !P2 ;  /* 0x0000001405047207 */ /* 0x008fc60005000000 */
[----:B------:R-:W3:Y:S04]  /*71b0*/  LDL.LU R22, [R1+0x1c0] ;  /* 0x0001c00001167983 */ /* 0x000ee80000300800 */
[----:B------:R4:W-:Y:S04]  /*71c0*/  STL [R1+0x10], R0 ;  /* 0x0000100001007387 */ /* 0x0009e80000100800 */
[----:B------:R-:W3:Y:S04]  /*71d0*/  LDL.LU R19, [R1+0x78] ;  /* 0x0000780001137983 */ /* 0x000ee80000300800 */
[----:B-1----:R-:W3:Y:S01]  /*71e0*/  LDL.LU R2, [R1+0x7c] ;  /* 0x00007c0001027983 */ /* 0x002ee20000300800 */
[----:B----4-:R-:W-:-:S03]  /*71f0*/  SEL R0, R5, R21, !P2 ;  /* 0x0000001505007207 */ /* 0x010fc60005000000 */
[----:B------:R1:W-:Y:S01]  /*7200*/  STL [R1+0x800], R15 ;  /* 0x0008000f01007387 */ /* 0x0003e20000100800 */
[----:B------:R-:W-:-:S03]  /*7210*/  SEL R3, R5, R18, !P2 ;  /* 0x0000001205037207 */ /* 0x000fc60005000000 */
[----:B------:R4:W-:Y:S04]  /*7220*/  STL [R1+0x4c], R0 ;  /* 0x00004c0001007387 */ /* 0x0009e80000100800 */
[----:B------:R-:W-:Y:S04]  /*7230*/  STL [R1+0x50], R4 ;  /* 0x0000500401007387 */ /* 0x000fe80000100800 */
[----:B-1----:R-:W3:Y:S01]  /*7240*/  LDL.LU R15, [R1+0x88] ;  /* 0x00008800010f7983 */ /* 0x002ee20000300800 */
[----:B----4-:R-:W-:-:S03]  /*7250*/  SEL R0, R5, R17, !P2 ;  /* 0x0000001105007207 */ /* 0x010fc60005000000 */
[----:B------:R-:W-:Y:S04]  /*7260*/  STL [R1+0x54], R3 ;  /* 0x0000540301007387 */ /* 0x000fe80000100800 */
[----:B------:R-:W4:Y:S04]  /*7270*/  LDL.LU R14, [R1+0x90] ;  /* 0x00009000010e7983 */ /* 0x000f280000300800 */
[----:B------:R1:W-:Y:S04]  /*7280*/  STL [R1+0x5c], R0 ;  /* 0x00005c0001007387 */ /* 0x0003e80000100800 */
[----:B-1----:R-:W4:Y:S04]  /*7290*/  LDL.LU R0, [R1+0x1b4] ;  /* 0x0001b40001007983 */ /* 0x002f280000300800 */
[----:B------:R-:W4:Y:S04]  /*72a0*/  LDL.LU R3, [R1+0x94] ;  /* 0x0000940001037983 */ /* 0x000f280000300800 */
        /* <DEDUP_REMOVED lines=18> */
[----:B------:R-:W4:Y:S01]  /*73d0*/  LDL.LU R17, [R1+0x12c] ;  /* 0x00012c0001117983 */ /* 0x000f220000300800 */
[----:B--2---:R-:W-:-:S02]  /*73e0*/  SEL R23, R5, R23, !P2 ;  /* 0x0000001705177207 */ /* 0x004fc40005000000 */
[----:B---3--:R-:W-:-:S03]  /*73f0*/  SEL R22, R5, R22, !P2 ;  /* 0x0000001605167207 */ /* 0x008fc60005000000 */
[----:B------:R1:W-:Y:S04]  /*7400*/  STL [R1+0x64], R23 ;  /* 0x0000641701007387 */ /* 0x0003e80000100800 */
[----:B------:R2:W-:Y:S01]  /*7410*/  STL [R1+0x68], R22 ;  /* 0x0000681601007387 */ /* 0x0005e20000100800 */
[----:B------:R-:W-:-:S03]  /*7420*/  SEL R19, R5, R19, !P2 ;  /* 0x0000001305137207 */ /* 0x000fc60005000000 */
[----:B-1----:R-:W3:Y:S01]  /*7430*/  LDL.LU R23, [R1+0x130] ;  /* 0x0001300001177983 */ /* 0x002ee20000300800 */
[----:B------:R-:W-:-:S03]  /*7440*/  SEL R2, R5, R2, !P2 ;  /* 0x0000000205027207 */ /* 0x000fc60005000000 */
[----:B------:R1:W-:Y:S04]  /*7450*/  STL [R1+0x6c], R19 ;  /* 0x00006c1301007387 */ /* 0x0003e80000100800 */
[----:B--2---:R-:W2:Y:S04]  /*7460*/  LDL.LU R22, [R1+0x138] ;  /* 0x0001380001167983 */ /* 0x004ea80000300800 */
[----:B------:R0:W-:Y:S04]  /*7470*/  STL [R1+0x78], R2 ;  /* 0x0000780201007387 */ /* 0x0001e80000100800 */
[----:B-1----:R-:W2:Y:S01]  /*7480*/  LDL.LU R19, [R1+0x13c] ;  /* 0x00013c0001137983 */ /* 0x002ea20000300800 */
[----:B------:R-:W-:-:S03]  /*7490*/  SEL R15, R5, R15, !P2 ;  /* 0x0000000f050f7207 */ /* 0x000fc60005000000 */
[----:B0-----:R-:W2:Y:S04]  /*74a0*/  LDL.LU R2, [R1+0x154] ;  /* 0x0001540001027983 */ /* 0x001ea80000300800 */
[----:B------:R4:W-:Y:S02]  /*74b0*/  STL [R1+0x7c], R15 ;  /* 0x00007c0f01007387 */ /* 0x0009e40000100800 */
[C---:B----4-:R-:W-:Y:S02]  /*74c0*/  SEL R15, R5.reuse, R14, !P2 ;  /* 0x0000000e050f7207 */ /* 0x050fe40005000000 */
[C---:B------:R-:W-:Y:S02]  /*74d0*/  SEL R14, R5.reuse, R0, !P2 ;  /* 0x00000000050e7207 */ /* 0x040fe40005000000 */
[C---:B------:R-:W-:Y:S01]  /*74e0*/  SEL R3, R5.reuse, R3, !P2 ;  /* 0x0000000305037207 */ /* 0x040fe20005000000 */
[----:B------:R-:W-:Y:S01]  /*74f0*/  STL [R1+0x88], R15 ;  /* 0x0000880f01007387 */ /* 0x000fe20000100800 */
[----:B------:R-:W-:-:S03]  /*7500*/  SEL R0, R5, R6, !P2 ;  /* 0x0000000605007207 */ /* 0x000fc60005000000 */
[----:B------:R-:W-:Y:S01]  /*7510*/  STL [R1+0x90], R14 ;  /* 0x0000900e01007387 */ /* 0x000fe20000100800 */
[----:B------:R-:W-:-:S03]  /*7520*/  SEL R6, R5, R7, !P2 ;  /* 0x0000000705067207 */ /* 0x000fc60005000000 */
[----:B------:R0:W-:Y:S04]  /*7530*/  STL [R1+0x94], R3 ;  /* 0x0000940301007387 */ /* 0x0001e80000100800 */
[----:B------:R1:W-:Y:S01]  /*7540*/  STL [R1+0xb4], R0 ;  /* 0x0000b40001007387 */ /* 0x0003e20000100800 */
[----:B0-----:R-:W-:-:S03]  /*7550*/  SEL R3, R5, R8, !P2 ;  /* 0x0000000805037207 */ /* 0x001fc60005000000 */
[----:B------:R-:W-:Y:S01]  /*7560*/  STL [R1+0xb8], R6 ;  /* 0x0000b80601007387 */ /* 0x000fe20000100800 */
[C---:B------:R-:W-:Y:S02]  /*7570*/  SEL R4, R5.reuse, R4, !P2 ;  /* 0x0000000405047207 */ /* 0x040fe40005000000 */
[C---:B-1----:R-:W-:Y:S01]  /*7580*/  SEL R0, R5.reuse, R9, !P2 ;  /* 0x0000000905007207 */ /* 0x042fe20005000000 */
[----:B------:R0:W-:Y:S04]  /*7590*/  STL [R1+0xc0], R3 ;  /* 0x0000c00301007387 */ /* 0x0001e80000100800 */
[----:B------:R1:W-:Y:S01]  /*75a0*/  STL [R1+0xc8], R0 ;  /* 0x0000c80001007387 */ /* 0x0003e20000100800 */
[----:B0-----:R-:W-:-:S03]  /*75b0*/  SEL R3, R5, R10, !P2 ;  /* 0x0000000a05037207 */ /* 0x001fc60005000000 */
[----:B------:R0:W-:Y:S01]  /*75c0*/  STL [R1+0xd8], R4 ;  /* 0x0000d80401007387 */ /* 0x0001e20000100800 */
[----:B-1----:R-:W-:-:S03]  /*75d0*/  SEL R0, R5, R11, !P2 ;  /* 0x0000000b05007207 */ /* 0x002fc60005000000 */
        /* <DEDUP_REMOVED lines=22> */
[----:B------:R-:W-:Y:S01]  /*7740*/  STL [R1+0x124], R4 ;  /* 0x0001240401007387 */ /* 0x000fe20000100800 */
[----:B-1----:R-:W-:-:S03]  /*7750*/  SEL R0, R5, R17, !P2 ;  /* 0x0000001105007207 */ /* 0x002fc60005000000 */
[----:B------:R-:W4:Y:S04]  /*7760*/  LDL.LU R21, [R1+0x15c] ;  /* 0x00015c0001157983 */ /* 0x000f280000300800 */
[----:B------:R-:W-:Y:S04]  /*7770*/  STL [R1+0x128], R3 ;  /* 0x0001280301007387 */ /* 0x000fe80000100800 */
[----:B------:R-:W4:Y:S04]  /*7780*/  LDL.LU R20, [R1+0x160] ;  /* 0x0001600001147983 */ /* 0x000f280000300800 */
[----:B------:R3:W-:Y:S04]  /*7790*/  STL [R1+0x12c], R0 ;  /* 0x00012c0001007387 */ /* 0x0007e80000100800 */
[----:B------:R-:W4:Y:S04]  /*77a0*/  LDL.LU R18, [R1+0x164] ;  /* 0x0001640001127983 */ /* 0x000f280000300800 */
[----:B------:R-:W4:Y:S01]  /*77b0*/  LDL.LU R17, [R1+0x168] ;  /* 0x0001680001117983 */ /* 0x000f220000300800 */
[----:B---3--:R-:W-:-:S02]  /*77c0*/  SEL R0, R5, R23, !P2 ;  /* 0x0000001705007207 */ /* 0x008fc40005000000 */
[----:B--2---:R-:W-:-:S03]  /*77d0*/  SEL R4, R5, R22, !P2 ;  /* 0x0000001605047207 */ /* 0x004fc60005000000 */
[----:B------:R0:W-:Y:S04]  /*77e0*/  STL [R1+0x130], R0 ;  /* 0x0001300001007387 */ /* 0x0001e80000100800 */
[----:B------:R-:W-:Y:S01]  /*77f0*/  STL [R1+0x138], R4 ;  /* 0x0001380401007387 */ /* 0x000fe20000100800 */
[----:B------:R-:W-:-:S03]  /*7800*/  SEL R3, R5, R19, !P2 ;  /* 0x0000001305037207 */ /* 0x000fc60005000000 */
[----:B------:R-:W2:Y:S01]  /*7810*/  LDL.LU R15, [R1+0x170] ;  /* 0x00017000010f7983 */ /* 0x000ea20000300800 */
[----:B0-----:R-:W-:-:S03]  /*7820*/  SEL R0, R5, R2, !P2 ;  /* 0x0000000205007207 */ /* 0x001fc60005000000 */
[----:B------:R-:W-:Y:S04]  /*7830*/  STL [R1+0x13c], R3 ;  /* 0x00013c0301007387 */ /* 0x000fe80000100800 */
[----:B------:R-:W3:Y:S04]  /*7840*/  LDL.LU R14, [R1+0x17c] ;  /* 0x00017c00010e7983 */ /* 0x000ee80000300800 */
[----:B------:R0:W-:Y:S04]  /*7850*/  STL [R1+0x154], R0 ;  /* 0x0001540001007387 */ /* 0x0001e80000100800 */
[----:B0-----:R-:W3:Y:S04]  /*7860*/  LDL.LU R0, [R1+0x184] ;  /* 0x0001840001007983 */ /* 0x001ee80000300800 */
[----:B------:R-:W3:Y:S04]  /*7870*/  LDL.LU R3, [R1+0x18c] ;  /* 0x00018c0001037983 */ /* 0x000ee80000300800 */
        /* <DEDUP_REMOVED lines=18> */
[----:B------:R-:W3:Y:S01]  /*79a0*/  LDL.LU R2, [R1+0x144] ;  /* 0x0001440001027983 */ /* 0x000ee20000300800 */
[----:B----4-:R-:W-:-:S02]  /*79b0*/  SEL R21, R5, R21, !P2 ;  /* 0x0000001505157207 */ /* 0x010fc40005000000 */
[----:B------:R-:W-:-:S03]  /*79c0*/  SEL R20, R5, R20, !P2 ;  /* 0x0000001405147207 */ /* 0x000fc60005000000 */
[----:B------:R0:W-:Y:S04]  /*79d0*/  STL [R1+0x15c], R21 ;  /* 0x00015c1501007387 */ /* 0x0001e80000100800 */
[----:B------:R1:W-:Y:S01]  /*79e0*/  STL [R1+0x160], R20 ;  /* 0x0001601401007387 */ /* 0x0003e20000100800 */
[----:B------:R-:W-:-:S03]  /*79f0*/  SEL R18, R5, R18, !P2 ;  /* 0x0000001205127207 */ /* 0x000fc60005000000 */
[----:B0-----:R-:W4:Y:S01]  /*7a00*/  LDL.LU R21, [R1+0x140] ;  /* 0x0001400001157983 */ /* 0x001f220000300800 */
[----:B------:R-:W-:-:S03]  /*7a10*/  SEL R17, R5, R17, !P2 ;  /* 0x0000001105117207 */ /* 0x000fc60005000000 */
[----:B------:R0:W-:Y:S04]  /*7a20*/  STL [R1+0x164], R18 ;  /* 0x0001641201007387 */ /* 0x0001e80000100800 */
[----:B-1----:R-:W4:Y:S04]  /*7a30*/  LDL.LU R20, [R1+0x11c] ;  /* 0x00011c0001147983 */ /* 0x002f280000300800 */
[----:B------:R1:W-:Y:S04]  /*7a40*/  STL [R1+0x168], R17 ;  /* 0x0001681101007387 */ /* 0x0003e80000100800 */
[----:B0-----:R-:W4:Y:S04]  /*7a50*/  LDL.LU R18, [R1+0x114] ;  /* 0x0001140001127983 */ /* 0x001f280000300800 */
[----:B-1----:R-:W4:Y:S01]  /*7a60*/  LDL.LU R17, [R1+0x108] ;  /* 0x0001080001117983 */ /* 0x002f220000300800 */
[----:B--2---:R-:W-:-:S05]  /*7a70*/  SEL R15, R5, R15, !P2 ;  /* 0x0000000f050f7207 */ /* 0x004fca0005000000 */
[----:B------:R3:W-:Y:S02]  /*7a80*/  STL [R1+0x170], R15 ;  /* 0x0001700f01007387 */ /* 0x0007e40000100800 */
[----:B---3--:R-:W-:-:S05]  /*7a90*/  SEL R15, R5, R14, !P2 ;  /* 0x0000000e050f7207 */ /* 0x008fca0005000000 */
[----:B------:R-:W-:Y:S01]  /*7aa0*/  STL [R1+0x17c], R15 ;  /* 0x00017c0f01007387 */ /* 0x000fe20000100800 */
[C---:B------:R-:W-:Y:S02]  /*7ab0*/  SEL R14, R5.reuse, R0, !P2 ;  /* 0x00000000050e7207 */ /* 0x040fe40005000000 */
[----:B------:R-:W-:-:S03]  /*7ac0*/  SEL R3, R5, R3, !P2 ;  /* 0x0000000305037207 */ /* 0x000fc60005000000 */
[----:B------:R-:W-:Y:S01]  /*7ad0*/  STL [R1+0x184], R14 ;  /* 0x0001840e01007387 */ /* 0x000fe20000100800 */
[----:B------:R-:W-:-:S03]  /*7ae0*/  SEL R0, R5, R6, !P2 ;  /* 0x0000000605007207 */ /* 0x000fc60005000000 */
[----:B------:R0:W-:Y:S01]  /*7af0*/  STL [R1+0x18c], R3 ;  /* 0x00018c0301007387 */ /* 0x0001e20000100800 */
[----:B------:R-:W-:-:S03]  /*7b00*/  SEL R6, R5, R7, !P2 ;  /* 0x0000000705067207 */ /* 0x000fc60005000000 */
[----:B------:R1:W-:Y:S01]  /*7b10*/  STL [R1+0x190], R0 ;  /* 0x0001900001007387 */ /* 0x0003e20000100800 */
[----:B0-----:R-:W-:-:S03]  /*7b20*/  SEL R3, R5, R8, !P2 ;  /* 0x0000000805037207 */ /* 0x001fc60005000000 */
[----:B------:R-:W-:Y:S01]  /*7b30*/  STL [R1+0x194], R6 ;  /* 0x0001940601007387 */ /* 0x000fe20000100800 */
[----:B-1----:R-:W-:-:S03]  /*7b40*/  SEL R0, R5, R9, !P2 ;  /* 0x0000000905007207 */ /* 0x002fc60005000000 */
[----:B------:R0:W-:Y:S01]  /*7b50*/  STL [R1+0x1a0], R3 ;  /* 0x0001a00301007387 */ /* 0x0001e20000100800 */
[----:B------:R-:W-:-:S03]  /*7b60*/  SEL R4, R5, R4, !P2 ;  /* 0x0000000405047207 */ /* 0x000fc60005000000 */
        /* <DEDUP_REMOVED lines=8> */
[----:B------:R1:W-:Y:S04]  /*7bf0*/  STL [R1+0x1c0], R4 ;  /* 0x0001c00401007387 */ /* 0x0003e80000100800 */
[----:B------:R2:W-:Y:S01]  /*7c00*/  STL [R1+0x1c4], R3 ;  /* 0x0001c40301007387 */ /* 0x0005e20000100800 */
[C---:B0-----:R-:W-:Y:S02]  /*7c10*/  SEL R0, R5.reuse, R29, !P2 ;  /* 0x0000001d05007207 */ /* 0x041fe40005000000 */
[----:B-1----:R-:W-:-:S03]  /*7c20*/  SEL R4, R5, R28, !P2 ;  /* 0x0000001c05047207 */ /* 0x002fc60005000000 */
[----:B------:R0:W-:Y:S01]  /*7c30*/  STL [R1+0x1cc], R0 ;  /* 0x0001cc0001007387 */ /* 0x0001e20000100800 */
[----:B--2---:R-:W-:-:S03]  /*7c40*/  SEL R3, R5, R27, !P2 ;  /* 0x0000001b05037207 */ /* 0x004fc60005000000 */
        /* <DEDUP_REMOVED lines=13> */
[----:B------:R-:W2:Y:S01]  /*7d20*/  LDL.LU R14, [R1+0xf8] ;  /* 0x0000f800010e7983 */ /* 0x000ea20000300800 */
[----:B0-----:R-:W-:-:S03]  /*7d30*/  SEL R0, R5, R2, !P2 ;  /* 0x0000000205007207 */ /* 0x001fc60005000000 */
[----:B------:R4:W-:Y:S04]  /*7d40*/  STL [R1+0x198], R3 ;  /* 0x0001980301007387 */ /* 0x0009e80000100800 */
[----:B-1----:R-:W3:Y:S04]  /*7d50*/  LDL.LU R4, [R1+0xd0] ;  /* 0x0000d00001047983 */ /* 0x002ee80000300800 */
[----:B------:R0:W-:Y:S04]  /*7d60*/  STL [R1+0x188], R0 ;  /* 0x0001880001007387 */ /* 0x0001e80000100800 */
[----:B------:R-:W3:Y:S04]  /*7d70*/  LDL.LU R19, [R1+0x134] ;  /* 0x0001340001137983 */ /* 0x000ee80000300800 */
[----:B------:R-:W3:Y:S01]  /*7d80*/  LDL.LU R2, [R1+0x120] ;  /* 0x0001200001027983 */ /* 0x000ee20000300800 */
[----:B----4-:R-:W-:-:S05]  /*7d90*/  SEL R3, R5, R21, !P2 ;  /* 0x0000001505037207 */ /* 0x010fca0005000000 */
[----:B------:R1:W-:Y:S01]  /*7da0*/  STL [R1+0x180], R3 ;  /* 0x0001800301007387 */ /* 0x0003e20000100800 */
[----:B------:R-:W-:-:S05]  /*7db0*/  SEL R6, R5, R20, !P2 ;  /* 0x0000001405067207 */ /* 0x000fca0005000000 */
[----:B------:R-:W-:Y:S01]  /*7dc0*/  STL [R1+0x178], R6 ;  /* 0x0001780601007387 */ /* 0x000fe20000100800 */
[----:B0-----:R-:W-:-:S03]  /*7dd0*/  SEL R0, R5, R18, !P2 ;  /* 0x0000001205007207 */ /* 0x001fc60005000000 */
[----:B------:R-:W4:Y:S01]  /*7de0*/  LDL.LU R15, [R1+0x118] ;  /* 0x00011800010f7983 */ /* 0x000f220000300800 */
[----:B-1----:R-:W-:-:S03]  /*7df0*/  SEL R3, R5, R17, !P2 ;  /* 0x0000001105037207 */ /* 0x002fc60005000000 */
[----:B------:R0:W-:Y:S04]  /*7e00*/  STL [R1+0x174], R0 ;  /* 0x0001740001007387 */ /* 0x0001e80000100800 */
[----:B0-----:R-:W4:Y:S04]  /*7e10*/  LDL.LU R0, [R1+0xcc] ;  /* 0x0000cc0001007983 */ /* 0x001f280000300800 */
[----:B------:R0:W-:Y:S04]  /*7e20*/  STL [R1+0x16c], R3 ;  /* 0x00016c0301007387 */ /* 0x0001e80000100800 */
[----:B0-----:R-:W4:Y:S04]  /*7e30*/  LDL.LU R3, [R1+0x8c] ;  /* 0x00008c0001037983 */ /* 0x001f280000300800 */
        /* <DEDUP_REMOVED lines=20> */
[----:B--2---:R-:W-:-:S05]  /*7f80*/  SEL R14, R5, R14, !P2 ;  /* 0x0000000e050e7207 */ /* 0x004fca0005000000 */
[----:B------:R0:W-:Y:S01]  /*7f90*/  STL [R1+0x158], R14 ;  /* 0x0001580e01007387 */ /* 0x0001e20000100800 */
[----:B---3--:R-:W-:-:S05]  /*7fa0*/  SEL R4, R5, R4, !P2 ;  /* 0x0000000405047207 */ /* 0x008fca0005000000 */
[----:B------:R1:W-:Y:S01]  /*7fb0*/  STL [R1+0x150], R4 ;  /* 0x0001500401007387 */ /* 0x0003e20000100800 */
[----:B0-----:R-:W-:-:S03]  /*7fc0*/  SEL R14, R5, R19, !P2 ;  /* 0x00000013050e7207 */ /* 0x001fc60005000000 */
[----:B------:R-:W2:Y:S01]  /*7fd0*/  LDL.LU R19, [R1+0x34] ;  /* 0x0000340001137983 */ /* 0x000ea20000300800 */
[----:B-1----:R-:W-:-:S03]  /*7fe0*/  SEL R4, R5, R2, !P2 ;  /* 0x0000000205047207 */ /* 0x002fc60005000000 */
[----:B------:R0:W-:Y:S04]  /*7ff0*/  STL [R1+0x14c], R14 ;  /* 0x00014c0e01007387 */ /* 0x0001e80000100800 */
[----:B------:R-:W3:Y:S04]  /*8000*/  LDL.LU R2, [R1+0x38] ;  /* 0x0000380001027983 */ /* 0x000ee80000300800 */
[----:B------:R1:W-:Y:S04]  /*8010*/  STL [R1+0x148], R4 ;  /* 0x0001480401007387 */ /* 0x0003e80000100800 */
[----:B0-----:R-:W2:Y:S04]  /*8020*/  LDL.LU R14, [R1+0x58] ;  /* 0x00005800010e7983 */ /* 0x001ea80000300800 */
[----:B-1----:R-:W2:Y:S01]  /*8030*/  LDL.LU R4, [R1+0x48] ;  /* 0x0000480001047983 */ /* 0x002ea20000300800 */
[----:B----4-:R-:W-:-:S05]  /*8040*/  SEL R15, R5, R15, !P2 ;  /* 0x0000000f050f7207 */ /* 0x010fca0005000000 */
[----:B------:R0:W-:Y:S04]  /*8050*/  STL [R1+0x144], R15 ;  /* 0x0001440f01007387 */ /* 0x0001e80000100800 */
[----:B0-----:R-:W4:Y:S01]  /*8060*/  LDL.LU R15, [R1+0x800] ;  /* 0x00080000010f7983 */ /* 0x001f220000300800 */
[----:B------:R-:W-:-:S05]  /*8070*/  SEL R0, R5, R0, !P2 ;  /* 0x0000000005007207 */ /* 0x000fca0005000000 */
[----:B------:R0:W-:Y:S01]  /*8080*/  STL [R1+0x140], R0 ;  /* 0x0001400001007387 */ /* 0x0001e20000100800 */
[----:B------:R-:W-:-:S03]  /*8090*/  SEL R3, R5, R3, !P2 ;  /* 0x0000000305037207 */ /* 0x000fc60005000000 */
[----:B0-----:R-:W4:Y:S01]  /*80a0*/  LDL.LU R0, [R1+0x7fc] ;  /* 0x0007fc0001007983 */ /* 0x001f220000300800 */
[----:B------:R-:W-:-:S03]  /*80b0*/  SEL R6, R5, R6, !P2 ;  /* 0x0000000605067207 */ /* 0x000fc60005000000 */
[----:B------:R0:W-:Y:S01]  /*80c0*/  STL [R1+0x134], R3 ;  /* 0x0001340301007387 */ /* 0x0001e20000100800 */
[C---:B------:R-:W-:Y:S02]  /*80d0*/  SEL R7, R5.reuse, R7, !P2 ;  /* 0x0000000705077207 */ /* 0x040fe40005000000 */
[C---:B------:R-:W-:Y:S01]  /*80e0*/  SEL R8, R5.reuse, R8, !P2 ;  /* 0x0000000805087207 */ /* 0x040fe20005000000 */
[----:B0-----:R-:W4:Y:S01]  /*80f0*/  LDL.LU R3, [R1+0x7f8] ;  /* 0x0007f80001037983 */ /* 0x001f220000300800 */
[----:B------:R-:W-:-:S03]  /*8100*/  SEL R9, R5, R9, !P2 ;  /* 0x0000000905097207 */ /* 0x000fc60005000000 */
[----:B------:R0:W-:Y:S01]  /*8110*/  STL [R1+0x120], R6 ;  /* 0x0001200601007387 */ /* 0x0001e20000100800 */
[C---:B------:R-:W-:Y:S02]  /*8120*/  SEL R10, R5.reuse, R10, !P2 ;  /* 0x0000000a050a7207 */ /* 0x040fe40005000000 */
[C---:B------:R-:W-:Y:S01]  /*8130*/  SEL R11, R5.reuse, R11, !P2 ;  /* 0x0000000b050b7207 */ /* 0x040fe20005000000 */
[----:B0-----:R-:W4:Y:S04]  /*8140*/  LDL.LU R6, [R1+0x7f4] ;  /* 0x0007f40001067983 */ /* 0x001f280000300800 */
[----:B------:R0:W-:Y:S01]  /*8150*/  STL [R1+0x11c], R7 ;  /* 0x00011c0701007387 */ /* 0x0001e20000100800 */
[C---:B------:R-:W-:Y:S02]  /*8160*/  SEL R12, R5.reuse, R12, !P2 ;  /* 0x0000000c050c7207 */ /* 0x040fe40005000000 */
[C---:B------:R-:W-:Y:S01]  /*8170*/  SEL R13, R5.reuse, R13, !P2 ;  /* 0x0000000d050d7207 */ /* 0x040fe20005000000 */
[----:B0-----:R-:W4:Y:S04]  /*8180*/  LDL.LU R7, [R1+0x7f0] ;  /* 0x0007f00001077983 */ /* 0x001f280000300800 */
[----:B------:R0:W-:Y:S01]  /*8190*/  STL [R1+0x118], R8 ;  /* 0x0001180801007387 */ /* 0x0001e20000100800 */
[----:B------:R-:W-:-:S03]  /*81a0*/  SEL R29, R5, R29, !P2 ;  /* 0x0000001d051d7207 */ /* 0x000fc60005000000 */
        /* <DEDUP_REMOVED lines=34> */
[----:B------:R0:W-:Y:S04]  /*83d0*/  STL [R1+0xa0], R23 ;  /* 0x0000a01701007387 */ /* 0x0001e80000100800 */
        /* <DEDUP_REMOVED lines=10> */
[----:B0-----:R-:W4:Y:S01]  /*8480*/  LDL.LU R17, [R1+0x7a8] ;  /* 0x0007a80001117983 */ /* 0x001f220000300800 */
[----:B--2---:R-:W-:-:S02]  /*8490*/  SEL R19, R5, R19, !P2 ;  /* 0x0000001305137207 */ /* 0x004fc40005000000 */
[C---:B---3--:R-:W-:Y:S02]  /*84a0*/  SEL R2, R5.reuse, R2, !P2 ;  /* 0x0000000205027207 */ /* 0x048fe40005000000 */
[C---:B----4-:R-:W-:Y:S02]  /*84b0*/  SEL R18, R5.reuse, R18, !P2 ;  /* 0x0000001205127207 */ /* 0x050fe40005000000 */
[----:B------:R-:W-:-:S05]  /*84c0*/  SEL R17, R5, R17, !P2 ;  /* 0x0000001105117207 */ /* 0x000fca0005000000 */
[----:B------:R0:W-:Y:S04]  /*84d0*/  STL [R1+0x74], R17 ;  /* 0x0000741101007387 */ /* 0x0001e80000100800 */
[----:B0-----:R-:W2:Y:S04]  /*84e0*/  LDL.LU R17, [R1+0x60] ;  /* 0x0000600001117983 */ /* 0x001ea80000300800 */
[----:B------:R0:W-:Y:S04]  /*84f0*/  STL [R1+0x44], R18 ;  /* 0x0000441201007387 */ /* 0x0001e80000100800 */
[----:B0-----:R-:W3:Y:S04]  /*8500*/  LDL.LU R18, [R1+0x70] ;  /* 0x0000700001127983 */ /* 0x001ee80000300800 */
[----:B------:R0:W-:Y:S04]  /*8510*/  STL [R1+0x3c], R19 ;  /* 0x00003c1301007387 */ /* 0x0001e80000100800 */
[----:B0-----:R-:W4:Y:S04]  /*8520*/  LDL.LU R19, [R1+0x7a4] ;  /* 0x0007a40001137983 */ /* 0x001f280000300800 */
[----:B------:R0:W-:Y:S04]  /*8530*/  STL [R1+0x38], R2 ;  /* 0x0000380201007387 */ /* 0x0001e80000100800 */
[----:B0-----:R-:W4:Y:S01]  /*8540*/  LDL.LU R2, [R1+0x7a0] ;  /* 0x0007a00001027983 */ /* 0x001f220000300800 */
[----:B------:R-:W-:-:S02]  /*8550*/  SEL R14, R5, R14, !P2 ;  /* 0x0000000e050e7207 */ /* 0x000fc40005000000 */
[C---:B------:R-:W-:Y:S02]  /*8560*/  SEL R4, R5.reuse, R4, !P2 ;  /* 0x0000000405047207 */ /* 0x040fe40005000000 */
[C---:B--2---:R-:W-:Y:S02]  /*8570*/  SEL R17, R5.reuse, R17, !P2 ;  /* 0x0000001105117207 */ /* 0x044fe40005000000 */
[----:B---3--:R-:W-:-:S05]  /*8580*/  SEL R18, R5, R18, !P2 ;  /* 0x0000001205127207 */ /* 0x008fca0005000000 */
[----:B------:R-:W-:Y:S04]  /*8590*/  STL [R1+0x34], R18 ;  /* 0x0000341201007387 */ /* 0x000fe80000100800 */
[----:B------:R-:W-:Y:S04]  /*85a0*/  STL [R1+0x30], R17 ;  /* 0x0000301101007387 */ /* 0x000fe80000100800 */
[----:B------:R4:W-:Y:S02]  /*85b0*/  STL [R1+0x2c], R14 ;  /* 0x00002c0e01007387 */ /* 0x0009e40000100800 */
[----:B----4-:R-:W-:-:S02]  /*85c0*/  SEL R14, R5, R19, !P2 ;  /* 0x00000013050e7207 */ /* 0x010fc40005000000 */
[C---:B------:R-:W-:Y:S02]  /*85d0*/  SEL R17, R5.reuse, R2, !P2 ;  /* 0x0000000205117207 */ /* 0x040fe40005000000 */
[----:B------:R-:W2:Y:S04]  /*85e0*/  LDL.LU R2, [R1+0x79c] ;  /* 0x00079c0001027983 */ /* 0x000ea80000300800 */
[----:B------:R0:W-:Y:S04]  /*85f0*/  STL [R1+0x28], R4 ;  /* 0x0000280401007387 */ /* 0x0001e80000100800 */
[----:B------:R-:W-:Y:S01]  /*8600*/  STL [R1+0x24], R17 ;  /* 0x0000241101007387 */ /* 0x000fe20000100800 */
[----:B0-----:R-:W-:-:S03]  /*8610*/  SEL R4, R5, R20, !P2 ;  /* 0x0000001405047207 */ /* 0x001fc60005000000 */
[----:B------:R-:W-:Y:S04]  /*8620*/  STL [R1+0x20], R14 ;  /* 0x0000200e01007387 */ /* 0x000fe80000100800 */
[----:B------:R0:W-:Y:S04]  /*8630*/  STL [R1+0x1c], R4 ;  /* 0x00001c0401007387 */ /* 0x0001e80000100800 */
[----:B0-----:R-:W3:Y:S01]  /*8640*/  LDL.LU R4, [R1+0x8] ;  /* 0x0000080001047983 */ /* 0x001ee20000300800 */
[C---:B------:R-:W-:Y:S02]  /*8650*/  SEL R17, R5.reuse, R21, !P2 ;  /* 0x0000001505117207 */ /* 0x040fe40005000000 */
[----:B------:R-:W-:-:S03]  /*8660*/  SEL R14, R5, R22, !P2 ;  /* 0x00000016050e7207 */ /* 0x000fc60005000000 */
[----:B------:R0:W-:Y:S04]  /*8670*/  STL [R1+0x18], R17 ;  /* 0x0000181101007387 */ /* 0x0001e80000100800 */
[----:B------:R-:W4:Y:S01]  /*8680*/  LDL.LU R20, [R1+0xc] ;  /* 0x00000c0001147983 */ /* 0x000f220000300800 */
[C---:B------:R-:W-:Y:S02]  /*8690*/  SEL R23, R5.reuse, R23, !P2 ;  /* 0x0000001705177207 */ /* 0x040fe40005000000 */
[C---:B------:R-:W-:Y:S01]  /*86a0*/  SEL R24, R5.reuse, R24, !P2 ;  /* 0x0000001805187207 */ /* 0x040fe20005000000 */
[----:B------:R1:W-:Y:S01]  /*86b0*/  STL [R1], R14 ;  /* 0x0000000e01007387 */ /* 0x0003e20000100800 */
[----:B------:R-:W-:-:S03]  /*86c0*/  SEL R25, R5, R25, !P2 ;  /* 0x0000001905197207 */ /* 0x000fc60005000000 */
[----:B0-----:R-:W4:Y:S01]  /*86d0*/  LDL.LU R17, [R1+0x4] ;  /* 0x0000040001117983 */ /* 0x001f220000300800 */
[----:B------:R-:W-:-:S03]  /*86e0*/  SEL R26, R5, R26, !P2 ;  /* 0x0000001a051a7207 */ /* 0x000fc60005000000 */
[----:B------:R-:W4:Y:S01]  /*86f0*/  LDL.LU R18, [R1+0x14] ;  /* 0x0000140001127983 */ /* 0x000f220000300800 */
[----:B------:R-:W-:-:S03]  /*8700*/  SEL R27, R5, R27, !P2 ;  /* 0x0000001b051b7207 */ /* 0x000fc60005000000 */
[----:B------:R-:W4:Y:S01]  /*8710*/  LDL.LU R19, [R1+0x10] ;  /* 0x0000100001137983 */ /* 0x000f220000300800 */
[----:B------:R-:W-:-:S03]  /*8720*/  SEL R28, R5, R28, !P2 ;  /* 0x0000001c051c7207 */ /* 0x000fc60005000000 */
[----:B------:R-:W4:Y:S01]  /*8730*/  LDL.LU R22, [R1+0x4c] ;  /* 0x00004c0001167983 */ /* 0x000f220000300800 */
[----:B------:R-:W-:-:S03]  /*8740*/  SEL R29, R5, R29, !P2 ;  /* 0x0000001d051d7207 */ /* 0x000fc60005000000 */
[----:B------:R-:W-:Y:S01]  /*8750*/  STL [R1+0x71c], R23 ;  /* 0x00071c1701007387 */ /* 0x000fe20000100800 */
        /* <DEDUP_REMOVED lines=13> */
[----:B------:R-:W-:Y:S04]  /*8830*/  STL [R1+0x738], R13 ;  /* 0x0007380d01007387 */ /* 0x000fe80000100800 */
[----:B------:R-:W-:Y:S01]  /*8840*/  STL [R1+0x73c], R12 ;  /* 0x00073c0c01007387 */ /* 0x000fe20000100800 */
[----:B------:R-:W-:-:S03]  /*8850*/  SEL R6, R5, R6, !P2 ;  /* 0x0000000605067207 */ /* 0x000fc60005000000 */
[----:B------:R-:W-:Y:S01]  /*8860*/  STL [R1+0x740], R11 ;  /* 0x0007400b01007387 */ /* 0x000fe20000100800 */
[----:B-1----:R-:W-:-:S03]  /*8870*/  SEL R14, R5, R3, !P2 ;  /* 0x00000003050e7207 */ /* 0x002fc60005000000 */
[----:B------:R0:W-:Y:S01]  /*8880*/  STL [R1+0x744], R10 ;  /* 0x0007440a01007387 */ /* 0x0001e20000100800 */
[----:B------:R-:W-:-:S03]  /*8890*/  SEL R0, R5, R0, !P2 ;  /* 0x0000000005007207 */ /* 0x000fc60005000000 */
[----:B0-----:R-:W4:Y:S04]  /*88a0*/  LDL.LU R10, [R1+0x54] ;  /* 0x00005400010a7983 */ /* 0x001f280000300800 */
[----:B------:R0:W-:Y:S04]  /*88b0*/  STL [R1+0x748], R9 ;  /* 0x0007480901007387 */ /* 0x0001e80000100800 */
[----:B0-----:R-:W4:Y:S04]  /*88c0*/  LDL.LU R9, [R1+0x50] ;  /* 0x0000500001097983 */ /* 0x001f280000300800 */
[----:B------:R-:W-:Y:S04]  /*88d0*/  STL [R1+0x74c], R8 ;  /* 0x00074c0801007387 */ /* 0x000fe80000100800 */
[----:B------:R-:W-:Y:S01]  /*88e0*/  STL [R1+0x750], R7 ;  /* 0x0007500701007387 */ /* 0x000fe20000100800 */
[----:B--2---:R-:W-:Y:S01]  /*88f0*/  IMAD R2, R2, UR12, RZ ;  /* 0x0000000c02027c24 */ /* 0x004fe2000f8e02ff */
[----:B------:R-:W-:Y:S01]  /*8900*/  SEL R16, R5, R16, !P2 ;  /* 0x0000001005107207 */ /* 0x000fe20005000000 */
[----:B------:R-:W0:Y:S03]  /*8910*/  LDCU UR12, c[0x0][0x3a8] ;  /* 0x00007500ff0c77ac */ /* 0x000e260008000800 */
[----:B---3--:R-:W-:-:S05]  /*8920*/  LEA R4, P0, R2, R4, 0x1 ;  /* 0x0000000402047211 */ /* 0x008fca00078008ff */
[----:B------:R-:W-:Y:S04]  /*8930*/  STL [R1+0x6d8], R4 ;  /* 0x0006d80401007387 */ /* 0x000fe80000100800 */
[----:B------:R-:W-:Y:S04]  /*8940*/  STL [R1+0x754], R6 ;  /* 0x0007540601007387 */ /* 0x000fe80000100800 */
[----:B------:R-:W-:Y:S04]  /*8950*/  STL [R1+0x758], R14 ;  /* 0x0007580e01007387 */ /* 0x000fe80000100800 */
[----:B------:R1:W-:Y:S04]  /*8960*/  STL [R1+0x75c], R0 ;  /* 0x00075c0001007387 */ /* 0x0003e80000100800 */
[----:B------:R-:W1:Y:S04]  /*8970*/  LDL.LU R11, [R1+0x5c] ;  /* 0x00005c00010b7983 */ /* 0x000e680000300800 */
[----:B------:R-:W2:Y:S04]  /*8980*/  LDL.LU R12, [R1+0x64] ;  /* 0x00006400010c7983 */ /* 0x000ea80000300800 */
[----:B------:R-:W3:Y:S04]  /*8990*/  LDL.LU R13, [R1+0x68] ;  /* 0x00006800010d7983 */ /* 0x000ee80000300800 */
[----:B------:R-:W3:Y:S04]  /*89a0*/  LDL.LU R29, [R1+0x6c] ;  /* 0x00006c00011d7983 */ /* 0x000ee80000300800 */
[----:B------:R-:W3:Y:S04]  /*89b0*/  LDL.LU R28, [R1+0x78] ;  /* 0x00007800011c7983 */ /* 0x000ee80000300800 */
[----:B------:R-:W3:Y:S04]  /*89c0*/  LDL.LU R27, [R1+0x7c] ;  /* 0x00007c00011b7983 */ /* 0x000ee80000300800 */
[----:B------:R-:W3:Y:S04]  /*89d0*/  LDL.LU R26, [R1+0x88] ;  /* 0x00008800011a7983 */ /* 0x000ee80000300800 */
[----:B------:R-:W3:Y:S01]  /*89e0*/  LDL.LU R25, [R1+0x90] ;  /* 0x0000900001197983 */ /* 0x000ee20000300800 */
[----:B----4-:R-:W-:-:S02]  /*89f0*/  LEA.HI.X.SX32 R5, R2, R20, 0x1, P0 ;  /* 0x0000001402057211 */ /* 0x010fc400000f0eff */
[----:B------:R-:W4:Y:S01]  /*8a00*/  LDC.64 R2, c[0x0][0x388] ;  /* 0x0000e200ff027b82 */ /* 0x000f220000000a00 */
[----:B------:R-:W3:Y:S01]  /*8a10*/  LDL.LU R24, [R1+0x94] ;  /* 0x0000940001187983 */ /* 0x000ee20000300800 */
[----:B------:R-:W-:Y:S02]  /*8a20*/  IMAD R17, R17, UR10, RZ ;  /* 0x0000000a11117c24 */ /* 0x000fe4000f8e02ff */
[----:B------:R-:W-:Y:S01]  /*8a30*/  IMAD R18, R18, UR10, RZ ;  /* 0x0000000a12127c24 */ /* 0x000fe2000f8e02ff */
[----:B------:R-:W3:Y:S01]  /*8a40*/  LDL.LU R23, [R1+0xb4] ;  /* 0x0000b40001177983 */ /* 0x000ee20000300800 */
[----:B------:R-:W-:Y:S02]  /*8a50*/  IMAD R19, R19, UR10, RZ ;  /* 0x0000000a13137c24 */ /* 0x000fe4000f8e02ff */
[----:B------:R-:W-:Y:S01]  /*8a60*/  IMAD R20, R15, UR10, RZ ;  /* 0x0000000a0f147c24 */ /* 0x000fe2000f8e02ff */
[----:B------:R-:W-:Y:S01]  /*8a70*/  STL [R1+0x6dc], R5 ;  /* 0x0006dc0501007387 */ /* 0x000fe20000100800 */
[----:B------:R-:W-:-:S02]  /*8a80*/  IMAD R21, R16, UR10, RZ ;  /* 0x0000000a10157c24 */ /* 0x000fc4000f8e02ff */
[----:B------:R-:W-:Y:S01]  /*8a90*/  IMAD R22, R22, UR10, RZ ;  /* 0x0000000a16167c24 */ /* 0x000fe2000f8e02ff */
[----:B----4-:R-:W-:Y:S04]  /*8aa0*/  STL [R1+0x764], R2 ;  /* 0x0007640201007387 */ /* 0x010fe80000100800 */
[----:B------:R2:W-:Y:S04]  /*8ab0*/  STL [R1+0x760], R3 ;  /* 0x0007600301007387 */ /* 0x0005e80000100800 */
[----:B------:R-:W-:Y:S01]  /*8ac0*/  STL [R1+0x768], R17 ;  /* 0x0007681101007387 */ /* 0x000fe20000100800 */
[----:B------:R-:W-:-:S03]  /*8ad0*/  IMAD R15, R10, UR10, RZ ;  /* 0x0000000a0a0f7c24 */ /* 0x000fc6000f8e02ff */
[----:B------:R-:W-:Y:S04]  /*8ae0*/  STL [R1+0x76c], R18 ;  /* 0x00076c1201007387 */ /* 0x000fe80000100800 */
[----:B------:R-:W-:Y:S04]  /*8af0*/  STL [R1+0x770], R19 ;  /* 0x0007701301007387 */ /* 0x000fe80000100800 */
[----:B------:R-:W-:Y:S01]  /*8b00*/  STL [R1+0x774], R20 ;  /* 0x0007741401007387 */ /* 0x000fe20000100800 */
[----:B------:R-:W-:-:S03]  /*8b10*/  IMAD R16, R9, UR10, RZ ;  /* 0x0000000a09107c24 */ /* 0x000fc6000f8e02ff */
[----:B------:R-:W-:Y:S04]  /*8b20*/  STL [R1+0x778], R21 ;  /* 0x0007781501007387 */ /* 0x000fe80000100800 */
[----:B------:R-:W-:Y:S04]  /*8b30*/  STL [R1+0x77c], R22 ;  /* 0x00077c1601007387 */ /* 0x000fe80000100800 */
[----:B------:R-:W-:Y:S04]  /*8b40*/  STL [R1+0x780], R16 ;  /* 0x0007801001007387 */ /* 0x000fe80000100800 */
[----:B------:R-:W-:Y:S01]  /*8b50*/  STL [R1+0x784], R15 ;  /* 0x0007840f01007387 */ /* 0x000fe20000100800 */
[----:B-1----:R-:W-:-:S02]  /*8b60*/  IMAD R0, R11, UR10, RZ ;  /* 0x0000000a0b007c24 */ /* 0x002fc4000f8e02ff */
[----:B--2---:R-:W-:-:S03]  /*8b70*/  IMAD R3, R12, UR10, RZ ;  /* 0x0000000a0c037c24 */ /* 0x004fc6000f8e02ff */
[----:B------:R1:W-:Y:S01]  /*8b80*/  STL [R1+0x4], R0 ;  /* 0x0000040001007387 */ /* 0x0003e20000100800 */
[----:B---3--:R-:W-:-:S03]  /*8b90*/  IMAD R2, R13, UR10, RZ ;  /* 0x0000000a0d027c24 */ /* 0x008fc6000f8e02ff */
[----:B------:R2:W-:Y:S01]  /*8ba0*/  STL [R1+0x8], R3 ;  /* 0x0000080301007387 */ /* 0x0005e20000100800 */
[----:B-1----:R-:W-:-:S03]  /*8bb0*/  IMAD R0, R29, UR10, RZ ;  /* 0x0000000a1d007c24 */ /* 0x002fc6000f8e02ff */
[----:B------:R1:W-:Y:S01]  /*8bc0*/  STL [R1+0xc], R2 ;  /* 0x00000c0201007387 */ /* 0x0003e20000100800 */
[----:B--2---:R-:W-:-:S03]  /*8bd0*/  IMAD R3, R28, UR10, RZ ;  /* 0x0000000a1c037c24 */ /* 0x004fc6000f8e02ff */
[----:B------:R2:W-:Y:S04]  /*8be0*/  STL [R1+0x10], R0 ;  /* 0x0000100001007387 */ /* 0x0005e80000100800 */
[----:B------:R3:W-:Y:S01]  /*8bf0*/  STL [R1+0x14], R3 ;  /* 0x0000140301007387 */ /* 0x0007e20000100800 */
[----:B-1----:R-:W-:Y:S02]  /*8c00*/  IMAD R2, R27, UR10, RZ ;  /* 0x0000000a1b027c24 */ /* 0x002fe4000f8e02ff */
[----:B--2---:R-:W-:-:S03]  /*8c10*/  IMAD R0, R26, UR10, RZ ;  /* 0x0000000a1a007c24 */ /* 0x004fc6000f8e02ff */
[----:B------:R1:W-:Y:S01]  /*8c20*/  STL [R1+0x40], R2 ;  /* 0x0000400201007387 */ /* 0x0003e20000100800 */
[----:B---3--:R-:W-:-:S03]  /*8c30*/  IMAD R3, R25, UR10, RZ ;  /* 0x0000000a19037c24 */ /* 0x008fc6000f8e02ff */
[----:B------:R2:W-:Y:S04]  /*8c40*/  STL [R1+0x48], R0 ;  /* 0x0000480001007387 */ /* 0x0005e80000100800 */
[----:B------:R-:W-:Y:S04]  /*8c50*/  STL [R1+0x4c], R3 ;  /* 0x00004c0301007387 */ /* 0x000fe80000100800 */
[----:B------:R-:W3:Y:S01]  /*8c60*/  LDL.LU R15, [R1+0xc8] ;  /* 0x0000c800010f7983 */ /* 0x000ee20000300800 */
[----:B-1----:R-:W-:Y:S02]  /*8c70*/  IMAD R2, R24, UR10, RZ ;  /* 0x0000000a18027c24 */ /* 0x002fe4000f8e02ff */
[----:B--2---:R-:W-:-:S03]  /*8c80*/  IMAD R0, R23, UR10, RZ ;  /* 0x0000000a17007c24 */ /* 0x004fc6000f8e02ff */
[----:B------:R-:W-:Y:S04]  /*8c90*/  STL [R1+0x50], R2 ;  /* 0x0000500201007387 */ /* 0x000fe80000100800 */
[----:B---3--:R1:W-:Y:S04]  /*8ca0*/  STL [R1+0x794], R15 ;  /* 0x0007940f01007387 */ /* 0x0083e80000100800 */
[----:B------:R-:W-:Y:S04]  /*8cb0*/  STL [R1+0x54], R0 ;  /* 0x0000540001007387 */ /* 0x000fe80000100800 */
[----:B-1----:R-:W2:Y:S04]  /*8cc0*/  LDL.LU R15, [R1+0xc0] ;  /* 0x0000c000010f7983 */ /* 0x002ea80000300800 */
[----:B--2---:R1:W-:Y:S04]  /*8cd0*/  STL [R1+0x798], R15 ;  /* 0x0007980f01007387 */ /* 0x0043e80000100800 */
[----:B-1----:R-:W2:Y:S04]  /*8ce0*/  LDL.LU R15, [R1+0xb8] ;  /* 0x0000b800010f7983 */ /* 0x002ea80000300800 */
[----:B------:R-:W3:Y:S04]  /*8cf0*/  LDL.LU R16, [R1+0xd8] ;  /* 0x0000d80001107983 */ /* 0x000ee80000300800 */
[----:B------:R-:W4:Y:S04]  /*8d00*/  LDL.LU R22, [R1+0xdc] ;  /* 0x0000dc0001167983 */ /* 0x000f280000300800 */
        /* <DEDUP_REMOVED lines=26> */
[----:B--2---:R-:W-:-:S05]  /*8eb0*/  IMAD R15, R15, UR10, RZ ;  /* 0x0000000a0f0f7c24 */ /* 0x004fca000f8e02ff */
[----:B------:R1:W-:Y:S04]  /*8ec0*/  STL [R1+0x58], R15 ;  /* 0x0000580f01007387 */ /* 0x0003e80000100800 */
[----:B-1----:R-:W2:Y:S02]  /*8ed0*/  LDL.LU R15, [R1+0x798] ;  /* 0x00079800010f7983 */ /* 0x002ea40000300800 */
[----:B--2---:R-:W-:-:S05]  /*8ee0*/  IMAD R15, R15, UR10, RZ ;  /* 0x0000000a0f0f7c24 */ /* 0x004fca000f8e02ff */
[----:B------:R1:W-:Y:S04]  /*8ef0*/  STL [R1+0x5c], R15 ;  /* 0x00005c0f01007387 */ /* 0x0003e80000100800 */
[----:B-1----:R-:W2:Y:S01]  /*8f00*/  LDL.LU R15, [R1+0x794] ;  /* 0x00079400010f7983 */ /* 0x002ea20000300800 */
[----:B----4-:R-:W-:Y:S02]  /*8f10*/  IMAD R22, R22, UR10, RZ ;  /* 0x0000000a16167c24 */ /* 0x010fe4000f8e02ff */
[----:B---3--:R-:W-:Y:S02]  /*8f20*/  IMAD R19, R19, UR10, RZ ;  /* 0x0000000a13137c24 */ /* 0x008fe4000f8e02ff */
[----:B------:R-:W-:Y:S02]  /*8f30*/  IMAD R3, R3, UR10, RZ ;  /* 0x0000000a03037c24 */ /* 0x000fe4000f8e02ff */
[----:B------:R-:W-:-:S02]  /*8f40*/  IMAD R2, R2, UR10, RZ ;  /* 0x0000000a02027c24 */ /* 0x000fc4000f8e02ff */
[----:B------:R-:W-:Y:S02]  /*8f50*/  IMAD R5, R5, UR10, RZ ;  /* 0x0000000a05057c24 */ /* 0x000fe4000f8e02ff */
[----:B--2---:R-:W-:-:S05]  /*8f60*/  IMAD R15, R15, UR10, RZ ;  /* 0x0000000a0f0f7c24 */ /* 0x004fca000f8e02ff */
[----:B------:R1:W-:Y:S02]  /*8f70*/  STL [R1+0x60], R15 ;  /* 0x0000600f01007387 */ /* 0x0003e40000100800 */
[----:B-1----:R-:W-:Y:S02]  /*8f80*/  IMAD R15, R16, UR10, RZ ;  /* 0x0000000a100f7c24 */ /* 0x002fe4000f8e02ff */
[----:B------:R-:W-:-:S03]  /*8f90*/  IMAD R16, R21, UR10, RZ ;  /* 0x0000000a15107c24 */ /* 0x000fc6000f8e02ff */
[----:B------:R1:W-:Y:S04]  /*8fa0*/  STL [R1+0x64], R15 ;  /* 0x0000640f01007387 */ /* 0x0003e80000100800 */
[----:B------:R-:W-:Y:S01]  /*8fb0*/  STL [R1+0x68], R22 ;  /* 0x0000681601007387 */ /* 0x000fe20000100800 */
[----:B-1----:R-:W-:-:S03]  /*8fc0*/  IMAD R15, R20, UR10, RZ ;  /* 0x0000000a140f7c24 */ /* 0x002fc6000f8e02ff */
[----:B------:R1:W-:Y:S04]  /*8fd0*/  STL [R1+0x6c], R16 ;  /* 0x00006c1001007387 */ /* 0x0003e80000100800 */
[----:B------:R2:W-:Y:S01]  /*8fe0*/  STL [R1+0x70], R15 ;  /* 0x0000700f01007387 */ /* 0x0005e20000100800 */
[----:B-1----:R-:W-:-:S03]  /*8ff0*/  IMAD R16, R18, UR10, RZ ;  /* 0x0000000a12107c24 */ /* 0x002fc6000f8e02ff */
[----:B------:R-:W-:Y:S01]  /*9000*/  STL [R1+0x78], R19 ;  /* 0x0000781301007387 */ /* 0x000fe20000100800 */
[----:B--2---:R-:W-:-:S03]  /*9010*/  IMAD R15, R17, UR10, RZ ;  /* 0x0000000a110f7c24 */ /* 0x004fc6000f8e02ff */
[----:B------:R-:W-:Y:S04]  /*9020*/  STL [R1+0x7c], R16 ;  /* 0x00007c1001007387 */ /* 0x000fe80000100800 */
[----:B------:R-:W-:Y:S04]  /*9030*/  STL [R1+0x88], R15 ;  /* 0x0000880f01007387 */ /* 0x000fe80000100800 */
[----:B------:R1:W-:Y:S04]  /*9040*/  STL [R1+0x90], R3 ;  /* 0x0000900301007387 */ /* 0x0003e80000100800 */
[----:B------:R2:W-:Y:S01]  /*9050*/  STL [R1+0x94], R2 ;  /* 0x0000940201007387 */ /* 0x0005e20000100800 */
[----:B-1----:R-:W-:-:S03]  /*9060*/  IMAD R3, R0, UR10, RZ ;  /* 0x0000000a00037c24 */ /* 0x002fc6000f8e02ff */
[----:B------:R-:W-:Y:S01]  /*9070*/  STL [R1+0xb4], R5 ;  /* 0x0000b40501007387 */ /* 0x000fe20000100800 */
[----:B------:R-:W-:Y:S02]  /*9080*/  IMAD R0, R6, UR10, RZ ;  /* 0x0000000a06007c24 */ /* 0x000fe4000f8e02ff */
[----:B--2---:R-:W-:Y:S01]  /*9090*/  IMAD R2, R14, UR10, RZ ;  /* 0x0000000a0e027c24 */ /* 0x004fe2000f8e02ff */
[----:B------:R1:W-:Y:S04]  /*90a0*/  STL [R1+0xb8], R3 ;  /* 0x0000b80301007387 */ /* 0x0003e80000100800 */
[----:B------:R2:W-:Y:S01]  /*90b0*/  STL [R1+0xbc], R2 ;  /* 0x0000bc0201007387 */ /* 0x0005e20000100800 */
[----:B-1----:R-:W-:-:S03]  /*90c0*/  IMAD R3, R4, UR10, RZ ;  /* 0x0000000a04037c24 */ /* 0x002fc6000f8e02ff */
[----:B------:R1:W-:Y:S01]  /*90d0*/  STL [R1+0xc0], R0 ;  /* 0x0000c00001007387 */ /* 0x0003e20000100800 */
[----:B--2---:R-:W-:-:S03]  /*90e0*/  IMAD R2, R7, UR10, RZ ;  /* 0x0000000a07027c24 */ /* 0x004fc6000f8e02ff */
        /* <DEDUP_REMOVED lines=90> */
[----:B--2---:R-:W-:-:S03]  /*9690*/  IMAD R2, R14, UR10, RZ ;  /* 0x0000000a0e027c24 */ /* 0x004fc6000f8e02ff */
[----:B------:R1:W-:Y:S01]  /*96a0*/  STL [R1+0x18c], R3 ;  /* 0x00018c0301007387 */ /* 0x0003e20000100800 */
[----:B------:R-:W-:-:S03]  /*96b0*/  IMAD R0, R6, UR10, RZ ;  /* 0x0000000a06007c24 */ /* 0x000fc6000f8e02ff */
        /* <DEDUP_REMOVED lines=28> */
[----:B------:R-:W-:Y:S04]  /*9880*/  STL [R1+0x134], R3 ;  /* 0x0001340301007387 */ /* 0x000fe80000100800 */
[----:B------:R-:W2:Y:S04]  /*9890*/  LDL.LU R4, [R1+0x118] ;  /* 0x0001180001047983 */ /* 0x000ea80000300800 */
[----:B------:R-:W-:Y:S04]  /*98a0*/  STL [R1+0x120], R2 ;  /* 0x0001200201007387 */ /* 0x000fe80000100800 */
[----:B------:R-:W3:Y:S01]  /*98b0*/  LDL.LU R15, [R1+0x108] ;  /* 0x00010800010f7983 */ /* 0x000ee20000300800 */
[----:B-1----:R-:W-:-:S05]  /*98c0*/  IMAD R0, R23, UR10, RZ ;  /* 0x0000000a17007c24 */ /* 0x002fca000f8e02ff */
[----:B------:R-:W-:Y:S04]  /*98d0*/  STL [R1+0x11c], R0 ;  /* 0x00011c0001007387 */ /* 0x000fe80000100800 */
[----:B---3--:R1:W-:Y:S04]  /*98e0*/  STL [R1+0x788], R15 ;  /* 0x0007880f01007387 */ /* 0x0083e80000100800 */
[----:B-1----:R-:W3:Y:S04]  /*98f0*/  LDL.LU R15, [R1+0x114] ;  /* 0x00011400010f7983 */ /* 0x002ee80000300800 */
        /* <DEDUP_REMOVED lines=19> */
[----:B--2---:R-:W-:-:S03]  /*9a30*/  IMAD R4, R4, UR10, RZ ;  /* 0x0000000a04047c24 */ /* 0x004fc6000f8e02ff */
[----:B------:R-:W2:Y:S04]  /*9a40*/  LDL.LU R29, [R1+0x34] ;  /* 0x00003400011d7983 */ /* 0x000ea80000300800 */
[----:B------:R-:W2:Y:S04]  /*9a50*/  LDL.LU R28, [R1+0x30] ;  /* 0x00003000011c7983 */ /* 0x000ea80000300800 */
[----:B------:R-:W2:Y:S04]  /*9a60*/  LDL.LU R27, [R1+0x2c] ;  /* 0x00002c00011b7983 */ /* 0x000ea80000300800 */
[----:B------:R-:W2:Y:S04]  /*9a70*/  LDL.LU R26, [R1+0x28] ;  /* 0x00002800011a7983 */ /* 0x000ea80000300800 */
[----:B------:R-:W2:Y:S04]  /*9a80*/  LDL.LU R25, [R1+0x24] ;  /* 0x0000240001197983 */ /* 0x000ea80000300800 */
[----:B------:R-:W2:Y:S04]  /*9a90*/  LDL.LU R24, [R1+0x20] ;  /* 0x0000200001187983 */ /* 0x000ea80000300800 */
[----:B------:R-:W2:Y:S04]  /*9aa0*/  LDL.LU R23, [R1+0x1c] ;  /* 0x00001c0001177983 */ /* 0x000ea80000300800 */
[----:B------:R-:W2:Y:S04]  /*9ab0*/  LDL.LU R5, [R1+0x18] ;  /* 0x0000180001057983 */ /* 0x000ea80000300800 */
[----:B------:R1:W-:Y:S04]  /*9ac0*/  STL [R1+0x118], R4 ;  /* 0x0001180401007387 */ /* 0x0003e80000100800 */
[----:B-1----:R-:W2:Y:S01]  /*9ad0*/  LDL.LU R4, [R1] ;  /* 0x0000000001047983 */ /* 0x002ea20000300800 */
[----:B---3--:R-:W-:-:S05]  /*9ae0*/  IMAD R15, R15, UR10, RZ ;  /* 0x0000000a0f0f7c24 */ /* 0x008fca000f8e02ff */
[----:B------:R1:W-:Y:S04]  /*9af0*/  STL [R1+0x114], R15 ;  /* 0x0001140f01007387 */ /* 0x0003e80000100800 */
[----:B-1----:R-:W3:Y:S01]  /*9b00*/  LDL.LU R15, [R1+0x788] ;  /* 0x00078800010f7983 */ /* 0x002ee20000300800 */
[----:B----4-:R-:W-:Y:S02]  /*9b10*/  IMAD R16, R16, UR10, RZ ;  /* 0x0000000a10107c24 */ /* 0x010fe4000f8e02ff */
[----:B------:R-:W-:Y:S02]  /*9b20*/  IMAD R22, R22, UR10, RZ ;  /* 0x0000000a16167c24 */ /* 0x000fe4000f8e02ff */
[----:B------:R-:W-:Y:S02]  /*9b30*/  IMAD R21, R21, UR10, RZ ;  /* 0x0000000a15157c24 */ /* 0x000fe4000f8e02ff */
[----:B------:R-:W-:-:S02]  /*9b40*/  IMAD R20, R20, UR10, RZ ;  /* 0x0000000a14147c24 */ /* 0x000fc4000f8e02ff */
[----:B------:R-:W-:Y:S02]  /*9b50*/  IMAD R19, R19, UR10, RZ ;  /* 0x0000000a13137c24 */ /* 0x000fe4000f8e02ff */
[----:B------:R-:W-:Y:S02]  /*9b60*/  IMAD R18, R18, UR10, RZ ;  /* 0x0000000a12127c24 */ /* 0x000fe4000f8e02ff */
[----:B------:R-:W-:Y:S02]  /*9b70*/  IMAD R17, R17, UR10, RZ ;  /* 0x0000000a11117c24 */ /* 0x000fe4000f8e02ff */
        /* <DEDUP_REMOVED lines=12> */
[----:B--2---:R-:W-:Y:S02]  /*9c40*/  IMAD R29, R29, UR10, RZ ;  /* 0x0000000a1d1d7c24 */ /* 0x004fe4000f8e02ff */
[----:B------:R-:W-:Y:S02]  /*9c50*/  IMAD R28, R28, UR10, RZ ;  /* 0x0000000a1c1c7c24 */ /* 0x000fe4000f8e02ff */
[----:B------:R-:W-:-:S02]  /*9c60*/  IMAD R27, R27, UR10, RZ ;  /* 0x0000000a1b1b7c24 */ /* 0x000fc4000f8e02ff */
[----:B------:R-:W-:Y:S02]  /*9c70*/  IMAD R26, R26, UR10, RZ ;  /* 0x0000000a1a1a7c24 */ /* 0x000fe4000f8e02ff */
[----:B------:R-:W-:Y:S02]  /*9c80*/  IMAD R25, R25, UR10, RZ ;  /* 0x0000000a19197c24 */ /* 0x000fe4000f8e02ff */
[----:B------:R-:W-:Y:S02]  /*9c90*/  IMAD R24, R24, UR10, RZ ;  /* 0x0000000a18187c24 */ /* 0x000fe4000f8e02ff */
[----:B------:R-:W-:Y:S02]  /*9ca0*/  IMAD R23, R23, UR10, RZ ;  /* 0x0000000a17177c24 */ /* 0x000fe4000f8e02ff */
[----:B---3--:R-:W-:-:S05]  /*9cb0*/  IMAD R15, R15, UR10, RZ ;  /* 0x0000000a0f0f7c24 */ /* 0x008fca000f8e02ff */
[----:B------:R1:W-:Y:S04]  /*9cc0*/  STL [R1+0x108], R15 ;  /* 0x0001080f01007387 */ /* 0x0003e80000100800 */
[----:B-1----:R-:W2:Y:S04]  /*9cd0*/  LDL.LU R15, [R1+0x784] ;  /* 0x00078400010f7983 */ /* 0x002ea80000300800 */
[----:B------:R1:W-:Y:S04]  /*9ce0*/  STL [R1+0xf8], R16 ;  /* 0x0000f81001007387 */ /* 0x0003e80000100800 */
[----:B-1----:R-:W3:Y:S04]  /*9cf0*/  LDL.LU R16, [R1+0x780] ;  /* 0x0007800001107983 */ /* 0x002ee80000300800 */
[----:B------:R1:W-:Y:S04]  /*9d00*/  STL [R1+0xe0], R22 ;  /* 0x0000e01601007387 */ /* 0x0003e80000100800 */
[----:B-1----:R-:W4:Y:S04]  /*9d10*/  LDL.LU R22, [R1+0x77c] ;  /* 0x00077c0001167983 */ /* 0x002f280000300800 */
[----:B------:R1:W-:Y:S04]  /*9d20*/  STL [R1+0xd4], R21 ;  /* 0x0000d41501007387 */ /* 0x0003e80000100800 */
[----:B-1----:R-:W2:Y:S04]  /*9d30*/  LDL.LU R21, [R1+0x778] ;  /* 0x0007780001157983 */ /* 0x002ea80000300800 */
        /* <DEDUP_REMOVED lines=43> */
[----:B-1----:R-:W3:Y:S04]  /*9ff0*/  LDL.LU R24, [R1+0x720] ;  /* 0x0007200001187983 */ /* 0x002ee80000300800 */
[----:B------:R1:W-:Y:S04]  /*a000*/  STL [R1+0x1c], R23 ;  /* 0x00001c1701007387 */ /* 0x0003e80000100800 */
[----:B-1----:R-:W4:Y:S01]  /*a010*/  LDL.LU R23, [R1+0x71c] ;  /* 0x00071c0001177983 */ /* 0x002f220000300800 */
[----:B------:R-:W-:-:S02]  /*a020*/  IMAD R5, R5, UR10, RZ ;  /* 0x0000000a05057c24 */ /* 0x000fc4000f8e02ff */
[----:B------:R-:W-:-:S03]  /*a030*/  IMAD R4, R4, UR10, RZ ;  /* 0x0000000a04047c24 */ /* 0x000fc6000f8e02ff */
[----:B------:R1:W-:Y:S04]  /*a040*/  STL [R1+0x6e0], R5 ;  /* 0x0006e00501007387 */ /* 0x0003e80000100800 */
[----:B-1----:R-:W4:Y:S04]  /*a050*/  LDL.LU R5, [R1+0x14] ;  /* 0x0000140001057983 */ /* 0x002f280000300800 */
[----:B------:R1:W-:Y:S04]  /*a060*/  STL [R1+0x6e4], R4 ;  /* 0x0006e40401007387 */ /* 0x0003e80000100800 */
[----:B-1----:R-:W4:Y:S01]  /*a070*/  LDL.LU R4, [R1+0x10] ;  /* 0x0000100001047983 */ /* 0x002f220000300800 */
[----:B--2---:R-:W-:-:S02]  /*a080*/  IMAD R25, R25, UR10, RZ ;  /* 0x0000000a19197c24 */ /* 0x004fc4000f8e02ff */
[----:B---3--:R-:W-:Y:S02]  /*a090*/  IMAD R24, R24, UR10, RZ ;  /* 0x0000000a18187c24 */ /* 0x008fe4000f8e02ff */
[----:B----4-:R-:W-:-:S05]  /*a0a0*/  IMAD R23, R23, UR10, RZ ;  /* 0x0000000a17177c24 */ /* 0x010fca000f8e02ff */
[----:B------:R1:W-:Y:S04]  /*a0b0*/  STL [R1+0x6e8], R23 ;  /* 0x0006e81701007387 */ /* 0x0003e80000100800 */
[----:B-1----:R-:W2:Y:S04]  /*a0c0*/  LDL.LU R23, [R1+0xc] ;  /* 0x00000c0001177983 */ /* 0x002ea80000300800 */
[----:B------:R1:W-:Y:S04]  /*a0d0*/  STL [R1+0x6ec], R24 ;  /* 0x0006ec1801007387 */ /* 0x0003e80000100800 */
[----:B-1----:R-:W3:Y:S04]  /*a0e0*/  LDL.LU R24, [R1+0x8] ;  /* 0x0000080001187983 */ /* 0x002ee80000300800 */
[----:B------:R1:W-:Y:S04]  /*a0f0*/  STL [R1+0x6f0], R25 ;  /* 0x0006f01901007387 */ /* 0x0003e80000100800 */
[----:B-1----:R-:W4:Y:S01]  /*a100*/  LDL.LU R25, [R1+0x4] ;  /* 0x0000040001197983 */ /* 0x002f220000300800 */
[----:B------:R-:W-:-:S02]  /*a110*/  IMAD R26, R26, UR10, RZ ;  /* 0x0000000a1a1a7c24 */ /* 0x000fc4000f8e02ff */
[----:B------:R-:W-:Y:S02]  /*a120*/  IMAD R27, R27, UR10, RZ ;  /* 0x0000000a1b1b7c24 */ /* 0x000fe4000f8e02ff */
[----:B------:R-:W-:Y:S02]  /*a130*/  IMAD R28, R28, UR10, RZ ;  /* 0x0000000a1c1c7c24 */ /* 0x000fe4000f8e02ff */
[----:B------:R-:W-:Y:S01]  /*a140*/  IMAD R29, R29, UR10, RZ ;  /* 0x0000000a1d1d7c24 */ /* 0x000fe2000f8e02ff */
[----:B------:R-:W-:Y:S01]  /*a150*/  STL [R1+0x6f4], R26 ;  /* 0x0006f41a01007387 */ /* 0x000fe20000100800 */
[----:B------:R-:W-:Y:S02]  /*a160*/  IMAD R13, R13, UR10, RZ ;  /* 0x0000000a0d0d7c24 */ /* 0x000fe4000f8e02ff */
[----:B------:R-:W-:Y:S01]  /*a170*/  IMAD R12, R12, UR10, RZ ;  /* 0x0000000a0c0c7c24 */ /* 0x000fe2000f8e02ff */
[----:B------:R-:W-:Y:S01]  /*a180*/  STL [R1+0x6f8], R27 ;  /* 0x0006f81b01007387 */ /* 0x000fe20000100800 */
[----:B------:R-:W-:-:S02]  /*a190*/  IMAD R11, R11, UR10, RZ ;  /* 0x0000000a0b0b7c24 */ /* 0x000fc4000f8e02ff */
[----:B------:R-:W-:Y:S01]  /*a1a0*/  IMAD R10, R10, UR10, RZ ;  /* 0x0000000a0a0a7c24 */ /* 0x000fe2000f8e02ff */
[----:B------:R-:W-:Y:S01]  /*a1b0*/  STL [R1+0x6fc], R28 ;  /* 0x0006fc1c01007387 */ /* 0x000fe20000100800 */
[----:B------:R-:W-:Y:S02]  /*a1c0*/  IMAD R9, R9, UR10, RZ ;  /* 0x0000000a09097c24 */ /* 0x000fe4000f8e02ff */
[----:B------:R-:W-:Y:S01]  /*a1d0*/  IMAD R8, R8, UR10, RZ ;  /* 0x0000000a08087c24 */ /* 0x000fe2000f8e02ff */
[----:B------:R-:W-:Y:S04]  /*a1e0*/  STL [R1+0x700], R29 ;  /* 0x0007001d01007387 */ /* 0x000fe80000100800 */
[----:B------:R-:W-:Y:S04]  /*a1f0*/  STL [R1+0x704], R13 ;  /* 0x0007040d01007387 */ /* 0x000fe80000100800 */
[----:B------:R-:W-:Y:S04]  /*a200*/  STL [R1+0x708], R12 ;  /* 0x0007080c01007387 */ /* 0x000fe80000100800 */
[----:B------:R-:W-:Y:S04]  /*a210*/  STL [R1+0x70c], R11 ;  /* 0x00070c0b01007387 */ /* 0x000fe80000100800 */
[----:B------:R1:W-:Y:S04]  /*a220*/  STL [R1+0x710], R10 ;  /* 0x0007100a01007387 */ /* 0x0003e80000100800 */
[----:B------:R0:W-:Y:S04]  /*a230*/  STL [R1+0x714], R9 ;  /* 0x0007140901007387 */ /* 0x0001e80000100800 */
[----:B------:R0:W-:Y:S01]  /*a240*/  STL [R1+0x718], R8 ;  /* 0x0007180801007387 */ /* 0x0001e20000100800 */
[----:B-1----:R-:W-:-:S02]  /*a250*/  LEA R10, P4, R19, R2, 0x1 ;  /* 0x00000002130a7211 */ /* 0x002fc400078808ff */
[-C--:B0-----:R-:W-:Y:S02]  /*a260*/  LEA R9, P2, R17, R2.reuse, 0x1 ;  /* 0x0000000211097211 */ /* 0x081fe400078408ff */
[----:B------:R-:W-:-:S03]  /*a270*/  LEA R8, P3, R18, R2, 0x1 ;  /* 0x0000000212087211 */ /* 0x000fc600078608ff */
[----:B------:R0:W-:Y:S04]  /*a280*/  STL [R1+0x59c], R9 ;  /* 0x00059c0901007387 */ /* 0x0001e80000100800 */
[----:B------:R1:W-:Y:S01]  /*a290*/  STL [R1+0x56c], R8 ;  /* 0x00056c0801007387 */ /* 0x0003e20000100800 */
[-C--:B------:R-:W-:Y:S02]  /*a2a0*/  LEA R11, P0, R22, R2.reuse, 0x1 ;  /* 0x00000002160b7211 */ /* 0x080fe400078008ff */
[-C--:B0-----:R-:W-:Y:S01]  /*a2b0*/  LEA R9, P5, R20, R2.reuse, 0x1 ;  /* 0x0000000214097211 */ /* 0x081fe200078a08ff */
[----:B-1----:R-:W2:Y:S04]  /*a2c0*/  LDL.LU R8, [R1+0x4c] ;  /* 0x00004c0001087983 */ /* 0x002ea80000300800 */
[----:B------:R0:W-:Y:S04]  /*a2d0*/  STL [R1+0x574], R10 ;  /* 0x0005740a01007387 */ /* 0x0001e80000100800 */
[----:B------:R1:W-:Y:S01]  /*a2e0*/  STL [R1+0x57c], R9 ;  /* 0x00057c0901007387 */ /* 0x0003e20000100800 */
[----:B0-----:R-:W-:-:S03]  /*a2f0*/  LEA R10, P6, R21, R2, 0x1 ;  /* 0x00000002150a7211 */ /* 0x001fc600078c08ff */
[----:B-1----:R-:W2:Y:S04]  /*a300*/  LDL.LU R9, [R1+0x50] ;  /* 0x0000500001097983 */ /* 0x002ea80000300800 */
[----:B------:R0:W-:Y:S04]  /*a310*/  STL [R1+0x584], R10 ;  /* 0x0005840a01007387 */ /* 0x0001e80000100800 */
[----:B------:R1:W-:Y:S01]  /*a320*/  STL [R1+0x58c], R11 ;  /* 0x00058c0b01007387 */ /* 0x0003e20000100800 */
[----:B0-----:R-:W-:Y:S02]  /*a330*/  LEA R10, P1, R16, R2, 0x1 ;  /* 0x00000002100a7211 */ /* 0x001fe400078208ff */
[----:B-1----:R-:W-:-:S02]  /*a340*/  LEA.HI.X.SX32 R11, R17, R3, 0x1, P2 ;  /* 0x00000003110b7211 */ /* 0x002fc400010f0eff */
[----:B------:R-:W2:Y:S01]  /*a350*/  LDL.LU R17, [R1+0x48] ;  /* 0x0000480001117983 */ /* 0x000ea20000300800 */
[----:B------:R-:W-:-:S03]  /*a360*/  LEA.HI.X.SX32 R12, R18, R3, 0x1, P3 ;  /* 0x00000003120c7211 */ /* 0x000fc600018f0eff */
[----:B------:R0:W-:Y:S04]  /*a370*/  STL [R1+0x594], R10 ;  /* 0x0005940a01007387 */ /* 0x0001e80000100800 */
[----:B0-----:R-:W2:Y:S04]  /*a380*/  LDL.LU R10, [R1+0x54] ;  /* 0x00005400010a7983 */ /* 0x001ea80000300800 */
[----:B------:R0:W-:Y:S04]  /*a390*/  STL [R1+0x598], R11 ;  /* 0x0005980b01007387 */ /* 0x0001e80000100800 */
[----:B------:R-:W2:Y:S01]  /*a3a0*/  LDL.LU R18, [R1+0x40] ;  /* 0x0000400001127983 */ /* 0x000ea20000300800 */
[----:B0-----:R-:W-:-:S05]  /*a3b0*/  LEA R11, P2, R15, R2, 0x1 ;  /* 0x000000020f0b7211 */ /* 0x001fca00078408ff */
[----:B------:R0:W-:Y:S04]  /*a3c0*/  STL [R1+0x564], R11 ;  /* 0x0005640b01007387 */ /* 0x0001e80000100800 */
[----:B0-----:R-:W2:Y:S04]  /*a3d0*/  LDL.LU R11, [R1+0x58] ;  /* 0x00005800010b7983 */ /* 0x001ea80000300800 */
[----:B------:R0:W-:Y:S01]  /*a3e0*/  STL [R1+0x544], R12 ;  /* 0x0005440c01007387 */ /* 0x0001e20000100800 */
[----:B------:R-:W-:-:S03]  /*a3f0*/  LEA.HI.X.SX32 R13, R19, R3, 0x1, P4 ;  /* 0x00000003130d7211 */ /* 0x000fc600020f0eff */
[----:B0-----:R-:W2:Y:S01]  /*a400*/  LDL.LU R12, [R1+0x5c] ;  /* 0x00005c00010c7983 */ /* 0x001ea20000300800 */
[----:B------:R-:W-:Y:S02]  /*a410*/  LEA.HI.X.SX32 R20, R20, R3, 0x1, P5 ;  /* 0x0000000314147211 */ /* 0x000fe400028f0eff */
[-C--:B---3--:R-:W-:Y:S02]  /*a420*/  LEA R19, P4, R24, R2.reuse, 0x1 ;  /* 0x0000000218137211 */ /* 0x088fe400078808ff */
[----:B----4-:R-:W-:-:S05]  /*a430*/  LEA R26, P3, R25, R2, 0x1 ;  /* 0x00000002191a7211 */ /* 0x010fca00078608ff */
[----:B------:R-:W-:Y:S04]  /*a440*/  STL [R1+0x55c], R26 ;  /* 0x00055c1a01007387 */ /* 0x000fe80000100800 */
[----:B------:R0:W-:Y:S04]  /*a450*/  STL [R1+0x534], R13 ;  /* 0x0005340d01007387 */ /* 0x0001e80000100800 */
[----:B0-----:R-:W3:Y:S04]  /*a460*/  LDL.LU R13, [R1+0x60] ;  /* 0x00006000010d7983 */ /* 0x001ee80000300800 */
[----:B------:R2:W-:Y:S04]  /*a470*/  STL [R1+0x554], R19 ;  /* 0x0005541301007387 */ /* 0x0005e80000100800 */
[----:B------:R0:W-:Y:S04]  /*a480*/  STL [R1+0x524], R20 ;  /* 0x0005241401007387 */ /* 0x0001e80000100800 */
[----:B------:R-:W4:Y:S01]  /*a490*/  LDL.LU R29, [R1+0x64] ;  /* 0x00006400011d7983 */ /* 0x000f220000300800 */
[----:B--2---:R-:W-:-:S02]  /*a4a0*/  LEA R19, P5, R23, R2, 0x1 ;  /* 0x0000000217137211 */ /* 0x004fc400078a08ff */
[----:B0-----:R-:W-:-:S03]  /*a4b0*/  LEA.HI.X.SX32 R20, R21, R3, 0x1, P6 ;  /* 0x0000000315147211 */ /* 0x001fc600030f0eff */
[----:B------:R0:W-:Y:S04]  /*a4c0*/  STL [R1+0x54c], R19 ;  /* 0x00054c1301007387 */ /* 0x0001e80000100800 */
[----:B------:R1:W-:Y:S04]  /*a4d0*/  STL [R1+0x514], R20 ;  /* 0x0005141401007387 */ /* 0x0003e80000100800 */
[----:B------:R-:W2:Y:S01]  /*a4e0*/  LDL.LU R28, [R1+0x68] ;  /* 0x00006800011c7983 */ /* 0x000ea20000300800 */
[----:B0-----:R-:W-:Y:S02]  /*a4f0*/  LEA R19, P6, R4, R2, 0x1 ;  /* 0x0000000204137211 */ /* 0x001fe400078c08ff */
[----:B-1----:R-:W-:-:S03]  /*a500*/  LEA.HI.X.SX32 R20, R22, R3, 0x1, P0 ;  /* 0x0000000316147211 */ /* 0x002fc600000f0eff */
[----:B------:R0:W-:Y:S01]  /*a510*/  STL [R1+0x53c], R19 ;  /* 0x00053c1301007387 */ /* 0x0001e20000100800 */
[----:B------:R-:W-:-:S03]  /*a520*/  LEA.HI.X.SX32 R16, R16, R3, 0x1, P1 ;  /* 0x0000000310107211 */ /* 0x000fc600008f0eff */
[----:B------:R-:W-:Y:S04]  /*a530*/  STL [R1+0x378], R20 ;  /* 0x0003781401007387 */ /* 0x000fe80000100800 */
[----:B------:R-:W2:Y:S01]  /*a540*/  LDL.LU R27, [R1+0x6c] ;  /* 0x00006c00011b7983 */ /* 0x000ea20000300800 */
[----:B0-----:R-:W-:-:S05]  /*a550*/  LEA R19, P0, R5, R2, 0x1 ;  /* 0x0000000205137211 */ /* 0x001fca00078008ff */
[----:B------:R-:W-:Y:S04]  /*a560*/  STL [R1+0x52c], R19 ;  /* 0x00052c1301007387 */ /* 0x000fe80000100800 */
[----:B------:R0:W-:Y:S04]  /*a570*/  STL [R1+0x370], R16 ;  /* 0x0003701001007387 */ /* 0x0001e80000100800 */
[----:B------:R-:W2:Y:S01]  /*a580*/  LDL.LU R26, [R1+0x70] ;  /* 0x00007000011a7983 */ /* 0x000ea20000300800 */
[----:B0-----:R-:W-:Y:S02]  /*a590*/  LEA.HI.X.SX32 R16, R15, R3, 0x1, P2 ;  /* 0x000000030f107211 */ /* 0x001fe400010f0eff */
[----:B------:R-:W-:-:S02]  /*a5a0*/  LEA R15, P2, R17, R2, 0x1 ;  /* 0x00000002110f7211 */ /* 0x000fc400078408ff */
[----:B------:R-:W-:-:S05]  /*a5b0*/  LEA R19, P1, R18, R2, 0x1 ;  /* 0x0000000212137211 */ /* 0x000fca00078208ff */
[----:B------:R-:W-:Y:S04]  /*a5c0*/  STL [R1+0x51c], R19 ;  /* 0x00051c1301007387 */ /* 0x000fe80000100800 */
[----:B------:R0:W-:Y:S02]  /*a5d0*/  STL [R1+0x368], R16 ;  /* 0x0003681001007387 */ /* 0x0001e40000100800 */
[----:B0-----:R-:W-:Y:S02]  /*a5e0*/  LEA.HI.X.SX32 R16, R25, R3, 0x1, P3 ;  /* 0x0000000319107211 */ /* 0x001fe400018f0eff */
[----:B------:R-:W2:Y:S04]  /*a5f0*/  LDL.LU R25, [R1+0x78] ;  /* 0x0000780001197983 */ /* 0x000ea80000300800 */
[----:B------:R0:W-:Y:S04]  /*a600*/  STL [R1+0x38c], R15 ;  /* 0x00038c0f01007387 */ /* 0x0001e80000100800 */
[----:B------:R1:W-:Y:S01]  /*a610*/  STL [R1+0x360], R16 ;  /* 0x0003601001007387 */ /* 0x0003e20000100800 */
[----:B0-----:R-:W-:-:S02]  /*a620*/  LEA R15, P3, R8, R2, 0x1 ;  /* 0x00000002080f7211 */ /* 0x001fc400078608ff */
[----:B-1----:R-:W-:Y:S02]  /*a630*/  LEA.HI.X.SX32 R16, R24, R3, 0x1, P4 ;  /* 0x0000000318107211 */ /* 0x002fe400020f0eff */
[----:B------:R-:W2:Y:S04]  /*a640*/  LDL.LU R24, [R1+0x7c] ;  /* 0x00007c0001187983 */ /* 0x000ea80000300800 */
[----:B------:R0:W-:Y:S04]  /*a650*/  STL [R1+0x390], R15 ;  /* 0x0003900f01007387 */ /* 0x0001e80000100800 */
[----:B------:R1:W-:Y:S01]  /*a660*/  STL [R1+0x358], R16 ;  /* 0x0003581001007387 */ /* 0x0003e20000100800 */
[----:B0-----:R-:W-:-:S02]  /*a670*/  LEA R15, P4, R9, R2, 0x1 ;  /* 0x00000002090f7211 */ /* 0x001fc400078808ff */
[-C--:B-1----:R-:W-:Y:S02]  /*a680*/  LEA.HI.X.SX32 R16, R23, R3.reuse, 0x1, P5 ;  /* 0x0000000317107211 */ /* 0x082fe400028f0eff */
[----:B------:R-:W2:Y:S04]  /*a690*/  LDL.LU R23, [R1+0x88] ;  /* 0x0000880001177983 */ /* 0x000ea80000300800 */
[----:B------:R-:W-:Y:S04]  /*a6a0*/  STL [R1+0x394], R15 ;  /* 0x0003940f01007387 */ /* 0x000fe80000100800 */
[----:B------:R0:W-:Y:S02]  /*a6b0*/  STL [R1+0x350], R16 ;  /* 0x0003501001007387 */ /* 0x0001e40000100800 */
[----:B0-----:R-:W-:-:S02]  /*a6c0*/  LEA.HI.X.SX32 R16, R4, R3, 0x1, P6 ;  /* 0x0000000304107211 */ /* 0x001fc400030f0eff */
[----:B------:R-:W2:Y:S01]  /*a6d0*/  LDL.LU R4, [R1+0x90] ;  /* 0x0000900001047983 */ /* 0x000ea20000300800 */
[----:B------:R-:W-:-:S05]  /*a6e0*/  LEA R15, P5, R10, R2, 0x1 ;  /* 0x000000020a0f7211 */ /* 0x000fca00078a08ff */
[----:B------:R-:W-:Y:S04]  /*a6f0*/  STL [R1+0x398], R15 ;  /* 0x0003980f01007387 */ /* 0x000fe80000100800 */
[----:B------:R0:W-:Y:S02]  /*a700*/  STL [R1+0x348], R16 ;  /* 0x0003481001007387 */ /* 0x0001e40000100800 */
[----:B0-----:R-:W-:Y:S02]  /*a710*/  LEA.HI.X.SX32 R16, R5, R3, 0x1, P0 ;  /* 0x0000000305107211 */ /* 0x001fe400000f0eff */
        /* <DEDUP_REMOVED lines=11> */
[----:B---3--:R-:W-:-:S05]  /*a7d0*/  LEA R15, P1, R13, R2, 0x1 ;  /* 0x000000020d0f7211 */ /* 0x008fca00078208ff */
[----:B------:R4:W-:Y:S04]  /*a7e0*/  STL [R1+0x3a4], R15 ;  /* 0x0003a40f01007387 */ /* 0x0009e80000100800 */
[----:B------:R0:W-:Y:S01]  /*a7f0*/  STL [R1+0x330], R16 ;  /* 0x0003301001007387 */ /* 0x0001e20000100800 */
[----:B----4-:R-:W-:Y:S02]  /*a800*/  LEA R15, P2, R29, R2, 0x1 ;  /* 0x000000021d0f7211 */ /* 0x010fe400078408ff */
[-C--:B0-----:R-:W-:Y:S02]  /*a810*/  LEA.HI.X.SX32 R16, R8, R3.reuse, 0x1, P3 ;  /* 0x0000000308107211 */ /* 0x081fe400018f0eff */
[----:B------:R-:W3:Y:S04]  /*a820*/  LDL.LU R8, [R1+0xbc] ;  /* 0x0000bc0001087983 */ /* 0x000ee80000300800 */
[----:B------:R-:W-:Y:S04]  /*a830*/  STL [R1+0x3a8], R15 ;  /* 0x0003a80f01007387 */ /* 0x000fe80000100800 */
[----:B------:R0:W-:Y:S02]  /*a840*/  STL [R1+0x328], R16 ;  /* 0x0003281001007387 */ /* 0x0001e40000100800 */
[----:B0-----:R-:W-:-:S02]  /*a850*/  LEA.HI.X.SX32 R16, R9, R3, 0x1, P4 ;  /* 0x0000000309107211 */ /* 0x001fc400020f0eff */
[----:B------:R-:W4:Y:S01]  /*a860*/  LDL.LU R9, [R1+0xc0] ;  /* 0x0000c00001097983 */ /* 0x000f220000300800 */
[----:B--2---:R-:W-:-:S05]  /*a870*/  LEA R15, P3, R28, R2, 0x1 ;  /* 0x000000021c0f7211 */ /* 0x004fca00078608ff */
[----:B------:R0:W-:Y:S04]  /*a880*/  STL [R1+0x3ac], R15 ;  /* 0x0003ac0f01007387 */ /* 0x0001e80000100800 */
[----:B------:R1:W-:Y:S01]  /*a890*/  STL [R1+0x320], R16 ;  /* 0x0003201001007387 */ /* 0x0003e20000100800 */
[-C--:B0-----:R-:W-:Y:S02]  /*a8a0*/  LEA R15, P4, R27, R2.reuse, 0x1 ;  /* 0x000000021b0f7211 */ /* 0x081fe400078808ff */
        /* <DEDUP_REMOVED lines=22> */
[----:B------:R0:W-:Y:S04]  /*aa10*/  STL [R1+0x3c0], R15 ;  /* 0x0003c00f01007387 */ /* 0x0001e80000100800 */
[----:B------:R1:W-:Y:S01]  /*aa20*/  STL [R1+0x2f8], R16 ;  /* 0x0002f81001007387 */ /* 0x0003e20000100800 */
[----:B0-----:R-:W-:Y:S02]  /*aa30*/  LEA R15, P2, R4, R2, 0x1 ;  /* 0x00000002040f7211 */ /* 0x001fe400078408ff */
        /* <DEDUP_REMOVED lines=22> */
[----:B------:R-:W-:Y:S04]  /*aba0*/  STL [R1+0x3d4], R15 ;  /* 0x0003d40f01007387 */ /* 0x000fe80000100800 */
[----:B------:R0:W-:Y:S02]  /*abb0*/  STL [R1+0x2d0], R16 ;  /* 0x0002d01001007387 */ /* 0x0001e40000100800 */
[-C--:B0-----:R-:W-:Y:S02]  /*abc0*/  LEA.HI.X.SX32 R16, R23, R3.reuse, 0x1, P1 ;  /* 0x0000000317107211 */ /* 0x081fe400008f0eff */
[----:B----4-:R-:W-:Y:S01]  /*abd0*/  LEA R15, P0, R9, R2, 0x1 ;  /* 0x00000002090f7211 */ /* 0x010fe200078008ff */
        /* <DEDUP_REMOVED lines=17> */
[----:B------:R0:W-:Y:S04]  /*acf0*/  STL [R1+0x2b0], R16 ;  /* 0x0002b01001007387 */ /* 0x0001e80000100800 */
[----:B------:R-:W2:Y:S01]  /*ad00*/  LDL.LU R19, [R1+0x124] ;  /* 0x0001240001137983 */ /* 0x000ea20000300800 */
[----:B0-----:R-:W-:-:S02]  /*ad10*/  LEA.HI.X.SX32 R16, R17, R3, 0x1, P5 ;  /* 0x0000000311107211 */ /* 0x001fc400028f0eff */
[----:B------:R-:W-:Y:S02]  /*ad20*/  LEA.HI.X.SX32 R8, R8, R3, 0x1, P6 ;  /* 0x0000000308087211 */ /* 0x000fe400030f0eff */
[----:B------:R-:W-:-:S05]  /*ad30*/  LEA R15, P4, R13, R2, 0x1 ;  /* 0x000000020d0f7211 */ /* 0x000fca00078808ff */
[----:B------:R0:W-:Y:S04]  /*ad40*/  STL [R1+0x3e8], R15 ;  /* 0x0003e80f01007387 */ /* 0x0001e80000100800 */
[----:B------:R-:W-:Y:S04]  /*ad50*/  STL [R1+0x2a8], R16 ;  /* 0x0002a81001007387 */ /* 0x000fe80000100800 */
[----:B------:R-:W2:Y:S01]  /*ad60*/  LDL.LU R17, [R1+0x128] ;  /* 0x0001280001117983 */ /* 0x000ea20000300800 */
[----:B0-----:R-:W-:-:S05]  /*ad70*/  LEA R15, P5, R29, R2, 0x1 ;  /* 0x000000021d0f7211 */ /* 0x001fca00078a08ff */
[----:B------:R-:W-:Y:S04]  /*ad80*/  STL [R1+0x3ec], R15 ;  /* 0x0003ec0f01007387 */ /* 0x000fe80000100800 */
[----:B------:R0:W-:Y:S01]  /*ad90*/  STL [R1+0x2a0], R8 ;  /* 0x0002a00801007387 */ /* 0x0001e20000100800 */
[----:B------:R-:W-:-:S03]  /*ada0*/  LEA.HI.X.SX32 R9, R9, R3, 0x1, P0 ;  /* 0x0000000309097211 */ /* 0x000fc600000f0eff */
[----:B0-----:R-:W2:Y:S01]  /*adb0*/  LDL.LU R8, [R1+0x12c] ;  /* 0x00012c0001087983 */ /* 0x001ea20000300800 */
[----:B------:R-:W-:Y:S02]  /*adc0*/  LEA R15, P6, R28, R2, 0x1 ;  /* 0x000000021c0f7211 */ /* 0x000fe400078c08ff */
[----:B------:R-:W-:-:S03]  /*add0*/  LEA.HI.X.SX32 R10, R10, R3, 0x1, P1 ;  /* 0x000000030a0a7211 */ /* 0x000fc600008f0eff */
[----:B------:R-:W-:Y:S04]  /*ade0*/  STL [R1+0x3f0], R15 ;  /* 0x0003f00f01007387 */ /* 0x000fe80000100800 */
[----:B------:R0:W-:Y:S04]  /*adf0*/  STL [R1+0x298], R9 ;  /* 0x0002980901007387 */ /* 0x0001e80000100800 */
[----:B0-----:R-:W2:Y:S01]  /*ae00*/  LDL.LU R9, [R1+0x130] ;  /* 0x0001300001097983 */ /* 0x001ea20000300800 */
[----:B------:R-:W-:-:S05]  /*ae10*/  LEA R15, P0, R27, R2, 0x1 ;  /* 0x000000021b0f7211 */ /* 0x000fca00078008ff */
[----:B------:R-:W-:Y:S04]  /*ae20*/  STL [R1+0x3f4], R15 ;  /* 0x0003f40f01007387 */ /* 0x000fe80000100800 */
[----:B------:R0:W-:Y:S01]  /*ae30*/  STL [R1+0x290], R10 ;  /* 0x0002900a01007387 */ /* 0x0001e20000100800 */
[----:B------:R-:W-:-:S03]  /*ae40*/  LEA.HI.X.SX32 R11, R11, R3, 0x1, P2 ;  /* 0x000000030b0b7211 */ /* 0x000fc600010f0eff */
        /* <DEDUP_REMOVED lines=16> */
[----:B---3--:R-:W-:-:S05]  /*af50*/  LEA R15, P4, R23, R2, 0x1 ;  /* 0x00000002170f7211 */ /* 0x008fca00078808ff */
[----:B------:R-:W-:Y:S04]  /*af60*/  STL [R1+0x404], R15 ;  /* 0x0004040f01007387 */ /* 0x000fe80000100800 */
[----:B------:R0:W-:Y:S04]  /*af70*/  STL [R1+0x270], R16 ;  /* 0x0002701001007387 */ /* 0x0001e80000100800 */
[----:B------:R-:W3:Y:S01]  /*af80*/  LDL.LU R29, [R1+0x160] ;  /* 0x00016000011d7983 */ /* 0x000ee20000300800 */
[----:B0-----:R-:W-:Y:S02]  /*af90*/  LEA.HI.X.SX32 R16, R28, R3, 0x1, P6 ;  /* 0x000000031c107211 */ /* 0x001fe400030f0eff */
[----:B----4-:R-:W-:-:S05]  /*afa0*/  LEA R15, P5, R4, R2, 0x1 ;  /* 0x00000002040f7211 */ /* 0x010fca00078a08ff */
[----:B------:R-:W-:Y:S04]  /*afb0*/  STL [R1+0x408], R15 ;  /* 0x0004080f01007387 */ /* 0x000fe80000100800 */
[----:B------:R0:W-:Y:S04]  /*afc0*/  STL [R1+0x268], R16 ;  /* 0x0002681001007387 */ /* 0x0001e80000100800 */
[----:B------:R-:W4:Y:S01]  /*afd0*/  LDL.LU R28, [R1+0x164] ;  /* 0x00016400011c7983 */ /* 0x000f220000300800 */
[----:B0-----:R-:W-:Y:S02]  /*afe0*/  LEA.HI.X.SX32 R16, R27, R3, 0x1, P0 ;  /* 0x000000031b107211 */ /* 0x001fe400000f0eff */
[----:B--2---:R-:W-:-:S05]  /*aff0*/  LEA R15, P6, R5, R2, 0x1 ;  /* 0x00000002050f7211 */ /* 0x004fca00078c08ff */
[----:B------:R-:W-:Y:S04]  /*b000*/  STL [R1+0x40c], R15 ;  /* 0x00040c0f01007387 */ /* 0x000fe80000100800 */
[----:B------:R0:W-:Y:S04]  /*b010*/  STL [R1+0x260], R16 ;  /* 0x0002601001007387 */ /* 0x0001e80000100800 */
[----:B------:R-:W2:Y:S01]  /*b020*/  LDL.LU R27, [R1+0x168] ;  /* 0x00016800011b7983 */ /* 0x000ea20000300800 */
[----:B0-----:R-:W-:Y:S02]  /*b030*/  LEA.HI.X.SX32 R16, R26, R3, 0x1, P1 ;  /* 0x000000031a107211 */ /* 0x001fe400008f0eff */
[----:B------:R-:W-:-:S05]  /*b040*/  LEA R15, P0, R18, R2, 0x1 ;  /* 0x00000002120f7211 */ /* 0x000fca00078008ff */
[----:B------:R0:W-:Y:S04]  /*b050*/  STL [R1+0x410], R15 ;  /* 0x0004100f01007387 */ /* 0x0001e80000100800 */
[----:B------:R1:W-:Y:S04]  /*b060*/  STL [R1+0x258], R16 ;  /* 0x0002581001007387 */ /* 0x0003e80000100800 */
[----:B------:R-:W2:Y:S01]  /*b070*/  LDL.LU R26, [R1+0x170] ;  /* 0x00017000011a7983 */ /* 0x000ea20000300800 */
[----:B0-----:R-:W-:Y:S02]  /*b080*/  LEA R15, P1, R19, R2, 0x1 ;  /* 0x00000002130f7211 */ /* 0x001fe400078208ff */
[----:B-1----:R-:W-:-:S03]  /*b090*/  LEA.HI.X.SX32 R16, R25, R3, 0x1, P2 ;  /* 0x0000000319107211 */ /* 0x002fc600010f0eff */
[----:B------:R-:W-:Y:S04]  /*b0a0*/  STL [R1+0x414], R15 ;  /* 0x0004140f01007387 */ /* 0x000fe80000100800 */
[----:B------:R0:W-:Y:S04]  /*b0b0*/  STL [R1+0x250], R16 ;  /* 0x0002501001007387 */ /* 0x0001e80000100800 */
[----:B------:R-:W2:Y:S01]  /*b0c0*/  LDL.LU R25, [R1+0x17c] ;  /* 0x00017c0001197983 */ /* 0x000ea20000300800 */
[----:B0-----:R-:W-:Y:S02]  /*b0d0*/  LEA.HI.X.SX32 R16, R24, R3, 0x1, P3 ;  /* 0x0000000318107211 */ /* 0x001fe400018f0eff */
[----:B------:R-:W-:-:S05]  /*b0e0*/  LEA R15, P2, R17, R2, 0x1 ;  /* 0x00000002110f7211 */ /* 0x000fca00078408ff */
[----:B------:R-:W-:Y:S04]  /*b0f0*/  STL [R1+0x418], R15 ;  /* 0x0004180f01007387 */ /* 0x000fe80000100800 */
[----:B------:R0:W-:Y:S04]  /*b100*/  STL [R1+0x248], R16 ;  /* 0x0002481001007387 */ /* 0x0001e80000100800 */
[----:B------:R-:W2:Y:S01]  /*b110*/  LDL.LU R24, [R1+0x184] ;  /* 0x0001840001187983 */ /* 0x000ea20000300800 */
[----:B0-----:R-:W-:Y:S02]  /*b120*/  LEA.HI.X.SX32 R16, R23, R3, 0x1, P4 ;  /* 0x0000000317107211 */ /* 0x001fe400020f0eff */
[----:B------:R-:W-:-:S05]  /*b130*/  LEA R15, P3, R8, R2, 0x1 ;  /* 0x00000002080f7211 */ /* 0x000fca00078608ff */
[----:B------:R0:W-:Y:S04]  /*b140*/  STL [R1+0x41c], R15 ;  /* 0x00041c0f01007387 */ /* 0x0001e80000100800 */
[----:B------:R-:W2:Y:S04]  /*b150*/  LDL.LU R23, [R1+0x18c] ;  /* 0x00018c0001177983 */ /* 0x000ea80000300800 */
[----:B------:R1:W-:Y:S01]  /*b160*/  STL [R1+0x240], R16 ;  /* 0x0002401001007387 */ /* 0x0003e20000100800 */
[----:B0-----:R-:W-:Y:S02]  /*b170*/  LEA R15, P4, R9, R2, 0x1 ;  /* 0x00000002090f7211 */ /* 0x001fe400078808ff */
[----:B-1----:R-:W-:-:S03]  /*b180*/  LEA.HI.X.SX32 R16, R4, R3, 0x1, P5 ;  /* 0x0000000304107211 */ /* 0x002fc600028f0eff */
        /* <DEDUP_REMOVED lines=11> */
[----:B------:R-:W2:Y:S01]  /*b240*/  LDL.LU R18, [R1+0x198] ;  /* 0x0001980001127983 */ /* 0x000ea20000300800 */
[----:B------:R-:W-:-:S03]  /*b250*/  LEA.HI.X.SX32 R19, R19, R3, 0x1, P1 ;  /* 0x0000000313137211 */ /* 0x000fc600008f0eff */
[----:B------:R1:W-:Y:S01]  /*b260*/  STL [R1+0x220], R16 ;  /* 0x0002201001007387 */ /* 0x0003e20000100800 */
[----:B0-----:R-:W-:Y:S02]  /*b270*/  LEA R15, P0, R12, R2, 0x1 ;  /* 0x000000020c0f7211 */ /* 0x001fe400078008ff */
[----:B-1----:R-:W-:-:S03]  /*b280*/  LEA.HI.X.SX32 R16, R17, R3, 0x1, P2 ;  /* 0x0000000311107211 */ /* 0x002fc600010f0eff */
[----:B------:R0:W-:Y:S04]  /*b290*/  STL [R1+0x42c], R15 ;  /* 0x00042c0f01007387 */ /* 0x0001e80000100800 */
[----:B------:R-:W-:Y:S04]  /*b2a0*/  STL [R1+0x218], R19 ;  /* 0x0002181301007387 */ /* 0x000fe80000100800 */
[----:B------:R-:W2:Y:S01]  /*b2b0*/  LDL.LU R17, [R1+0x188] ;  /* 0x0001880001117983 */ /* 0x000ea20000300800 */
[----:B0-----:R-:W-:-:S05]  /*b2c0*/  LEA R15, P1, R13, R2, 0x1 ;  /* 0x000000020d0f7211 */ /* 0x001fca00078208ff */
[----:B------:R3:W-:Y:S04]  /*b2d0*/  STL [R1+0x430], R15 ;  /* 0x0004300f01007387 */ /* 0x0007e80000100800 */
[----:B------:R-:W-:Y:S04]  /*b2e0*/  STL [R1+0x210], R16 ;  /* 0x0002101001007387 */ /* 0x000fe80000100800 */
[----:B------:R-:W2:Y:S01]  /*b2f0*/  LDL.LU R20, [R1+0x180] ;  /* 0x0001800001147983 */ /* 0x000ea20000300800 */
[-C--:B------:R-:W-:Y:S02]  /*b300*/  LEA.HI.X.SX32 R8, R8, R3.reuse, 0x1, P3 ;  /* 0x0000000308087211 */ /* 0x080fe400018f0eff */
[----:B------:R-:W-:-:S02]  /*b310*/  LEA.HI.X.SX32 R9, R9, R3, 0x1, P4 ;  /* 0x0000000309097211 */ /* 0x000fc400020f0eff */
[----:B---3--:R-:W-:-:S05]  /*b320*/  LEA R15, P2, R29, R2, 0x1 ;  /* 0x000000021d0f7211 */ /* 0x008fca00078408ff */
[----:B------:R-:W-:Y:S04]  /*b330*/  STL [R1+0x434], R15 ;  /* 0x0004340f01007387 */ /* 0x000fe80000100800 */
[----:B------:R0:W-:Y:S04]  /*b340*/  STL [R1+0x208], R8 ;  /* 0x0002080801007387 */ /* 0x0001e80000100800 */
[----:B0-----:R-:W3:Y:S01]  /*b350*/  LDL.LU R8, [R1+0x178] ;  /* 0x0001780001087983 */ /* 0x001ee20000300800 */
[----:B----4-:R-:W-:-:S05]  /*b360*/  LEA R15, P3, R28, R2, 0x1 ;  /* 0x000000021c0f7211 */ /* 0x010fca00078608ff */
[----:B------:R-:W-:Y:S04]  /*b370*/  STL [R1+0x438], R15 ;  /* 0x0004380f01007387 */ /* 0x000fe80000100800 */
[----:B------:R0:W-:Y:S04]  /*b380*/  STL [R1+0x200], R9 ;  /* 0x0002000901007387 */ /* 0x0001e80000100800 */
[----:B0-----:R-:W4:Y:S01]  /*b390*/  LDL.LU R9, [R1+0x174] ;  /* 0x0001740001097983 */ /* 0x001f220000300800 */
[----:B------:R-:W-:Y:S02]  /*b3a0*/  LEA.HI.X.SX32 R10, R10, R3, 0x1, P5 ;  /* 0x000000030a0a7211 */ /* 0x000fe400028f0eff */
[----:B--2---:R-:W-:-:S05]  /*b3b0*/  LEA R15, P4, R27, R2, 0x1 ;  /* 0x000000021b0f7211 */ /* 0x004fca00078808ff */
[----:B------:R0:W-:Y:S04]  /*b3c0*/  STL [R1+0x43c], R15 ;  /* 0x00043c0f01007387 */ /* 0x0001e80000100800 */
[----:B------:R1:W-:Y:S01]  /*b3d0*/  STL [R1+0x1f8], R10 ;  /* 0x0001f80a01007387 */ /* 0x0003e20000100800 */
[----:B0-----:R-:W-:-:S03]  /*b3e0*/  LEA.HI.X.SX32 R15, R11, R3, 0x1, P6 ;  /* 0x000000030b0f7211 */ /* 0x001fc600030f0eff */
[----:B-1----:R-:W2:Y:S01]  /*b3f0*/  LDL.LU R10, [R1+0x16c] ;  /* 0x00016c00010a7983 */ /* 0x002ea20000300800 */
[----:B------:R-:W-:-:S05]  /*b400*/  LEA R16, P5, R26, R2, 0x1 ;  /* 0x000000021a107211 */ /* 0x000fca00078a08ff */
[----:B------:R-:W-:Y:S04]  /*b410*/  STL [R1+0x440], R16 ;  /* 0x0004401001007387 */ /* 0x000fe80000100800 */
[----:B------:R0:W-:Y:S01]  /*b420*/  STL [R1+0x1f0], R15 ;  /* 0x0001f00f01007387 */ /* 0x0001e20000100800 */
[----:B------:R-:W-:-:S05]  /*b430*/  LEA R11, P6, R25, R2, 0x1 ;  /* 0x00000002190b7211 */ /* 0x000fca00078c08ff */
[----:B------:R1:W-:Y:S01]  /*b440*/  STL [R1+0x444], R11 ;  /* 0x0004440b01007387 */ /* 0x0003e20000100800 */
[----:B0-----:R-:W-:-:S03]  /*b450*/  LEA.HI.X.SX32 R15, R12, R3, 0x1, P0 ;  /* 0x000000030c0f7211 */ /* 0x001fc600000f0eff */
[----:B-1----:R-:W2:Y:S04]  /*b460*/  LDL.LU R11, [R1+0x158] ;  /* 0x00015800010b7983 */ /* 0x002ea80000300800 */
[----:B------:R0:W-:Y:S01]  /*b470*/  STL [R1+0x1e8], R15 ;  /* 0x0001e80f01007387 */ /* 0x0001e20000100800 */
[----:B------:R-:W-:-:S05]  /*b480*/  LEA R12, P0, R24, R2, 0x1 ;  /* 0x00000002180c7211 */ /* 0x000fca00078008ff */
[----:B------:R1:W-:Y:S01]  /*b490*/  STL [R1+0x448], R12 ;  /* 0x0004480c01007387 */ /* 0x0003e20000100800 */
[----:B0-----:R-:W-:-:S03]  /*b4a0*/  LEA.HI.X.SX32 R15, R13, R3, 0x1, P1 ;  /* 0x000000030d0f7211 */ /* 0x001fc600008f0eff */
[----:B-1----:R-:W2:Y:S04]  /*b4b0*/  LDL.LU R12, [R1+0x150] ;  /* 0x00015000010c7983 */ /* 0x002ea80000300800 */
[----:B------:R-:W-:Y:S01]  /*b4c0*/  STL [R1+0x1e0], R15 ;  /* 0x0001e00f01007387 */ /* 0x000fe20000100800 */
[----:B------:R-:W-:-:S05]  /*b4d0*/  LEA R13, P1, R23, R2, 0x1 ;  /* 0x00000002170d7211 */ /* 0x000fca00078208ff */
[----:B------:R0:W-:Y:S01]  /*b4e0*/  STL [R1+0x44c], R13 ;  /* 0x00044c0d01007387 */ /* 0x0001e20000100800 */
[----:B------:R-:W-:-:S03]  /*b4f0*/  LEA.HI.X.SX32 R16, R29, R3, 0x1, P2 ;  /* 0x000000031d107211 */ /* 0x000fc600010f0eff */
[----:B0-----:R-:W2:Y:S01]  /*b500*/  LDL.LU R13, [R1+0x14c] ;  /* 0x00014c00010d7983 */ /* 0x001ea20000300800 */
[----:B------:R-:W-:-:S03]  /*b510*/  LEA R15, P2, R4, R2, 0x1 ;  /* 0x00000002040f7211 */ /* 0x000fc600078408ff */
[----:B------:R0:W-:Y:S04]  /*b520*/  STL [R1+0x1d8], R16 ;  /* 0x0001d81001007387 */ /* 0x0001e80000100800 */
[----:B------:R1:W-:Y:S04]  /*b530*/  STL [R1+0x450], R15 ;  /* 0x0004500f01007387 */ /* 0x0003e80000100800 */
[----:B------:R-:W2:Y:S01]  /*b540*/  LDL.LU R29, [R1+0x148] ;  /* 0x00014800011d7983 */ /* 0x000ea20000300800 */
[----:B0-----:R-:W-:-:S05]  /*b550*/  LEA.HI.X.SX32 R16, R28, R3, 0x1, P3 ;  /* 0x000000031c107211 */ /* 0x001fca00018f0eff */
[----:B------:R0:W-:Y:S01]  /*b560*/  STL [R1+0x1d0], R16 ;  /* 0x0001d01001007387 */ /* 0x0001e20000100800 */
[----:B-1----:R-:W-:-:S05]  /*b570*/  LEA R15, P3, R5, R2, 0x1 ;  /* 0x00000002050f7211 */ /* 0x002fca00078608ff */
[----:B------:R1:W-:Y:S04]  /*b580*/  STL [R1+0x454], R15 ;  /* 0x0004540f01007387 */ /* 0x0003e80000100800 */
[----:B------:R-:W2:Y:S01]  /*b590*/  LDL.LU R28, [R1+0x144] ;  /* 0x00014400011c7983 */ /* 0x000ea20000300800 */
[----:B0-----:R-:W-:-:S05]  /*b5a0*/  LEA.HI.X.SX32 R16, R27, R3, 0x1, P4 ;  /* 0x000000031b107211 */ /* 0x001fca00020f0eff */
[----:B------:R0:W-:Y:S01]  /*b5b0*/  STL [R1+0x1c8], R16 ;  /* 0x0001c81001007387 */ /* 0x0001e20000100800 */
[----:B-1----:R-:W-:-:S05]  /*b5c0*/  LEA R15, P4, R18, R2, 0x1 ;  /* 0x00000002120f7211 */ /* 0x002fca00078808ff */
[----:B------:R-:W-:Y:S04]  /*b5d0*/  STL [R1+0x458], R15 ;  /* 0x0004580f01007387 */ /* 0x000fe80000100800 */
[----:B------:R-:W2:Y:S01]  /*b5e0*/  LDL.LU R27, [R1+0x140] ;  /* 0x00014000011b7983 */ /* 0x000ea20000300800 */
[----:B0-----:R-:W-:-:S05]  /*b5f0*/  LEA.HI.X.SX32 R16, R26, R3, 0x1, P5 ;  /* 0x000000031a107211 */ /* 0x001fca00028f0eff */
        /* <DEDUP_REMOVED lines=13> */
[----:B---3--:R-:W-:-:S05]  /*b6d0*/  LEA R15, P0, R8, R2, 0x1 ;  /* 0x00000002080f7211 */ /* 0x008fca00078008ff */
[----:B------:R4:W-:Y:S04]  /*b6e0*/  STL [R1+0x464], R15 ;  /* 0x0004640f01007387 */ /* 0x0009e80000100800 */
[----:B------:R-:W3:Y:S04]  /*b6f0*/  LDL.LU R23, [R1+0x118] ;  /* 0x0001180001177983 */ /* 0x000ee80000300800 */
[----:B------:R0:W-:Y:S01]  /*b700*/  STL [R1+0x1ac], R16 ;  /* 0x0001ac1001007387 */ /* 0x0001e20000100800 */
[----:B----4-:R-:W-:Y:S02]  /*b710*/  LEA R15, P1, R9, R2, 0x1 ;  /* 0x00000002090f7211 */ /* 0x010fe400078208ff */
[----:B0-----:R-:W-:-:S03]  /*b720*/  LEA.HI.X.SX32 R16, R4, R3, 0x1, P2 ;  /* 0x0000000304107211 */ /* 0x001fc600010f0eff */
[----:B------:R2:W-:Y:S04]  /*b730*/  STL [R1+0x468], R15 ;  /* 0x0004680f01007387 */ /* 0x0005e80000100800 */
[----:B------:R-:W4:Y:S04]  /*b740*/  LDL.LU R4, [R1+0x114] ;  /* 0x0001140001047983 */ /* 0x000f280000300800 */
[----:B------:R0:W-:Y:S01]  /*b750*/  STL [R1+0x1b4], R16 ;  /* 0x0001b41001007387 */ /* 0x0001e20000100800 */
[----:B--2---:R-:W-:Y:S02]  /*b760*/  LEA R15, P2, R10, R2, 0x1 ;  /* 0x000000020a0f7211 */ /* 0x004fe400078408ff */
[----:B0-----:R-:W-:-:S03]  /*b770*/  LEA.HI.X.SX32 R16, R5, R3, 0x1, P3 ;  /* 0x0000000305107211 */ /* 0x001fc600018f0eff */
[----:B------:R-:W-:Y:S04]  /*b780*/  STL [R1+0x46c], R15 ;  /* 0x00046c0f01007387 */ /* 0x000fe80000100800 */
[----:B------:R-:W2:Y:S04]  /*b790*/  LDL.LU R5, [R1+0x108] ;  /* 0x0001080001057983 */ /* 0x000ea80000300800 */
[----:B------:R0:W-:Y:S04]  /*b7a0*/  STL [R1+0x1bc], R16 ;  /* 0x0001bc1001007387 */ /* 0x0001e80000100800 */
[----:B------:R-:W2:Y:S01]  /*b7b0*/  LDL.LU R19, [R1+0xf8] ;  /* 0x0000f80001137983 */ /* 0x000ea20000300800 */
[----:B0-----:R-:W-:-:S02]  /*b7c0*/  LEA.HI.X.SX32 R16, R18, R3, 0x1, P4 ;  /* 0x0000000312107211 */ /* 0x001fc400020f0eff */
[----:B------:R-:W-:-:S05]  /*b7d0*/  LEA R15, P3, R11, R2, 0x1 ;  /* 0x000000020b0f7211 */ /* 0x000fca00078608ff */
[----:B------:R-:W-:Y:S04]  /*b7e0*/  STL [R1+0x470], R15 ;  /* 0x0004700f01007387 */ /* 0x000fe80000100800 */
[----:B------:R0:W-:Y:S04]  /*b7f0*/  STL [R1+0x1c4], R16 ;  /* 0x0001c41001007387 */ /* 0x0001e80000100800 */
[----:B------:R-:W2:Y:S01]  /*b800*/  LDL.LU R18, [R1+0xe0] ;  /* 0x0000e00001127983 */ /* 0x000ea20000300800 */
[-C--:B0-----:R-:W-:Y:S02]  /*b810*/  LEA.HI.X.SX32 R16, R17, R3.reuse, 0x1, P5 ;  /* 0x0000000311107211 */ /* 0x081fe400028f0eff */
[----:B------:R-:W-:-:S02]  /*b820*/  LEA.HI.X.SX32 R20, R20, R3, 0x1, P6 ;  /* 0x0000000314147211 */ /* 0x000fc400030f0eff */
[----:B------:R-:W-:-:S05]  /*b830*/  LEA R15, P4, R12, R2, 0x1 ;  /* 0x000000020c0f7211 */ /* 0x000fca00078808ff */
[----:B------:R0:W-:Y:S04]  /*b840*/  STL [R1+0x474], R15 ;  /* 0x0004740f01007387 */ /* 0x0001e80000100800 */
[----:B------:R-:W-:Y:S04]  /*b850*/  STL [R1+0x1cc], R16 ;  /* 0x0001cc1001007387 */ /* 0x000fe80000100800 */
[----:B------:R-:W2:Y:S01]  /*b860*/  LDL.LU R17, [R1+0xd4] ;  /* 0x0000d40001117983 */ /* 0x000ea20000300800 */
[----:B0-----:R-:W-:-:S05]  /*b870*/  LEA R15, P5, R13, R2, 0x1 ;  /* 0x000000020d0f7211 */ /* 0x001fca00078a08ff */
[----:B------:R0:W-:Y:S04]  /*b880*/  STL [R1+0x478], R15 ;  /* 0x0004780f01007387 */ /* 0x0001e80000100800 */
[----:B------:R1:W-:Y:S01]  /*b890*/  STL [R1+0x1d4], R20 ;  /* 0x0001d41401007387 */ /* 0x0003e20000100800 */
[----:B0-----:R-:W-:-:S03]  /*b8a0*/  LEA.HI.X.SX32 R15, R8, R3, 0x1, P0 ;  /* 0x00000003080f7211 */ /* 0x001fc600000f0eff */
[----:B------:R-:W2:Y:S01]  /*b8b0*/  LDL.LU R8, [R1+0xd0] ;  /* 0x0000d00001087983 */ /* 0x000ea20000300800 */
[----:B------:R-:W-:-:S05]  /*b8c0*/  LEA R16, P6, R29, R2, 0x1 ;  /* 0x000000021d107211 */ /* 0x000fca00078c08ff */
[----:B------:R0:W-:Y:S04]  /*b8d0*/  STL [R1+0x47c], R16 ;  /* 0x00047c1001007387 */ /* 0x0001e80000100800 */
[----:B------:R0:W-:Y:S01]  /*b8e0*/  STL [R1+0x1dc], R15 ;  /* 0x0001dc0f01007387 */ /* 0x0001e20000100800 */
[----:B-1----:R-:W-:Y:S02]  /*b8f0*/  LEA R20, P0, R28, R2, 0x1 ;  /* 0x000000021c147211 */ /* 0x002fe400078008ff */
[----:B0-----:R-:W-:-:S03]  /*b900*/  LEA.HI.X.SX32 R16, R9, R3, 0x1, P1 ;  /* 0x0000000309107211 */ /* 0x001fc600008f0eff */
[----:B------:R-:W-:Y:S04]  /*b910*/  STL [R1+0x480], R20 ;  /* 0x0004801401007387 */ /* 0x000fe80000100800 */
[----:B------:R-:W2:Y:S01]  /*b920*/  LDL.LU R9, [R1+0xcc] ;  /* 0x0000cc0001097983 */ /* 0x000ea20000300800 */
[----:B------:R-:W-:-:S03]  /*b930*/  LEA.HI.X.SX32 R10, R10, R3, 0x1, P2 ;  /* 0x000000030a0a7211 */ /* 0x000fc600010f0eff */
[----:B------:R0:W-:Y:S01]  /*b940*/  STL [R1+0x1e4], R16 ;  /* 0x0001e41001007387 */ /* 0x0001e20000100800 */
[----:B------:R-:W-:-:S05]  /*b950*/  LEA R15, P1, R27, R2, 0x1 ;  /* 0x000000021b0f7211 */ /* 0x000fca00078208ff */
[----:B------:R-:W-:Y:S04]  /*b960*/  STL [R1+0x484], R15 ;  /* 0x0004840f01007387 */ /* 0x000fe80000100800 */
[----:B------:R1:W-:Y:S01]  /*b970*/  STL [R1+0x1ec], R10 ;  /* 0x0001ec0a01007387 */ /* 0x0003e20000100800 */
[----:B0-----:R-:W-:-:S03]  /*b980*/  LEA R16, P2, R26, R2, 0x1 ;  /* 0x000000021a107211 */ /* 0x001fc600078408ff */
[----:B-1----:R-:W2:Y:S01]  /*b990*/  LDL.LU R10, [R1+0xb0] ;  /* 0x0000b000010a7983 */ /* 0x002ea20000300800 */
[----:B------:R-:W-:-:S03]  /*b9a0*/  LEA.HI.X.SX32 R15, R11, R3, 0x1, P3 ;  /* 0x000000030b0f7211 */ /* 0x000fc600018f0eff */
[----:B------:R-:W-:Y:S04]  /*b9b0*/  STL [R1+0x488], R16 ;  /* 0x0004881001007387 */ /* 0x000fe80000100800 */
[----:B------:R-:W-:Y:S01]  /*b9c0*/  STL [R1+0x1f4], R15 ;  /* 0x0001f40f01007387 */ /* 0x000fe20000100800 */
[----:B------:R-:W-:-:S05]  /*b9d0*/  LEA R11, P3, R25, R2, 0x1 ;  /* 0x00000002190b7211 */ /* 0x000fca00078608ff */
[----:B------:R0:W-:Y:S01]  /*b9e0*/  STL [R1+0x48c], R11 ;  /* 0x00048c0b01007387 */ /* 0x0001e20000100800 */
[----:B------:R-:W-:-:S03]  /*b9f0*/  LEA.HI.X.SX32 R12, R12, R3, 0x1, P4 ;  /* 0x000000030c0c7211 */ /* 0x000fc600020f0eff */
[----:B0-----:R-:W2:Y:S04]  /*ba00*/  LDL.LU R11, [R1+0xac] ;  /* 0x0000ac00010b7983 */ /* 0x001ea80000300800 */
[----:B------:R0:W-:Y:S01]  /*ba10*/  STL [R1+0x1fc], R12 ;  /* 0x0001fc0c01007387 */ /* 0x0001e20000100800 */
[----:B------:R-:W-:Y:S02]  /*ba20*/  LEA R15, P4, R24, R2, 0x1 ;  /* 0x00000002180f7211 */ /* 0x000fe400078808ff */
[----:B0-----:R-:W-:-:S03]  /*ba30*/  LEA.HI.X.SX32 R12, R13, R3, 0x1, P5 ;  /* 0x000000030d0c7211 */ /* 0x001fc600028f0eff */
[----:B------:R-:W-:Y:S04]  /*ba40*/  STL [R1+0x490], R15 ;  /* 0x0004900f01007387 */ /* 0x000fe80000100800 */
[----:B------:R0:W-:Y:S04]  /*ba50*/  STL [R1+0x204], R12 ;  /* 0x0002040c01007387 */ /* 0x0001e80000100800 */
[----:B0-----:R-:W2:Y:S01]  /*ba60*/  LDL.LU R12, [R1+0xa8] ;  /* 0x0000a800010c7983 */ /* 0x001ea20000300800 */
[----:B------:R-:W-:Y:S02]  /*ba70*/  LEA.HI.X.SX32 R15, R29, R3, 0x1, P6 ;  /* 0x000000031d0f7211 */ /* 0x000fe400030f0eff */
[----:B---3--:R-:W-:-:S05]  /*ba80*/  LEA R13, P5, R23, R2, 0x1 ;  /* 0x00000002170d7211 */ /* 0x008fca00078a08ff */
[----:B------:R4:W-:Y:S04]  /*ba90*/  STL [R1+0x494], R13 ;  /* 0x0004940d01007387 */ /* 0x0009e80000100800 */
[----:B------:R-:W-:Y:S01]  /*baa0*/  STL [R1+0x20c], R15 ;  /* 0x00020c0f01007387 */ /* 0x000fe20000100800 */
[----:B----4-:R-:W-:-:S05]  /*bab0*/  LEA R13, P6, R4, R2, 0x1 ;  /* 0x00000002040d7211 */ /* 0x010fca00078c08ff */
[----:B------:R0:W-:Y:S04]  /*bac0*/  STL [R1+0x498], R13 ;  /* 0x0004980d01007387 */ /* 0x0001e80000100800 */
[----:B0-----:R-:W3:Y:S01]  /*bad0*/  LDL.LU R13, [R1+0xa4] ;  /* 0x0000a400010d7983 */ /* 0x001ee20000300800 */
[-C--:B------:R-:W-:Y:S02]  /*bae0*/  LEA.HI.X.SX32 R16, R28, R3.reuse, 0x1, P0 ;  /* 0x000000031c107211 */ /* 0x080fe400000f0eff */
[----:B------:R-:W-:Y:S02]  /*baf0*/  LEA.HI.X.SX32 R20, R27, R3, 0x1, P1 ;  /* 0x000000031b147211 */ /* 0x000fe400008f0eff */
[-C--:B--2---:R-:W-:Y:S01]  /*bb00*/  LEA R15, P0, R5, R2.reuse, 0x1 ;  /* 0x00000002050f7211 */ /* 0x084fe200078008ff */
[----:B------:R0:W-:Y:S04]  /*bb10*/  STL [R1+0x214], R16 ;  /* 0x0002141001007387 */ /* 0x0001e80000100800 */
[----:B------:R1:W-:Y:S04]  /*bb20*/  STL [R1+0x49c], R15 ;  /* 0x00049c0f01007387 */ /* 0x0003e80000100800 */
[----:B------:R-:W-:Y:S01]  /*bb30*/  STL [R1+0x21c], R20 ;  /* 0x00021c1401007387 */ /* 0x000fe20000100800 */
[----:B0-----:R-:W-:-:S03]  /*bb40*/  LEA R16, P1, R19, R2, 0x1 ;  /* 0x0000000213107211 */ /* 0x001fc600078208ff */
[----:B------:R-:W2:Y:S01]  /*bb50*/  LDL.LU R29, [R1+0xa0] ;  /* 0x0000a000011d7983 */ /* 0x000ea20000300800 */
[----:B-1----:R-:W-:-:S03]  /*bb60*/  LEA.HI.X.SX32 R15, R26, R3, 0x1, P2 ;  /* 0x000000031a0f7211 */ /* 0x002fc600010f0eff */
[----:B------:R0:W-:Y:S04]  /*bb70*/  STL [R1+0x4a0], R16 ;  /* 0x0004a01001007387 */ /* 0x0001e80000100800 */
[----:B------:R-:W-:Y:S01]  /*bb80*/  STL [R1+0x224], R15 ;  /* 0x0002240f01007387 */ /* 0x000fe20000100800 */
[----:B0-----:R-:W-:Y:S02]  /*bb90*/  LEA.HI.X.SX32 R16, R25, R3, 0x1, P3 ;  /* 0x0000000319107211 */ /* 0x001fe400018f0eff */
[----:B------:R-:W-:-:S05]  /*bba0*/  LEA R20, P2, R18, R2, 0x1 ;  /* 0x0000000212147211 */ /* 0x000fca00078408ff */
[----:B------:R-:W-:Y:S04]  /*bbb0*/  STL [R1+0x4a4], R20 ;  /* 0x0004a41401007387 */ /* 0x000fe80000100800 */
[----:B------:R-:W4:Y:S04]  /*bbc0*/  LDL.LU R28, [R1+0x9c] ;  /* 0x00009c00011c7983 */ /* 0x000f280000300800 */
[----:B------:R0:W-:Y:S02]  /*bbd0*/  STL [R1+0x22c], R16 ;  /* 0x00022c1001007387 */ /* 0x0001e40000100800 */
[----:B0-----:R-:W-:-:S02]  /*bbe0*/  LEA.HI.X.SX32 R16, R24, R3, 0x1, P4 ;  /* 0x0000000318107211 */ /* 0x001fc400020f0eff */
[----:B------:R-:W-:-:S05]  /*bbf0*/  LEA R15, P3, R17, R2, 0x1 ;  /* 0x00000002110f7211 */ /* 0x000fca00078608ff */
[----:B------:R0:W-:Y:S04]  /*bc00*/  STL [R1+0x4a8], R15 ;  /* 0x0004a80f01007387 */ /* 0x0001e80000100800 */
[----:B------:R-:W4:Y:S04]  /*bc10*/  LDL.LU R27, [R1+0x98] ;  /* 0x00009800011b7983 */ /* 0x000f280000300800 */
[----:B------:R1:W-:Y:S04]  /*bc20*/  STL [R1+0x23c], R16 ;  /* 0x00023c1001007387 */ /* 0x0003e80000100800 */
[----:B------:R-:W4:Y:S01]  /*bc30*/  LDL.LU R26, [R1+0x8c] ;  /* 0x00008c00011a7983 */ /* 0x000f220000300800 */
[----:B0-----:R-:W-:-:S02]  /*bc40*/  LEA R15, P4, R8, R2, 0x1 ;  /* 0x00000002080f7211 */ /* 0x001fc400078808ff */
[----:B-1----:R-:W-:-:S03]  /*bc50*/  LEA.HI.X.SX32 R16, R23, R3, 0x1, P5 ;  /* 0x0000000317107211 */ /* 0x002fc600028f0eff */
[----:B------:R0:W-:Y:S04]  /*bc60*/  STL [R1+0x4ac], R15 ;  /* 0x0004ac0f01007387 */ /* 0x0001e80000100800 */
[----:B------:R-:W4:Y:S04]  /*bc70*/  LDL.LU R25, [R1+0x84] ;  /* 0x0000840001197983 */ /* 0x000f280000300800 */
[----:B------:R-:W-:Y:S04]  /*bc80*/  STL [R1+0x244], R16 ;  /* 0x0002441001007387 */ /* 0x000fe80000100800 */
[----:B------:R-:W4:Y:S01]  /*bc90*/  LDL.LU R24, [R1+0x80] ;  /* 0x0000800001187983 */ /* 0x000f220000300800 */
[----:B------:R-:W-:-:S02]  /*bca0*/  LEA.HI.X.SX32 R4, R4, R3, 0x1, P6 ;  /* 0x0000000304047211 */ /* 0x000fc400030f0eff */
[----:B0-----:R-:W-:-:S05]  /*bcb0*/  LEA R15, P5, R9, R2, 0x1 ;  /* 0x00000002090f7211 */ /* 0x001fca00078a08ff */
[----:B------:R0:W-:Y:S04]  /*bcc0*/  STL [R1+0x4b0], R15 ;  /* 0x0004b00f01007387 */ /* 0x0001e80000100800 */
[----:B------:R-:W4:Y:S04]  /*bcd0*/  LDL.LU R23, [R1+0x74] ;  /* 0x0000740001177983 */ /* 0x000f280000300800 */
[----:B------:R1:W-:Y:S01]  /*bce0*/  STL [R1+0x24c], R4 ;  /* 0x00024c0401007387 */ /* 0x0003e20000100800 */
[----:B0-----:R-:W-:-:S03]  /*bcf0*/  LEA.HI.X.SX32 R15, R5, R3, 0x1, P0 ;  /* 0x00000003050f7211 */ /* 0x001fc600000f0eff */
[----:B-1----:R-:W4:Y:S01]  /*bd00*/  LDL.LU R4, [R1+0x44] ;  /* 0x0000440001047983 */ /* 0x002f220000300800 */
[----:B------:R-:W-:-:S05]  /*bd10*/  LEA R16, P6, R10, R2, 0x1 ;  /* 0x000000020a107211 */ /* 0x000fca00078c08ff */
[----:B------:R-:W-:Y:S04]  /*bd20*/  STL [R1+0x4b4], R16 ;  /* 0x0004b41001007387 */ /* 0x000fe80000100800 */
[----:B------:R-:W4:Y:S04]  /*bd30*/  LDL.LU R5, [R1+0x3c] ;  /* 0x00003c0001057983 */ /* 0x000f280000300800 */
[----:B------:R0:W-:Y:S04]  /*bd40*/  STL [R1+0x254], R15 ;  /* 0x0002540f01007387 */ /* 0x0001e80000100800 */
[----:B0-----:R-:W4:Y:S01]  /*bd50*/  LDL.LU R15, [R1+0x38] ;  /* 0x00003800010f7983 */ /* 0x001f220000300800 */
[----:B------:R-:W-:-:S02]  /*bd60*/  LEA R16, P0, R11, R2, 0x1 ;  /* 0x000000020b107211 */ /* 0x000fc400078008ff */
[----:B------:R-:W-:-:S03]  /*bd70*/  LEA.HI.X.SX32 R20, R19, R3, 0x1, P1 ;  /* 0x0000000313147211 */ /* 0x000fc600008f0eff */
[----:B------:R0:W-:Y:S04]  /*bd80*/  STL [R1+0x4b8], R16 ;  /* 0x0004b81001007387 */ /* 0x0001e80000100800 */
[----:B0-----:R-:W4:Y:S04]  /*bd90*/  LDL.LU R16, [R1+0x34] ;  /* 0x0000340001107983 */ /* 0x001f280000300800 */
[----:B------:R0:W-:Y:S04]  /*bda0*/  STL [R1+0x25c], R20 ;  /* 0x00025c1401007387 */ /* 0x0001e80000100800 */
[----:B------:R-:W4:Y:S01]  /*bdb0*/  LDL.LU R22, [R1+0x30] ;  /* 0x0000300001167983 */ /* 0x000f220000300800 */
[----:B------:R-:W-:-:S02]  /*bdc0*/  LEA R19, P1, R12, R2, 0x1 ;  /* 0x000000020c137211 */ /* 0x000fc400078208ff */
[----:B------:R-:W-:-:S03]  /*bdd0*/  LEA.HI.X.SX32 R18, R18, R3, 0x1, P2 ;  /* 0x0000000312127211 */ /* 0x000fc600010f0eff */
[----:B------:R-:W-:Y:S04]  /*bde0*/  STL [R1+0x4bc], R19 ;  /* 0x0004bc1301007387 */ /* 0x000fe80000100800 */
[----:B------:R-:W4:Y:S04]  /*bdf0*/  LDL.LU R21, [R1+0x2c] ;  /* 0x00002c0001157983 */ /* 0x000f280000300800 */
[----:B------:R1:W-:Y:S04]  /*be00*/  STL [R1+0x264], R18 ;  /* 0x0002641201007387 */ /* 0x0003e80000100800 */
[----:B0-----:R-:W4:Y:S01]  /*be10*/  LDL.LU R20, [R1+0x28] ;  /* 0x0000280001147983 */ /* 0x001f220000300800 */
[----:B-1----:R-:W-:-:S02]  /*be20*/  LEA.HI.X.SX32 R18, R17, R3, 0x1, P3 ;  /* 0x0000000311127211 */ /* 0x002fc400018f0eff */
[----:B---3--:R-:W-:-:S05]  /*be30*/  LEA R19, P2, R13, R2, 0x1 ;  /* 0x000000020d137211 */ /* 0x008fca00078408ff */
[----:B------:R0:W-:Y:S04]  /*be40*/  STL [R1+0x4c0], R19 ;  /* 0x0004c01301007387 */ /* 0x0001e80000100800 */
[----:B0-----:R-:W3:Y:S04]  /*be50*/  LDL.LU R19, [R1+0x24] ;  /* 0x0000240001137983 */ /* 0x001ee80000300800 */
[----:B------:R0:W-:Y:S04]  /*be60*/  STL [R1+0x26c], R18 ;  /* 0x00026c1201007387 */ /* 0x0001e80000100800 */
[----:B0-----:R-:W3:Y:S01]  /*be70*/  LDL.LU R18, [R1+0x20] ;  /* 0x0000200001127983 */ /* 0x001ee20000300800 */
[----:B--2---:R-:W-:-:S02]  /*be80*/  LEA R17, P3, R29, R2, 0x1 ;  /* 0x000000021d117211 */ /* 0x004fc400078608ff */
[----:B------:R-:W-:-:S03]  /*be90*/  LEA.HI.X.SX32 R8, R8, R3, 0x1, P4 ;  /* 0x0000000308087211 */ /* 0x000fc600020f0eff */
[----:B------:R0:W-:Y:S01]  /*bea0*/  STL [R1+0x4c4], R17 ;  /* 0x0004c41101007387 */ /* 0x0001e20000100800 */
[----:B------:R-:W-:-:S03]  /*beb0*/  LEA.HI.X.SX32 R9, R9, R3, 0x1, P5 ;  /* 0x0000000309097211 */ /* 0x000fc600028f0eff */
[----:B0-----:R-:W2:Y:S04]  /*bec0*/  LDL.LU R17, [R1+0x1c] ;  /* 0x00001c0001117983 */ /* 0x001ea80000300800 */
[----:B------:R4:W-:Y:S02]  /*bed0*/  STL [R1+0x274], R8 ;  /* 0x0002740801007387 */ /* 0x0009e40000100800 */
[----:B----4-:R-:W-:-:S05]  /*bee0*/  LEA R8, P4, R28, R2, 0x1 ;  /* 0x000000021c087211 */ /* 0x010fca00078808ff */
[----:B------:R0:W-:Y:S01]  /*bef0*/  STL [R1+0x4c8], R8 ;  /* 0x0004c80801007387 */ /* 0x0001e20000100800 */
[----:B------:R-:W-:-:S03]  /*bf00*/  LEA.HI.X.SX32 R10, R10, R3, 0x1, P6 ;  /* 0x000000030a0a7211 */ /* 0x000fc600030f0eff */
[----:B0-----:R-:W4:Y:S04]  /*bf10*/  LDL.LU R8, [R1+0x718] ;  /* 0x0007180001087983 */ /* 0x001f280000300800 */
[----:B------:R0:W-:Y:S01]  /*bf20*/  STL [R1+0x27c], R9 ;  /* 0x00027c0901007387 */ /* 0x0001e20000100800 */
[----:B------:R-:W-:Y:S02]  /*bf30*/  LEA.HI.X.SX32 R11, R11, R3, 0x1, P0 ;  /* 0x000000030b0b7211 */ /* 0x000fe400000f0eff */
[----:B0-----:R-:W-:-:S05]  /*bf40*/  LEA R9, P5, R27, R2, 0x1 ;  /* 0x000000021b097211 */ /* 0x001fca00078a08ff */
[----:B------:R0:W-:Y:S04]  /*bf50*/  STL [R1+0x4cc], R9 ;  /* 0x0004cc0901007387 */ /* 0x0001e80000100800 */
[----:B0-----:R-:W2:Y:S04]  /*bf60*/  LDL.LU R9, [R1+0x714] ;  /* 0x0007140001097983 */ /* 0x001ea80000300800 */
[----:B------:R0:W-:Y:S02]  /*bf70*/  STL [R1+0x284], R10 ;  /* 0x0002840a01007387 */ /* 0x0001e40000100800 */
[----:B0-----:R-:W-:-:S05]  /*bf80*/  LEA R10, P6, R26, R2, 0x1 ;  /* 0x000000021a0a7211 */ /* 0x001fca00078c08ff */
[----:B------:R0:W-:Y:S01]  /*bf90*/  STL [R1+0x4d0], R10 ;  /* 0x0004d00a01007387 */ /* 0x0001e20000100800 */
[----:B------:R-:W-:-:S03]  /*bfa0*/  LEA.HI.X.SX32 R12, R12, R3, 0x1, P1 ;  /* 0x000000030c0c7211 */ /* 0x000fc600008f0eff */
        /* <DEDUP_REMOVED lines=15> */
[----:B0-----:R-:W4:Y:S04]  /*c0a0*/  LDL.LU R13, [R1+0x704] ;  /* 0x00070400010d7983 */ /* 0x001f280000300800 */
        /* <DEDUP_REMOVED lines=36> */
[----:B---3--:R-:W-:-:S05]  /*c2f0*/  LEA R4, P3, R19, R2, 0x1 ;  /* 0x0000000213047211 */ /* 0x008fca00078608ff */
[----:B------:R0:W-:Y:S04]  /*c300*/  STL [R1+0x4fc], R4 ;  /* 0x0004fc0401007387 */ /* 0x0001e80000100800 */
[----:B0-----:R-:W3:Y:S04]  /*c310*/  LDL.LU R4, [R1+0x6e4] ;  /* 0x0006e40001047983 */ /* 0x001ee80000300800 */
[----:B------:R0:W-:Y:S02]  /*c320*/  STL [R1+0x2e4], R5 ;  /* 0x0002e40501007387 */ /* 0x0001e40000100800 */
[----:B0-----:R-:W-:-:S05]  /*c330*/  LEA R5, P4, R18, R2, 0x1 ;  /* 0x0000000212057211 */ /* 0x001fca00078808ff */
[----:B------:R0:W-:Y:S04]  /*c340*/  STL [R1+0x500], R5 ;  /* 0x0005000501007387 */ /* 0x0001e80000100800 */
[----:B0-----:R-:W4:Y:S01]  /*c350*/  LDL.LU R5, [R1+0x6e0] ;  /* 0x0006e00001057983 */ /* 0x001f220000300800 */
[----:B------:R-:W-:-:S05]  /*c360*/  LEA.HI.X.SX32 R15, R15, R3, 0x1, P5 ;  /* 0x000000030f0f7211 */ /* 0x000fca00028f0eff */
[----:B------:R2:W-:Y:S01]  /*c370*/  STL [R1+0x2ec], R15 ;  /* 0x0002ec0f01007387 */ /* 0x0005e20000100800 */
[----:B------:R-:W-:Y:S02]  /*c380*/  LEA.HI.X.SX32 R16, R16, R3, 0x1, P6 ;  /* 0x0000000310107211 */ /* 0x000fe400030f0eff */
[----:B--2---:R-:W-:-:S05]  /*c390*/  LEA R15, P5, R17, R2, 0x1 ;  /* 0x00000002110f7211 */ /* 0x004fca00078a08ff */
[----:B------:R-:W-:Y:S01]  /*c3a0*/  STL [R1+0x504], R15 ;  /* 0x0005040f01007387 */ /* 0x000fe20000100800 */
[----:B------:R-:W-:-:S03]  /*c3b0*/  LEA.HI.X.SX32 R22, R22, R3, 0x1, P0 ;  /* 0x0000000316167211 */ /* 0x000fc600000f0eff */
[----:B------:R3:W-:Y:S01]  /*c3c0*/  STL [R1+0x2f4], R16 ;  /* 0x0002f41001007387 */ /* 0x0007e20000100800 */
[----:B------:R-:W-:Y:S01]  /*c3d0*/  LEA.HI.X.SX32 R19, R19, R3, 0x1, P3 ;  /* 0x0000000313137211 */ /* 0x000fe200018f0eff */
[----:B------:R-:W-:Y:S02]  /*c3e0*/  IMAD R7, R7, UR10, RZ ;  /* 0x0000000a07077c24 */ /* 0x000fe4000f8e02ff */
[----:B------:R-:W-:Y:S02]  /*c3f0*/  IMAD R6, R6, UR10, RZ ;  /* 0x0000000a06067c24 */ /* 0x000fe4000f8e02ff */
[----:B------:R-:W-:Y:S02]  /*c400*/  IMAD R14, R14, UR10, RZ ;  /* 0x0000000a0e0e7c24 */ /* 0x000fe4000f8e02ff */
[----:B------:R-:W-:Y:S01]  /*c410*/  IMAD R0, R0, UR10, RZ ;  /* 0x0000000a00007c24 */ /* 0x000fe2000f8e02ff */
[----:B------:R-:W-:Y:S01]  /*c420*/  ULEA.HI UR5, UR5, UR4, URZ, 0x6 ;  /* 0x0000000405057291 */ /* 0x000fe2000f8f30ff */
[----:B------:R-:W0:Y:S03]  /*c430*/  LDCU UR10, c[0x0][0x3a8] ;  /* 0x00007500ff0a77ac */ /* 0x000e260008000800 */
[----:B------:R-:W-:Y:S01]  /*c440*/  USHF.R.S32.HI UR5, URZ, 0x6, UR5 ;  /* 0x00000006ff057899 */ /* 0x000fe20008011405 */
[----:B---3--:R-:W-:-:S02]  /*c450*/  LEA R16, P0, R4, R2, 0x1 ;  /* 0x0000000204107211 */ /* 0x008fc400078008ff */
[----:B----4-:R-:W-:-:S05]  /*c460*/  LEA R15, P6, R5, R2, 0x1 ;  /* 0x00000002050f7211 */ /* 0x010fca00078c08ff */
[----:B------:R1:W-:Y:S04]  /*c470*/  STL [R1+0x508], R15 ;  /* 0x0005080f01007387 */ /* 0x0003e80000100800 */
[----:B------:R-:W-:Y:S01]  /*c480*/  STL [R1+0x2fc], R22 ;  /* 0x0002fc1601007387 */ /* 0x000fe20000100800 */
[----:B-1----:R-:W-:-:S03]  /*c490*/  LEA.HI.X.SX32 R15, R21, R3, 0x1, P1 ;  /* 0x00000003150f7211 */ /* 0x002fc600008f0eff */
[----:B------:R1:W-:Y:S01]  /*c4a0*/  STL [R1+0x50c], R16 ;  /* 0x00050c1001007387 */ /* 0x0003e20000100800 */
[----:B------:R-:W-:-:S03]  /*c4b0*/  LEA R21, P1, R23, R2, 0x1 ;  /* 0x0000000217157211 */ /* 0x000fc600078208ff */
[----:B------:R2:W-:Y:S01]  /*c4c0*/  STL [R1+0x304], R15 ;  /* 0x0003040f01007387 */ /* 0x0005e20000100800 */
[----:B-1----:R-:W-:-:S03]  /*c4d0*/  LEA.HI.X.SX32 R16, R20, R3, 0x1, P2 ;  /* 0x0000000314107211 */ /* 0x002fc600010f0eff */
[----:B------:R-:W-:Y:S01]  /*c4e0*/  STL [R1+0x510], R21 ;  /* 0x0005101501007387 */ /* 0x000fe20000100800 */
[----:B--2---:R-:W-:-:S03]  /*c4f0*/  LEA R15, P2, R24, R2, 0x1 ;  /* 0x00000002180f7211 */ /* 0x004fc600078408ff */
[----:B------:R1:W-:Y:S04]  /*c500*/  STL [R1+0x30c], R16 ;  /* 0x00030c1001007387 */ /* 0x0003e80000100800 */
[----:B------:R2:W-:Y:S01]  /*c510*/  STL [R1+0x518], R15 ;  /* 0x0005180f01007387 */ /* 0x0005e20000100800 */
[----:B-1----:R-:W-:-:S03]  /*c520*/  LEA R16, P3, R25, R2, 0x1 ;  /* 0x0000000219107211 */ /* 0x002fc600078608ff */
[----:B------:R-:W-:Y:S01]  /*c530*/  STL [R1+0x314], R19 ;  /* 0x0003141301007387 */ /* 0x000fe20000100800 */
[----:B--2---:R-:W-:-:S03]  /*c540*/  LEA.HI.X.SX32 R15, R18, R3, 0x1, P4 ;  /* 0x00000003120f7211 */ /* 0x004fc600020f0eff */
[----:B------:R1:W-:Y:S01]  /*c550*/  STL [R1+0x520], R16 ;  /* 0x0005201001007387 */ /* 0x0003e20000100800 */
[----:B------:R-:W-:-:S03]  /*c560*/  LEA R18, P4, R26, R2, 0x1 ;  /* 0x000000021a127211 */ /* 0x000fc600078808ff */
[----:B------:R2:W-:Y:S01]  /*c570*/  STL [R1+0x31c], R15 ;  /* 0x00031c0f01007387 */ /* 0x0005e20000100800 */
[----:B-1----:R-:W-:-:S03]  /*c580*/  LEA.HI.X.SX32 R16, R17, R3, 0x1, P5 ;  /* 0x0000000311107211 */ /* 0x002fc600028f0eff */
[----:B------:R-:W-:Y:S01]  /*c590*/  STL [R1+0x528], R18 ;  /* 0x0005281201007387 */ /* 0x000fe20000100800 */
[----:B--2---:R-:W-:-:S03]  /*c5a0*/  LEA R15, P5, R27, R2, 0x1 ;  /* 0x000000021b0f7211 */ /* 0x004fc600078a08ff */
[----:B------:R1:W-:Y:S01]  /*c5b0*/  STL [R1+0x324], R16 ;  /* 0x0003241001007387 */ /* 0x0003e20000100800 */
[----:B------:R-:W-:-:S03]  /*c5c0*/  LEA.HI.X.SX32 R17, R5, R3, 0x1, P6 ;  /* 0x0000000305117211 */ /* 0x000fc600030f0eff */
[----:B------:R2:W5:Y:S04]  /*c5d0*/  LDL.LU R5, [R1+0x6dc] ;  /* 0x0006dc0001057983 */ /* 0x0005680000300800 */
[----:B------:R3:W-:Y:S01]  /*c5e0*/  STL [R1+0x530], R15 ;  /* 0x0005300f01007387 */ /* 0x0007e20000100800 */
[----:B-1----:R-:W-:-:S03]  /*c5f0*/  LEA R16, P6, R28, R2, 0x1 ;  /* 0x000000021c107211 */ /* 0x002fc600078c08ff */
[----:B------:R1:W-:Y:S01]  /*c600*/  STL [R1+0x32c], R17 ;  /* 0x00032c1101007387 */ /* 0x0003e20000100800 */
[----:B---3--:R-:W-:-:S03]  /*c610*/  LEA.HI.X.SX32 R15, R4, R3, 0x1, P0 ;  /* 0x00000003040f7211 */ /* 0x008fc600000f0eff */
[----:B------:R2:W5:Y:S01]  /*c620*/  LDL.LU R4, [R1+0x6d8] ;  /* 0x0006d80001047983 */ /* 0x0005620000300800 */
[----:B-1----:R-:W-:-:S03]  /*c630*/  LEA R17, P0, R29, R2, 0x1 ;  /* 0x000000021d117211 */ /* 0x002fc600078008ff */
[----:B------:R1:W-:Y:S04]  /*c640*/  STL [R1+0x538], R16 ;  /* 0x0005381001007387 */ /* 0x0003e80000100800 */
[----:B------:R3:W-:Y:S01]  /*c650*/  STL [R1+0x334], R15 ;  /* 0x0003340f01007387 */ /* 0x0007e20000100800 */
[----:B-1----:R-:W-:-:S03]  /*c660*/  LEA.HI.X.SX32 R16, R23, R3, 0x1, P1 ;  /* 0x0000000317107211 */ /* 0x002fc600008f0eff */
[----:B------:R1:W-:Y:S01]  /*c670*/  STL [R1+0x540], R17 ;  /* 0x0005401101007387 */ /* 0x0003e20000100800 */
[----:B---3--:R-:W-:-:S03]  /*c680*/  LEA R15, P1, R13, R2, 0x1 ;  /* 0x000000020d0f7211 */ /* 0x008fc600078208ff */
[----:B------:R3:W-:Y:S04]  /*c690*/  STL [R1+0x33c], R16 ;  /* 0x00033c1001007387 */ /* 0x0007e80000100800 */
[----:B------:R4:W-:Y:S01]  /*c6a0*/  STL [R1+0x548], R15 ;  /* 0x0005480f01007387 */ /* 0x0009e20000100800 */
[----:B-1----:R-:W-:Y:S02]  /*c6b0*/  LEA.HI.X.SX32 R17, R24, R3, 0x1, P2 ;  /* 0x0000000318117211 */ /* 0x002fe400010f0eff */
[----:B---3--:R-:W-:-:S03]  /*c6c0*/  LEA R16, P2, R12, R2, 0x1 ;  /* 0x000000020c107211 */ /* 0x008fc600078408ff */
[----:B------:R1:W-:Y:S01]  /*c6d0*/  STL [R1+0x344], R17 ;  /* 0x0003441101007387 */ /* 0x0003e20000100800 */
[----:B----4-:R-:W-:-:S03]  /*c6e0*/  LEA.HI.X.SX32 R15, R25, R3, 0x1, P3 ;  /* 0x00000003190f7211 */ /* 0x010fc600018f0eff */
[----:B------:R3:W-:Y:S04]  /*c6f0*/  STL [R1+0x550], R16 ;  /* 0x0005501001007387 */ /* 0x0007e80000100800 */
[----:B------:R4:W-:Y:S01]  /*c700*/  STL [R1+0x34c], R15 ;  /* 0x00034c0f01007387 */ /* 0x0009e20000100800 */
[----:B-1----:R-:W-:Y:S02]  /*c710*/  LEA R17, P3, R11, R2, 0x1 ;  /* 0x000000020b117211 */ /* 0x002fe400078608ff */
[----:B---3--:R-:W-:-:S03]  /*c720*/  LEA.HI.X.SX32 R16, R26, R3, 0x1, P4 ;  /* 0x000000031a107211 */ /* 0x008fc600020f0eff */
[----:B------:R1:W-:Y:S01]  /*c730*/  STL [R1+0x558], R17 ;  /* 0x0005581101007387 */ /* 0x0003e20000100800 */
[----:B----4-:R-:W-:-:S03]  /*c740*/  LEA R15, P4, R10, R2, 0x1 ;  /* 0x000000020a0f7211 */ /* 0x010fc600078808ff */
[----:B------:R3:W-:Y:S04]  /*c750*/  STL [R1+0x354], R16 ;  /* 0x0003541001007387 */ /* 0x0007e80000100800 */
[----:B------:R4:W-:Y:S01]  /*c760*/  STL [R1+0x560], R15 ;  /* 0x0005600f01007387 */ /* 0x0009e20000100800 */
[-C--:B-1----:R-:W-:Y:S01]  /*c770*/  LEA.HI.X.SX32 R17, R27, R3.reuse, 0x1, P5 ;  /* 0x000000031b117211 */ /* 0x082fe200028f0eff */
[----:B------:R-:W1:Y:S01]  /*c780*/  S2R R19, SR_TID.X ;  /* 0x0000000000137919 */ /* 0x000e620000002100 */
[----:B---3--:R-:W-:Y:S02]  /*c790*/  LEA R16, P5, R9, R2, 0x1 ;  /* 0x0000000209107211 */ /* 0x008fe400078a08ff */
[-C--:B----4-:R-:W-:Y:S01]  /*c7a0*/  LEA.HI.X.SX32 R15, R28, R3.reuse, 0x1, P6 ;  /* 0x000000031c0f7211 */ /* 0x090fe200030f0eff */
[----:B------:R3:W-:Y:S01]  /*c7b0*/  STL [R1+0x35c], R17 ;  /* 0x00035c1101007387 */ /* 0x0007e20000100800 */
[----:B------:R-:W-:-:S03]  /*c7c0*/  LEA.HI.X.SX32 R13, R13, R3, 0x1, P1 ;  /* 0x000000030d0d7211 */ /* 0x000fc600008f0eff */
[----:B------:R4:W-:Y:S04]  /*c7d0*/  STL [R1+0x568], R16 ;  /* 0x0005681001007387 */ /* 0x0009e80000100800 */
[----:B------:R0:W-:Y:S01]  /*c7e0*/  STL [R1+0x364], R15 ;  /* 0x0003640f01007387 */ /* 0x0001e20000100800 */
[----:B---3--:R-:W-:Y:S02]  /*c7f0*/  LEA R17, P6, R8, R2, 0x1 ;  /* 0x0000000208117211 */ /* 0x008fe400078c08ff */
[----:B----4-:R-:W-:-:S03]  /*c800*/  LEA.HI.X.SX32 R16, R29, R3, 0x1, P0 ;  /* 0x000000031d107211 */ /* 0x010fc600000f0eff */
[----:B------:R-:W-:Y:S01]  /*c810*/  STL [R1+0x570], R17 ;  /* 0x0005701101007387 */ /* 0x000fe20000100800 */
[----:B0-----:R-:W-:-:S03]  /*c820*/  LEA R15, P0, R7, R2, 0x1 ;  /* 0x00000002070f7211 */ /* 0x001fc600078008ff */
[----:B------:R0:W-:Y:S04]  /*c830*/  STL [R1+0x36c], R16 ;  /* 0x00036c1001007387 */ /* 0x0001e80000100800 */
[----:B------:R3:W-:Y:S04]  /*c840*/  STL [R1+0x578], R15 ;  /* 0x0005780f01007387 */ /* 0x0007e80000100800 */
[----:B------:R4:W-:Y:S01]  /*c850*/  STL [R1+0x374], R13 ;  /* 0x0003740d01007387 */ /* 0x0009e20000100800 */
[----:B0-----:R-:W-:Y:S02]  /*c860*/  LEA R16, P1, R6, R2, 0x1 ;  /* 0x0000000206107211 */ /* 0x001fe400078208ff */
[----:B---3--:R-:W-:-:S02]  /*c870*/  LEA.HI.X.SX32 R15, R12, R3, 0x1, P2 ;  /* 0x000000030c0f7211 */ /* 0x008fc400010f0eff */
[-C--:B------:R-:W-:Y:S02]  /*c880*/  LEA.HI.X.SX32 R12, R11, R3.reuse, 0x1, P3 ;  /* 0x000000030b0c7211 */ /* 0x080fe400018f0eff */
[-C--:B----4-:R-:W-:Y:S01]  /*c890*/  LEA R13, P2, R14, R2.reuse, 0x1 ;  /* 0x000000020e0d7211 */ /* 0x090fe200078408ff */
[----:B------:R-:W-:Y:S01]  /*c8a0*/  STL [R1+0x580], R16 ;  /* 0x0005801001007387 */ /* 0x000fe20000100800 */
[----:B------:R-:W-:Y:S02]  /*c8b0*/  LEA R11, P3, R0, R2, 0x1 ;  /* 0x00000002000b7211 */ /* 0x000fe400078608ff */
[-C--:B------:R-:W-:Y:S01]  /*c8c0*/  LEA.HI.X.SX32 R10, R10, R3.reuse, 0x1, P4 ;  /* 0x000000030a0a7211 */ /* 0x080fe200020f0eff */
[----:B------:R-:W-:Y:S01]  /*c8d0*/  STL [R1+0x37c], R15 ;  /* 0x00037c0f01007387 */ /* 0x000fe20000100800 */
[----:B------:R-:W-:-:S03]  /*c8e0*/  LEA.HI.X.SX32 R2, R9, R3, 0x1, P5 ;  /* 0x0000000309027211 */ /* 0x000fc600028f0eff */
[----:B------:R-:W-:Y:S01]  /*c8f0*/  STL [R1+0x588], R13 ;  /* 0x0005880d01007387 */ /* 0x000fe20000100800 */
[----:B------:R-:W-:-:S03]  /*c900*/  LEA.HI.X.SX32 R8, R8, R3, 0x1, P6 ;  /* 0x0000000308087211 */ /* 0x000fc600030f0eff */
[----:B------:R-:W-:Y:S01]  /*c910*/  STL [R1+0x380], R12 ;  /* 0x0003800c01007387 */ /* 0x000fe20000100800 */
[----:B------:R-:W-:-:S03]  /*c920*/  LEA.HI.X.SX32 R7, R7, R3, 0x1, P0 ;  /* 0x0000000307077211 */ /* 0x000fc600000f0eff */
[----:B------:R-:W-:Y:S04]  /*c930*/  STL [R1+0x590], R11 ;  /* 0x0005900b01007387 */ /* 0x000fe80000100800 */
[----:B------:R-:W-:Y:S04]  /*c940*/  STL [R1+0x198], R10 ;  /* 0x0001980a01007387 */ /* 0x000fe80000100800 */
[----:B------:R0:W-:Y:S04]  /*c950*/  STL [R1+0x19c], R2 ;  /* 0x00019c0201007387 */ /* 0x0001e80000100800 */
[----:B------:R-:W-:Y:S01]  /*c960*/  STL [R1+0x1a0], R8 ;  /* 0x0001a00801007387 */ /* 0x000fe20000100800 */
[----:B0-----:R-:W-:-:S03]  /*c970*/  LEA.HI.X.SX32 R2, R6, R3, 0x1, P1 ;  /* 0x0000000306027211 */ /* 0x001fc600008f0eff */
[----:B------:R-:W-:Y:S01]  /*c980*/  STL [R1+0x1a4], R7 ;  /* 0x0001a40701007387 */ /* 0x000fe20000100800 */
[----:B------:R-:W-:-:S03]  /*c990*/  LEA.HI.X.SX32 R6, R14, R3, 0x1, P2 ;  /* 0x000000030e067211 */ /* 0x000fc600010f0eff */
[----:B------:R0:W-:Y:S01]  /*c9a0*/  STL [R1+0x384], R2 ;  /* 0x0003840201007387 */ /* 0x0001e20000100800 */
[----:B------:R-:W3:Y:S01]  /*c9b0*/  S2R R18, SR_TID.X ;  /* 0x0000000000127919 */ /* 0x000ee20000002100 */
[----:B0-----:R-:W-:Y:S01]  /*c9c0*/  LEA.HI.X.SX32 R2, R0, R3, 0x1, P3 ;  /* 0x0000000300027211 */ /* 0x001fe200018f0eff */
[----:B-1----:R-:W-:Y:S01]  /*c9d0*/  IMAD.SHL.U32 R0, R19, 0x20, RZ ;  /* 0x0000002013007824 */ /* 0x002fe200078e00ff */
[----:B------:R-:W-:Y:S04]  /*c9e0*/  STL [R1+0x388], R6 ;  /* 0x0003880601007387 */ /* 0x000fe80000100800 */
[----:B------:R0:W-:Y:S04]  /*c9f0*/  STL [R1+0x1a8], R2 ;  /* 0x0001a80201007387 */ /* 0x0001e80000100800 */
[----:B------:R-:W-:Y:S04]  /*ca00*/  STL [R1+0x690], RZ ;  /* 0x000690ff01007387 */ /* 0x000fe80000100800 */
[----:B------:R1:W-:Y:S04]  /*ca10*/  STL [R1+0x6d4], R0 ;  /* 0x0006d40001007387 */ /* 0x0003e80000100800 */
[----:B------:R2:W-:Y:S04]  /*ca20*/  STL [R1+0x694], RZ ;  /* 0x000694ff01007387 */ /* 0x0005e80000100800 */
[----:B------:R2:W-:Y:S04]  /*ca30*/  STL [R1+0x698], RZ ;  /* 0x000698ff01007387 */ /* 0x0005e80000100800 */
[----:B------:R2:W-:Y:S04]  /*ca40*/  STL [R1+0x69c], RZ ;  /* 0x00069cff01007387 */ /* 0x0005e80000100800 */
[----:B------:R2:W-:Y:S04]  /*ca50*/  STL [R1+0x680], RZ ;  /* 0x000680ff01007387 */ /* 0x0005e80000100800 */
[----:B------:R2:W-:Y:S04]  /*ca60*/  STL [R1+0x684], RZ ;  /* 0x000684ff01007387 */ /* 0x0005e80000100800 */
[----:B------:R2:W-:Y:S04]  /*ca70*/  STL [R1+0x688], RZ ;  /* 0x000688ff01007387 */ /* 0x0005e80000100800 */
[----:B------:R2:W-:Y:S04]  /*ca80*/  STL [R1+0x68c], RZ ;  /* 0x00068cff01007387 */ /* 0x0005e80000100800 */
[----:B------:R2:W-:Y:S01]  /*ca90*/  STL [R1+0x660], RZ ;  /* 0x000660ff01007387 */ /* 0x0005e20000100800 */
[----:B------:R-:W4:Y:S03]  /*caa0*/  S2R R20, SR_TID.X ;  /* 0x0000000000147919 */ /* 0x000f260000002100 */
[----:B------:R2:W-:Y:S04]  /*cab0*/  STL [R1+0x664], RZ ;  /* 0x000664ff01007387 */ /* 0x0005e80000100800 */
        /* <DEDUP_REMOVED lines=12> */
[----:B---3--:R-:W-:-:S03]  /*cb80*/  SHF.R.U32.HI R17, RZ, 0x5, R18 ;  /* 0x00000005ff117819 */ /* 0x008fc60000011612 */
[----:B------:R2:W-:Y:S01]  /*cb90*/  STL [R1+0x608], RZ ;  /* 0x000608ff01007387 */ /* 0x0005e20000100800 */
[----:B------:R-:W3:Y:S01]  /*cba0*/  S2R R21, SR_TID.X ;  /* 0x0000000000157919 */ /* 0x000ee20000002100 */
[----:B------:R-:W-:Y:S02]  /*cbb0*/  SHF.R.U32.HI R18, RZ, 0x5, R18 ;  /* 0x00000005ff127819 */ /* 0x000fe40000011612 */
[----:B------:R2:W-:Y:S04]  /*cbc0*/  STL [R1+0x60c], RZ ;  /* 0x00060cff01007387 */ /* 0x0005e80000100800 */
[----:B------:R2:W-:Y:S04]  /*cbd0*/  STL [R1+0x620], RZ ;  /* 0x000620ff01007387 */ /* 0x0005e80000100800 */
[----:B------:R2:W-:Y:S04]  /*cbe0*/  STL [R1+0x624], RZ ;  /* 0x000624ff01007387 */ /* 0x0005e80000100800 */
[----:B------:R2:W-:Y:S01]  /*cbf0*/  STL [R1+0x628], RZ ;  /* 0x000628ff01007387 */ /* 0x0005e20000100800 */
[----:B------:R-:W-:-:S03]  /*cc00*/  SGXT.U32 R17, R17, 0x2 ;  /* 0x000000021111781a */ /* 0x000fc60000000000 */
[----:B------:R2:W-:Y:S01]  /*cc10*/  STL [R1+0x62c], RZ ;  /* 0x00062cff01007387 */ /* 0x0005e20000100800 */
[----:B------:R-:W-:-:S03]  /*cc20*/  SGXT.U32 R18, R18, 0x2 ;  /* 0x000000021212781a */ /* 0x000fc60000000000 */
[----:B------:R2:W-:Y:S04]  /*cc30*/  STL [R1+0x630], RZ ;  /* 0x000630ff01007387 */ /* 0x0005e80000100800 */
[----:B------:R2:W-:Y:S04]  /*cc40*/  STL [R1+0x634], RZ ;  /* 0x000634ff01007387 */ /* 0x0005e80000100800 */
[----:B------:R2:W-:Y:S01]  /*cc50*/  STL [R1+0x638], RZ ;  /* 0x000638ff01007387 */ /* 0x0005e20000100800 */
[----:B------:R-:W-:-:S03]  /*cc60*/  LOP3.LUT R18, R18, 0x2c, RZ, 0xfc, !PT ;  /* 0x0000002c12127812 */ /* 0x000fc600078efcff */
[----:B------:R2:W-:Y:S01]  /*cc70*/  STL [R1+0x63c], RZ ;  /* 0x00063cff01007387 */ /* 0x0005e20000100800 */
[----:B------:R-:W-:-:S03]  /*cc80*/  LOP3.LUT R17, R17, 0x28, RZ, 0xfc, !PT ;  /* 0x0000002811117812 */ /* 0x000fc600078efcff */
[----:B------:R2:W-:Y:S04]  /*cc90*/  STL [R1+0x670], RZ ;  /* 0x000670ff01007387 */ /* 0x0005e80000100800 */
[----:B------:R2:W-:Y:S04]  /*cca0*/  STL [R1+0x674], RZ ;  /* 0x000674ff01007387 */ /* 0x0005e80000100800 */
[----:B------:R2:W-:Y:S04]  /*ccb0*/  STL [R1+0x678], RZ ;  /* 0x000678ff01007387 */ /* 0x0005e80000100800 */
[----:B------:R2:W-:Y:S01]  /*ccc0*/  STL [R1+0x67c], RZ ;  /* 0x00067cff01007387 */ /* 0x0005e20000100800 */
[----:B0-----:R-:W-:-:S03]  /*ccd0*/  IMAD R2, R18, UR11, RZ ;  /* 0x0000000b12027c24 */ /* 0x001fc6000f8e02ff */
[----:B------:R2:W-:Y:S01]  /*cce0*/  STL [R1+0x650], RZ ;  /* 0x000650ff01007387 */ /* 0x0005e20000100800 */
[----:B-1----:R-:W-:-:S03]  /*ccf0*/  IMAD R0, R17, UR11, RZ ;  /* 0x0000000b11007c24 */ /* 0x002fc6000f8e02ff */
[----:B------:R2:W-:Y:S01]  /*cd00*/  STL [R1+0x654], RZ ;  /* 0x000654ff01007387 */ /* 0x0005e20000100800 */
[----:B----4-:R-:W-:-:S03]  /*cd10*/  SHF.R.U32.HI R17, RZ, 0x5, R20 ;  /* 0x00000005ff117819 */ /* 0x010fc60000011614 */
[----:B------:R2:W-:Y:S01]  /*cd20*/  STL [R1+0x658], RZ ;  /* 0x000658ff01007387 */ /* 0x0005e20000100800 */
[----:B------:R-:W-:-:S03]  /*cd30*/  SHF.R.U32.HI R18, RZ, 0x5, R20 ;  /* 0x00000005ff127819 */ /* 0x000fc60000011614 */
        /* <DEDUP_REMOVED lines=15> */
[----:B------:R-:W-:-:S03]  /*ce30*/  SHF.R.U32.HI R20, RZ, 0x5, R20 ;  /* 0x00000005ff147819 */ /* 0x000fc60000011614 */
[----:B------:R2:W-:Y:S01]  /*ce40*/  STL [R1+0x5b8], RZ ;  /* 0x0005b8ff01007387 */ /* 0x0005e20000100800 */
[----:B------:R-:W-:-:S03]  /*ce50*/  IMAD R2, R18, UR14, RZ ;  /* 0x0000000e12027c24 */ /* 0x000fc6000f8e02ff */
[----:B------:R2:W-:Y:S01]  /*ce60*/  STL [R1+0x5bc], RZ ;  /* 0x0005bcff01007387 */ /* 0x0005e20000100800 */
[----:B------:R-:W-:Y:S01]  /*ce70*/  IMAD R0, R17, UR15, RZ ;  /* 0x0000000f11007c24 */ /* 0x000fe2000f8e02ff */
[--C-:B---3--:R-:W-:Y:S02]  /*ce80*/  SHF.R.U32.HI R17, RZ, 0x5, R21.reuse ;  /* 0x00000005ff117819 */ /* 0x108fe40000011615 */
[----:B------:R2:W-:Y:S01]  /*ce90*/  STL [R1+0x5a0], RZ ;  /* 0x0005a0ff01007387 */ /* 0x0005e20000100800 */
[----:B------:R-:W-:-:S03]  /*cea0*/  SHF.R.U32.HI R18, RZ, 0x5, R21 ;  /* 0x00000005ff127819 */ /* 0x000fc60000011615 */
[----:B------:R2:W-:Y:S01]  /*ceb0*/  STL [R1+0x5a4], RZ ;  /* 0x0005a4ff01007387 */ /* 0x0005e20000100800 */
[----:B------:R-:W-:-:S03]  /*cec0*/  SGXT.U32 R20, R20, 0x2 ;  /* 0x000000021414781a */ /* 0x000fc60000000000 */
[----:B------:R2:W-:Y:S01]  /*ced0*/  STL [R1+0x5a8], RZ ;  /* 0x0005a8ff01007387 */ /* 0x0005e20000100800 */
[----:B------:R-:W-:-:S03]  /*cee0*/  SGXT.U32 R17, R17, 0x2 ;  /* 0x000000021111781a */ /* 0x000fc60000000000 */
[----:B------:R2:W-:Y:S01]  /*cef0*/  STL [R1+0x5ac], RZ ;  /* 0x0005acff01007387 */ /* 0x0005e20000100800 */
[----:B------:R-:W-:-:S03]  /*cf00*/  SGXT.U32 R18, R18, 0x2 ;  /* 0x000000021212781a */ /* 0x000fc60000000000 */
[----:B------:R2:W-:Y:S04]  /*cf10*/  STL [R1+0x5d0], RZ ;  /* 0x0005d0ff01007387 */ /* 0x0005e80000100800 */
[----:B------:R2:W-:Y:S01]  /*cf20*/  STL [R1+0x5d4], RZ ;  /* 0x0005d4ff01007387 */ /* 0x0005e20000100800 */
[----:B------:R-:W-:-:S03]  /*cf30*/  LOP3.LUT R20, R20, 0x24, RZ, 0xfc, !PT ;  /* 0x0000002414147812 */ /* 0x000fc600078efcff */
[----:B------:R2:W-:Y:S01]  /*cf40*/  STL [R1+0x5d8], RZ ;  /* 0x0005d8ff01007387 */ /* 0x0005e20000100800 */
[----:B------:R-:W-:-:S03]  /*cf50*/  LOP3.LUT R18, R18, 0x14, RZ, 0xfc, !PT ;  /* 0x0000001412127812 */ /* 0x000fc600078efcff */
[----:B------:R2:W-:Y:S01]  /*cf60*/  STL [R1+0x5dc], RZ ;  /* 0x0005dcff01007387 */ /* 0x0005e20000100800 */
[----:B------:R-:W-:-:S03]  /*cf70*/  LOP3.LUT R17, R17, 0x10, RZ, 0xfc, !PT ;  /* 0x0000001011117812 */ /* 0x000fc600078efcff */
[----:B------:R2:W-:Y:S04]  /*cf80*/  STL [R1+0x5c0], RZ ;  /* 0x0005c0ff01007387 */ /* 0x0005e80000100800 */
[----:B------:R2:W-:Y:S04]  /*cf90*/  STL [R1+0x5c4], RZ ;  /* 0x0005c4ff01007387 */ /* 0x0005e80000100800 */
[----:B------:R2:W-:Y:S01]  /*cfa0*/  STL [R1+0x5c8], RZ ;  /* 0x0005c8ff01007387 */ /* 0x0005e20000100800 */
[----:B------:R-:W-:-:S03]  /*cfb0*/  IMAD R3, R20, UR13, RZ ;  /* 0x0000000d14037c24 */ /* 0x000fc6000f8e02ff */
[----:B------:R2:W-:Y:S01]  /*cfc0*/  STL [R1+0x5cc], RZ ;  /* 0x0005ccff01007387 */ /* 0x0005e20000100800 */
[----:B------:R-:W-:Y:S01]  /*cfd0*/  SHF.R.U32.HI R20, RZ, 0x5, R21 ;  /* 0x00000005ff147819 */ /* 0x000fe20000011615 */
[----:B------:R-:W-:Y:S01]  /*cfe0*/  IMAD R3, R18, UR17, RZ ;  /* 0x0000001112037c24 */ /* 0x000fe2000f8e02ff */
[----:B------:R-:W-:Y:S01]  /*cff0*/  LOP3.LUT R21, R21, 0x3f, RZ, 0xc0, !PT ;  /* 0x0000003f15157812 */ /* 0x000fe200078ec0ff */
[----:B------:R-:W-:Y:S01]  /*d000*/  IMAD R0, R17, UR18, RZ ;  /* 0x0000001211007c24 */ /* 0x000fe2000f8e02ff */
[--C-:B------:R-:W-:Y:S02]  /*d010*/  SHF.R.U32.HI R17, RZ, 0x5, R19.reuse ;  /* 0x00000005ff117819 */ /* 0x100fe40000011613 */
[--C-:B------:R-:W-:Y:S02]  /*d020*/  SHF.R.U32.HI R18, RZ, 0x5, R19.reuse ;  /* 0x00000005ff127819 */ /* 0x100fe40000011613 */
[----:B------:R-:W-:Y:S01]  /*d030*/  SHF.R.U32.HI R19, RZ, 0x5, R19 ;  /* 0x00000005ff137819 */ /* 0x000fe20000011613 */
[----:B------:R-:W-:Y:S01]  /*d040*/  IMAD R2, R21, UR6, RZ ;  /* 0x0000000615027c24 */ /* 0x000fe2000f8e02ff */
[----:B------:R-:W-:-:S02]  /*d050*/  SGXT.U32 R20, R20, 0x2 ;  /* 0x000000021414781a */ /* 0x000fc40000000000 */
[----:B------:R-:W-:Y:S02]  /*d060*/  SGXT.U32 R19, R19, 0x2 ;  /* 0x000000021313781a */ /* 0x000fe40000000000 */
[----:B------:R-:W-:Y:S02]  /*d070*/  SGXT.U32 R17, R17, 0x2 ;  /* 0x000000021111781a */ /* 0x000fe40000000000 */
[----:B------:R-:W-:Y:S02]  /*d080*/  SGXT.U32 R18, R18, 0x2 ;  /* 0x000000021212781a */ /* 0x000fe40000000000 */
[----:B------:R-:W-:Y:S02]  /*d090*/  LOP3.LUT R20, R20, 0x18, RZ, 0xfc, !PT ;  /* 0x0000001814147812 */ /* 0x000fe400078efcff */
[----:B------:R-:W-:Y:S02]  /*d0a0*/  LOP3.LUT R19, R19, 0xc, RZ, 0xfc, !PT ;  /* 0x0000000c13137812 */ /* 0x000fe400078efcff */
[----:B------:R-:W-:-:S02]  /*d0b0*/  LOP3.LUT R18, R18, 0x8, RZ, 0xfc, !PT ;  /* 0x0000000812127812 */ /* 0x000fc400078efcff */
[----:B------:R-:W-:Y:S02]  /*d0c0*/  LOP3.LUT R17, R17, 0x4, RZ, 0xfc, !PT ;  /* 0x0000000411117812 */ /* 0x000fe400078efcff */
[----:B------:R-:W-:Y:S01]  /*d0d0*/  SHF.R.S32.HI R0, RZ, 0x1f, R2 ;  /* 0x0000001fff007819 */ /* 0x000fe20000011402 */
[----:B------:R-:W-:Y:S02]  /*d0e0*/  IMAD R6, R20, UR16, RZ ;  /* 0x0000001014067c24 */ /* 0x000fe4000f8e02ff */
[----:B------:R-:W-:Y:S01]  /*d0f0*/  IMAD R3, R19, UR19, RZ ;  /* 0x0000001313037c24 */ /* 0x000fe2000f8e02ff */
[----:B------:R-:W-:Y:S01]  /*d100*/  SHF.L.U64.HI R0, R2, 0x1, R0 ;  /* 0x0000000102007819 */ /* 0x000fe20000010200 */
[----:B------:R-:W-:Y:S02]  /*d110*/  IMAD R6, R18, UR20, RZ ;  /* 0x0000001412067c24 */ /* 0x000fe4000f8e02ff */
[----:B------:R-:W-:Y:S02]  /*d120*/  IMAD R3, R17, UR12, RZ ;  /* 0x0000000c11037c24 */ /* 0x000fe4000f8e02ff */
[----:B--2---:R-:W-:-:S07]  /*d130*/  IMAD.SHL.U32 R2, R2, 0x2, RZ ;  /* 0x0000000202027824 */ /* 0x004fce00078e00ff */
.L_x_2:
[----:B------:R-:W0:Y:S01]  /*d140*/  S2R R15, SR_TID.X ;  /* 0x00000000000f7919 */ /* 0x000e220000002100 */
[----:B------:R-:W1:Y:S01]  /*d150*/  LDCU UR4, c[0x0][0x3a8] ;  /* 0x00007500ff0477ac */ /* 0x000e620008000800 */
[----:B------:R-:W-:Y:S01]  /*d160*/  PRMT R17, RZ, 0x7610, R17 ;  /* 0x00007610ff117816 */ /* 0x000fe20000000011 */
[----:B------:R-:W2:Y:S01]  /*d170*/  S2R R8, SR_TID.X ;  /* 0x0000000000087919 */ /* 0x000ea20000002100 */
[----:B------:R-:W-:Y:S01]  /*d180*/  STL [R1+0xf94], R28 ;  /* 0x000f941c01007387 */ /* 0x000fe20000100800 */
[----:B------:R-:W-:Y:S01]  /*d190*/  PRMT R16, RZ, 0x7610, R16 ;  /* 0x00007610ff107816 */ /* 0x000fe20000000010 */
[----:B------:R-:W3:Y:S02]  /*d1a0*/  LDCU UR6, c[0x0][0x3a8] ;  /* 0x00007500ff0677ac */ /* 0x000ee40008000800 */
[----:B------:R-:W-:Y:S04]  /*d1b0*/  STL [R1+0xf84], R29 ;  /* 0x000f841d01007387 */ /* 0x000fe80000100800 */
[----:B------:R-:W-:Y:S04]  /*d1c0*/  STL [R1+0xf88], R29 ;  /* 0x000f881d01007387 */ /* 0x000fe80000100800 */
[----:B------:R-:W-:Y:S04]  /*d1d0*/  STL [R1+0xf8c], R29 ;  /* 0x000f8c1d01007387 */ /* 0x000fe80000100800 */
[----:B------:R-:W-:Y:S04]  /*d1e0*/  STL [R1+0xf90], R29 ;  /* 0x000f901d01007387 */ /* 0x000fe80000100800 */
[----:B------:R-:W-:Y:S01]  /*d1f0*/  STL [R1+0xf80], R26 ;  /* 0x000f801a01007387 */ /* 0x000fe20000100800 */
[----:B0-----:R-:W-:-:S03]  /*d200*/  SHF.R.U32.HI R6, RZ, 0x5, R15 ;  /* 0x00000005ff067819 */ /* 0x001fc6000001160f */
[----:B------:R0:W-:Y:S01]  /*d210*/  STL.64 [R1+0xf98], R26 ;  /* 0x000f981a01007387 */ /* 0x0001e20000100a00 */
[----:B------:R-:W-:-:S03]  /*d220*/  SGXT.U32 R6, R6, 0x2 ;  /* 0x000000020606781a */ /* 0x000fc60000000000 */
[----:B------:R-:W-:Y:S01]  /*d230*/  STL [R1+0xf7c], R18 ;  /* 0x000f7c1201007387 */ /* 0x000fe20000100800 */
[C---:B------:R-:W-:Y:S01]  /*d240*/  ISETP.GE.AND P0, PT, R6.reuse, UR7, PT ;  /* 0x0000000706007c0c */ /* 0x040fe2000bf06270 */
[C---:B------:R-:W-:Y:S02]  /*d250*/  IMAD R3, R6.reuse, UR10, RZ ;  /* 0x0000000a06037c24 */ /* 0x040fe4000f8e02ff */
[----:B0----5:R-:W-:Y:S02]  /*d260*/  IMAD.MOV.U32 R26, RZ, RZ, R4 ;  /* 0x000000ffff1a7224 */ /* 0x021fe400078e0004 */
[----:B------:R-:W-:Y:S01]  /*d270*/  IMAD.MOV.U32 R27, RZ, RZ, R5 ;  /* 0x000000ffff1b7224 */ /* 0x000fe200078e0005 */
[----:B--2---:R-:W-:Y:S01]  /*d280*/  SHF.R.U32.HI R14, RZ, 0x5, R8 ;  /* 0x00000005ff0e7819 */ /* 0x004fe20000011608 */
[----:B------:R-:W-:Y:S01]  /*d290*/  IMAD.WIDE R4, R3, 0x2, R26 ;  /* 0x0000000203047825 */ /* 0x000fe200078e021a */
[----:B------:R-:W-:Y:S02]  /*d2a0*/  LOP3.LUT R3, R6, 0x30, RZ, 0xfc, !PT ;  /* 0x0000003006037812 */ /* 0x000fe400078efcff */
[----:B------:R0:W-:Y:S01]  /*d2b0*/  STL.64 [R1+0x230], R26 ;  /* 0x0002301a01007387 */ /* 0x0001e20000100a00 */
[----:B------:R-:W-:-:S02]  /*d2c0*/  SGXT.U32 R14, R14, 0x2 ;  /* 0x000000020e0e781a */ /* 0x000fc40000000000 */
[C---:B------:R-:W-:Y:S01]  /*d2d0*/  ISETP.GE.AND P1, PT, R3.reuse, UR7, PT ;  /* 0x0000000703007c0c */ /* 0x040fe2000bf26270 */
[----:B------:R2:W4:Y:S01]  /*d2e0*/  @!P0 LDG.E.U16 R17, desc[UR8][R4.64] ;  /* 0x0000000804118981 */ /* 0x000522000c1e1500 */
[----:B------:R-:W-:Y:S01]  /*d2f0*/  IMAD R3, R3, UR10, RZ ;  /* 0x0000000a03037c24 */ /* 0x000fe2000f8e02ff */
[----:B------:R-:W-:-:S03]  /*d300*/  LOP3.LUT R14, R14, 0x8, RZ, 0xfc, !PT ;  /* 0x000000080e0e7812 */ /* 0x000fc600078efcff */
[----:B------:R-:W-:-:S04]  /*d310*/  IMAD.WIDE R8, R3, 0x2, R26 ;  /* 0x0000000203087825 */ /* 0x000fc800078e021a */
[----:B-1----:R-:W-:Y:S01]  /*d320*/  IMAD R14, R14, UR4, RZ ;  /* 0x000000040e0e7c24 */ /* 0x002fe2000f8e02ff */
[----:B--2---:R-:W-:Y:S01]  /*d330*/  LOP3.LUT R4, R6, 0x8, RZ, 0xfc, !PT ;  /* 0x0000000806047812 */ /* 0x004fe200078efcff */
[----:B------:R-:W1:Y:S01]  /*d340*/  LDCU UR4, c[0x0][0x3a8] ;  /* 0x00007500ff0477ac */ /* 0x000e620008000800 */
[----:B------:R-:W-:Y:S02]  /*d350*/  PRMT R5, RZ, 0x7610, R5 ;  /* 0x00007610ff057816 */ /* 0x000fe40000000005 */
[----:B------:R-:W-:-:S04]  /*d360*/  ISETP.GE.AND P0, PT, R4, UR7, PT ;  /* 0x0000000704007c0c */ /* 0x000fc8000bf06270 */
[----:B------:R2:W4:Y:S02]  /*d370*/  @!P1 LDG.E.U16 R5, desc[UR8][R8.64] ;  /* 0x0000000808059981 */ /* 0x000524000c1e1500 */
[----:B--2---:R-:W-:-:S07]  /*d380*/  IMAD.WIDE R8, R14, 0x2, R26 ;  /* 0x000000020e087825 */ /* 0x004fce00078e021a */
[----:B------:R2:W4:Y:S01]  /*d390*/  @!P0 LDG.E.U16 R16, desc[UR8][R8.64] ;  /* 0x0000000808108981 */ /* 0x000522000c1e1500 */
[C---:B------:R-:W-:Y:S02]  /*d3a0*/  LOP3.LUT R3, R6.reuse, 0x10, RZ, 0xfc, !PT ;  /* 0x0000001006037812 */ /* 0x040fe400078efcff */
[----:B------:R-:W-:Y:S02]  /*d3b0*/  PRMT R13, RZ, 0x7610, R13 ;  /* 0x00007610ff0d7816 */ /* 0x000fe4000000000d */
[----:B------:R-:W-:Y:S02]  /*d3c0*/  ISETP.GE.AND P0, PT, R3, UR7, PT ;  /* 0x0000000703007c0c */ /* 0x000fe4000bf06270 */
[----:B------:R-:W-:Y:S01]  /*d3d0*/  LOP3.LUT R3, R6, 0x18, RZ, 0xfc, !PT ;  /* 0x0000001806037812 */ /* 0x000fe200078efcff */
[----:B--2---:R-:W2:Y:S03]  /*d3e0*/  S2R R9, SR_TID.X ;  /* 0x0000000000097919 */ /* 0x004ea60000002100 */
[----:B------:R-:W-:-:S02]  /*d3f0*/  ISETP.GE.AND P1, PT, R3, UR7, PT ;  /* 0x0000000703007c0c */ /* 0x000fc4000bf26270 */
[--C-:B--2---:R-:W-:Y:S02]  /*d400*/  SHF.R.U32.HI R14, RZ, 0x5, R9.reuse ;  /* 0x00000005ff0e7819 */ /* 0x104fe40000011609 */
[----:B------:R-:W-:Y:S02]  /*d410*/  SHF.R.U32.HI R9, RZ, 0x5, R9 ;  /* 0x00000005ff097819 */ /* 0x000fe40000011609 */
[----:B------:R-:W-:Y:S02]  /*d420*/  SGXT.U32 R14, R14, 0x2 ;  /* 0x000000020e0e781a */ /* 0x000fe40000000000 */
[----:B------:R-:W-:Y:S02]  /*d430*/  SGXT.U32 R9, R9, 0x2 ;  /* 0x000000020909781a */ /* 0x000fe40000000000 */
[----:B------:R-:W-:Y:S02]  /*d440*/  LOP3.LUT R14, R14, 0x18, RZ, 0xfc, !PT ;  /* 0x000000180e0e7812 */ /* 0x000fe400078efcff */
[----:B------:R-:W-:-:S03]  /*d450*/  LOP3.LUT R9, R9, 0x10, RZ, 0xfc, !PT ;  /* 0x0000001009097812 */ /* 0x000fc600078efcff */
[----:B-1----:R-:W-:Y:S01]  /*d460*/  IMAD R14, R14, UR4, RZ ;  /* 0x000000040e0e7c24 */ /* 0x002fe2000f8e02ff */
[----:B------:R-:W1:Y:S01]  /*d470*/  LDCU UR4, c[0x0][0x3a8] ;  /* 0x00007500ff0477ac */ /* 0x000e620008000800 */
[----:B---3--:R-:W-:Y:S01]  /*d480*/  IMAD R9, R9, UR6, RZ ;  /* 0x0000000609097c24 */ /* 0x008fe2000f8e02ff */
[----:B------:R-:W2:Y:S03]  /*d490*/  LDCU UR6, c[0x0][0x3a8] ;  /* 0x00007500ff0677ac */ /* 0x000ea60008000800 */
[----:B------:R-:W-:-:S05]  /*d4a0*/  IMAD.WIDE R8, R9, 0x2, R26 ;  /* 0x0000000209087825 */ /* 0x000fca00078e021a */
[----:B------:R3:W4:Y:S01]  /*d4b0*/  @!P0 LDG.E.U16 R13, desc[UR8][R8.64] ;  /* 0x00000008080d8981 */ /* 0x000722000c1e1500 */
[----:B------:R-:W-:Y:S02]  /*d4c0*/  LOP3.LUT R3, R6, 0x20, RZ, 0xfc, !PT ;  /* 0x0000002006037812 */ /* 0x000fe400078efcff */
[----:B------:R-:W-:Y:S01]  /*d4d0*/  PRMT R12, RZ, 0x7610, R12 ;  /* 0x00007610ff0c7816 */ /* 0x000fe2000000000c */
[----:B---3--:R-:W-:Y:S01]  /*d4e0*/  IMAD.WIDE R8, R14, 0x2, R26 ;  /* 0x000000020e087825 */ /* 0x008fe200078e021a */
[--C-:B------:R-:W-:Y:S02]  /*d4f0*/  SHF.R.U32.HI R14, RZ, 0x5, R15.reuse ;  /* 0x00000005ff0e7819 */ /* 0x100fe4000001160f */
[----:B------:R-:W-:Y:S02]  /*d500*/  SHF.R.U32.HI R15, RZ, 0x5, R15 ;  /* 0x00000005ff0f7819 */ /* 0x000fe4000001160f */
[----:B------:R-:W-:Y:S01]  /*d510*/  ISETP.GE.AND P0, PT, R3, UR7, PT ;  /* 0x0000000703007c0c */ /* 0x000fe2000bf06270 */
[----:B------:R3:W4:Y:S01]  /*d520*/  @!P1 LDG.E.U16 R12, desc[UR8][R8.64] ;  /* 0x00000008080c9981 */ /* 0x000722000c1e1500 */
[----:B------:R-:W-:-:S02]  /*d530*/  SGXT.U32 R15, R15, 0x2 ;  /* 0x000000020f0f781a */ /* 0x000fc40000000000 */
[----:B------:R-:W-:Y:S02]  /*d540*/  SGXT.U32 R14, R14, 0x2 ;  /* 0x000000020e0e781a */ /* 0x000fe40000000000 */
[----:B------:R-:W-:Y:S02]  /*d550*/  LOP3.LUT R15, R15, 0x20, RZ, 0xfc, !PT ;  /* 0x000000200f0f7812 */ /* 0x000fe400078efcff */
[----:B------:R-:W-:Y:S02]  /*d560*/  LOP3.LUT R3, R6, 0x28, RZ, 0xfc, !PT ;  /* 0x0000002806037812 */ /* 0x000fe400078efcff */
[----:B------:R-:W-:Y:S01]  /*d570*/  LOP3.LUT R14, R14, 0x28, RZ, 0xfc, !PT ;  /* 0x000000280e0e7812 */ /* 0x000fe200078efcff */
[----:B--2---:R-:W-:Y:S01]  /*d580*/  IMAD R15, R15, UR6, RZ ;  /* 0x000000060f0f7c24 */ /* 0x004fe2000f8e02ff */
[----:B------:R-:W-:Y:S01]  /*d590*/  ISETP.GE.AND P1, PT, R3, UR7, PT ;  /* 0x0000000703007c0c */ /* 0x000fe2000bf26270 */
[----:B------:R-:W2:Y:S01]  /*d5a0*/  LDCU UR6, c[0x0][0x3a8] ;  /* 0x00007500ff0677ac */ /* 0x000ea20008000800 */
[----:B------:R-:W-:Y:S01]  /*d5b0*/  PRMT R11, RZ, 0x7610, R11 ;  /* 0x00007610ff0b7816 */ /* 0x000fe2000000000b */
[----:B---3--:R-:W-:Y:S01]  /*d5c0*/  IMAD.WIDE R8, R15, 0x2, R26 ;  /* 0x000000020f087825 */ /* 0x008fe200078e021a */
[----:B------:R-:W-:-:S03]  /*d5d0*/  LOP3.LUT R3, R6, 0x38, RZ, 0xfc, !PT ;  /* 0x0000003806037812 */ /* 0x000fc600078efcff */
[----:B-1----:R-:W-:Y:S01]  /*d5e0*/  IMAD R14, R14, UR4, RZ ;  /* 0x000000040e0e7c24 */ /* 0x002fe2000f8e02ff */
[----:B------:R1:W3:Y:S01]  /*d5f0*/  @!P0 LDG.E.U16 R11, desc[UR8][R8.64] ;  /* 0x00000008080b8981 */ /* 0x0002e2000c1e1500 */
[----:B------:R-:W-:Y:S01]  /*d600*/  PRMT R10, RZ, 0x7610, R10 ;  /* 0x00007610ff0a7816 */ /* 0x000fe2000000000a */
[----:B------:R-:W0:Y:S01]  /*d610*/  LDCU UR4, c[0x0][0x3a8] ;  /* 0x00007500ff0477ac */ /* 0x000e220008000800 */
[C---:B------:R-:W-:Y:S01]  /*d620*/  ISETP.GE.AND P0, PT, R3.reuse, UR7, PT ;  /* 0x0000000703007c0c */ /* 0x040fe2000bf06270 */
[----:B------:R-:W-:Y:S02]  /*d630*/  IMAD R3, R3, UR10, RZ ;  /* 0x0000000a03037c24 */ /* 0x000fe4000f8e02ff */
[----:B-1----:R-:W-:-:S05]  /*d640*/  IMAD.WIDE R8, R14, 0x2, R26 ;  /* 0x000000020e087825 */ /* 0x002fca00078e021a */
[----:B------:R1:W3:Y:S01]  /*d650*/  @!P1 LDG.E.U16 R10, desc[UR8][R8.64] ;  /* 0x00000008080a9981 */ /* 0x0002e2000c1e1500 */
[----:B------:R-:W-:Y:S01]  /*d660*/  IMAD.WIDE R14, R3, 0x2, R26 ;  /* 0x00000002030e7825 */ /* 0x000fe200078e021a */
[----:B-1----:R-:W-:-:S06]  /*d670*/  PRMT R9, RZ, 0x7610, R9 ;  /* 0x00007610ff097816 */ /* 0x002fcc0000000009 */
[----:B------:R1:W3:Y:S01]  /*d680*/  @!P0 LDG.E.U16 R9, desc[UR8][R14.64] ;  /* 0x000000080e098981 */ /* 0x0002e2000c1e1500 */
[C---:B------:R-:W-:Y:S02]  /*d690*/  LOP3.LUT R3, R6.reuse, 0x4, RZ, 0xfc, !PT ;  /* 0x0000000406037812 */ /* 0x040fe400078efcff */
[----:B------:R-:W-:Y:S02]  /*d6a0*/  PRMT R7, RZ, 0x7610, R7 ;  /* 0x00007610ff077816 */ /* 0x000fe40000000007 */
[----:B------:R-:W-:Y:S02]  /*d6b0*/  ISETP.GE.AND P0, PT, R3, UR7, PT ;  /* 0x0000000703007c0c */ /* 0x000fe4000bf06270 */
[----:B------:R-:W-:Y:S01]  /*d6c0*/  LOP3.LUT R3, R6, 0xc, RZ, 0xfc, !PT ;  /* 0x0000000c06037812 */ /* 0x000fe200078efcff */
[----:B-1----:R-:W1:Y:S03]  /*d6d0*/  S2R R15, SR_TID.X ;  /* 0x00000000000f7919 */ /* 0x002e660000002100 */
[----:B------:R-:W-:-:S02]  /*d6e0*/  ISETP.GE.AND P1, PT, R3, UR7, PT ;  /* 0x0000000703007c0c */ /* 0x000fc4000bf26270 */
[----:B------:R-:W-:Y:S02]  /*d6f0*/  PRMT R4, RZ, 0x7610, R4 ;  /* 0x00007610ff047816 */ /* 0x000fe40000000004 */
[--C-:B-1----:R-:W-:Y:S02]  /*d700*/  SHF.R.U32.HI R8, RZ, 0x5, R15.reuse ;  /* 0x00000005ff087819 */ /* 0x102fe4000001160f */
[----:B------:R-:W-:Y:S02]  /*d710*/  SHF.R.U32.HI R15, RZ, 0x5, R15 ;  /* 0x00000005ff0f7819 */ /* 0x000fe4000001160f */
[----:B------:R-:W-:Y:S02]  /*d720*/  SGXT.U32 R8, R8, 0x2 ;  /* 0x000000020808781a */ /* 0x000fe40000000000 */
[----:B------:R-:W-:Y:S02]  /*d730*/  SGXT.U32 R15, R15, 0x2 ;  /* 0x000000020f0f781a */ /* 0x000fe40000000000 */
[----:B------:R-:W-:-:S02]  /*d740*/  LOP3.LUT R8, R8, 0xc, RZ, 0xfc, !PT ;  /* 0x0000000c08087812 */ /* 0x000fc400078efcff */
[----:B------:R-:W-:-:S03]  /*d750*/  LOP3.LUT R15, R15, 0x4, RZ, 0xfc, !PT ;  /* 0x000000040f0f7812 */ /* 0x000fc600078efcff */
[----:B0-----:R-:W-:Y:S01]  /*d760*/  IMAD R8, R8, UR4, RZ ;  /* 0x0000000408087c24 */ /* 0x001fe2000f8e02ff */
[----:B------:R-:W0:Y:S01]  /*d770*/  LDCU UR4, c[0x0][0x3a8] ;  /* 0x00007500ff0477ac */ /* 0x000e220008000800 */
[----:B--2---:R-:W-:Y:S01]  /*d780*/  IMAD R15, R15, UR6, RZ ;  /* 0x000000060f0f7c24 */ /* 0x004fe2000f8e02ff */
[----:B------:R-:W1:Y:S03]  /*d790*/  LDCU UR6, c[0x0][0x3a8] ;  /* 0x00007500ff0677ac */ /* 0x000e660008000800 */
[----:B------:R-:W-:-:S05]  /*d7a0*/  IMAD.WIDE R14, R15, 0x2, R26 ;  /* 0x000000020f0e7825 */ /* 0x000fca00078e021a */
[----:B------:R2:W3:Y:S02]  /*d7b0*/  @!P0 LDG.E.U16 R7, desc[UR8][R14.64] ;  /* 0x000000080e078981 */ /* 0x0004e4000c1e1500 */
[----:B--2---:R-:W-:-:S05]  /*d7c0*/  IMAD.WIDE R14, R8, 0x2, R26 ;  /* 0x00000002080e7825 */ /* 0x004fca00078e021a */
[----:B------:R2:W3:Y:S01]  /*d7d0*/  @!P1 LDG.E.U16 R4, desc[UR8][R14.64] ;  /* 0x000000080e049981 */ /* 0x0004e2000c1e1500 */
[----:B------:R-:W-:-:S04]  /*d7e0*/  LOP3.LUT R3, R6, 0x14, RZ, 0xfc, !PT ;  /* 0x0000001406037812 */ /* 0x000fc800078efcff */
[----:B------:R-:W-:Y:S02]  /*d7f0*/  ISETP.GE.AND P0, PT, R3, UR7, PT ;  /* 0x0000000703007c0c */ /* 0x000fe4000bf06270 */
[----:B------:R-:W-:Y:S01]  /*d800*/  LOP3.LUT R3, R6, 0x1c, RZ, 0xfc, !PT ;  /* 0x0000001c06037812 */ /* 0x000fe200078efcff */
[----:B--2---:R-:W2:Y:S03]  /*d810*/  S2R R15, SR_TID.X ;  /* 0x00000000000f7919 */ /* 0x004ea60000002100 */
[----:B------:R-:W-:Y:S02]  /*d820*/  ISETP.GE.AND P1, PT, R3, UR7, PT ;  /* 0x0000000703007c0c */ /* 0x000fe4000bf26270 */
[----:B------:R-:W-:Y:S02]  /*d830*/  PRMT R3, RZ, 0x7610, R3 ;  /* 0x00007610ff037816 */ /* 0x000fe40000000003 */
[----:B------:R-:W-:-:S02]  /*d840*/  PRMT R20, RZ, 0x7610, R20 ;  /* 0x00007610ff147816 */ /* 0x000fc40000000014 */
[--C-:B--2---:R-:W-:Y:S02]  /*d850*/  SHF.R.U32.HI R8, RZ, 0x5, R15.reuse ;  /* 0x00000005ff087819 */ /* 0x104fe4000001160f */
[----:B------:R-:W-:Y:S02]  /*d860*/  SHF.R.U32.HI R15, RZ, 0x5, R15 ;  /* 0x00000005ff0f7819 */ /* 0x000fe4000001160f */
[----:B------:R-:W-:Y:S02]  /*d870*/  SGXT.U32 R8, R8, 0x2 ;  /* 0x000000020808781a */ /* 0x000fe40000000000 */
[----:B------:R-:W-:Y:S02]  /*d880*/  SGXT.U32 R15, R15, 0x2 ;  /* 0x000000020f0f781a */ /* 0x000fe40000000000 */
[----:B------:R-:W-:Y:S02]  /*d890*/  LOP3.LUT R8, R8, 0x1c, RZ, 0xfc, !PT ;  /* 0x0000001c08087812 */ /* 0x000fe400078efcff */
[----:B------:R-:W-:-:S03]  /*d8a0*/  LOP3.LUT R15, R15, 0x14, RZ, 0xfc, !PT ;  /* 0x000000140f0f7812 */ /* 0x000fc600078efcff */
[----:B0-----:R-:W-:Y:S01]  /*d8b0*/  IMAD R8, R8, UR4, RZ ;  /* 0x0000000408087c24 */ /* 0x001fe2000f8e02ff */
[----:B------:R-:W0:Y:S01]  /*d8c0*/  LDCU UR4, c[0x0][0x3a8] ;  /* 0x00007500ff0477ac */ /* 0x000e220008000800 */
[----:B-1----:R-:W-:Y:S01]  /*d8d0*/  IMAD R15, R15, UR6, RZ ;  /* 0x000000060f0f7c24 */ /* 0x002fe2000f8e02ff */
[----:B------:R-:W1:Y:S03]  /*d8e0*/  LDCU UR6, c[0x0][0x3a8] ;  /* 0x00007500ff0677ac */ /* 0x000e660008000800 */
[----:B------:R-:W-:-:S05]  /*d8f0*/  IMAD.WIDE R14, R15, 0x2, R26 ;  /* 0x000000020f0e7825 */ /* 0x000fca00078e021a */
[----:B------:R2:W3:Y:S02]  /*d900*/  @!P0 LDG.E.U16 R3, desc[UR8][R14.64] ;  /* 0x000000080e038981 */ /* 0x0004e4000c1e1500 */
[----:B--2---:R-:W-:-:S05]  /*d910*/  IMAD.WIDE R14, R8, 0x2, R26 ;  /* 0x00000002080e7825 */ /* 0x004fca00078e021a */
[----:B------:R2:W3:Y:S01]  /*d920*/  @!P1 LDG.E.U16 R20, desc[UR8][R14.64] ;  /* 0x000000080e149981 */ /* 0x0004e2000c1e1500 */
[----:B------:R-:W-:Y:S02]  /*d930*/  LOP3.LUT R8, R6, 0x24, RZ, 0xfc, !PT ;  /* 0x0000002406087812 */ /* 0x000fe400078efcff */
        /* <DEDUP_REMOVED lines=11> */
[----:B0-----:R-:W-:Y:S02]  /*d9f0*/  IMAD R8, R8, UR4, RZ ;  /* 0x0000000408087c24 */ /* 0x001fe4000f8e02ff */
[----:B-1----:R-:W-:-:S04]  /*da00*/  IMAD R15, R15, UR6, RZ ;  /* 0x000000060f0f7c24 */ /* 0x002fc8000f8e02ff */
[----:B------:R-:W-:-:S05]  /*da10*/  IMAD.WIDE R14, R15, 0x2, R26 ;  /* 0x000000020f0e7825 */ /* 0x000fca00078e021a */
[----:B------:R0:W2:Y:S01]  /*da20*/  @!P0 LDG.E.U16 R22, desc[UR8][R14.64] ;  /* 0x000000080e168981 */ /* 0x0000a2000c1e1500 */
[----:B------:R-:W-:Y:S01]  /*da30*/  PRMT R21, RZ, 0x7610, R21 ;  /* 0x00007610ff157816 */ /* 0x000fe20000000015 */
[----:B0-----:R-:W-:Y:S01]  /*da40*/  IMAD.WIDE R14, R8, 0x2, R26 ;  /* 0x00000002080e7825 */ /* 0x001fe200078e021a */
[----:B------:R-:W-:-:S04]  /*da50*/  LOP3.LUT R8, R6, 0x34, RZ, 0xfc, !PT ;  /* 0x0000003406087812 */ /* 0x000fc800078efcff */
[C---:B------:R-:W-:Y:S01]  /*da60*/  ISETP.GE.AND P0, PT, R8.reuse, UR7, PT ;  /* 0x0000000708007c0c */ /* 0x040fe2000bf06270 */
[----:B------:R-:W-:Y:S01]  /*da70*/  IMAD R8, R8, UR10, RZ ;  /* 0x0000000a08087c24 */ /* 0x000fe2000f8e02ff */
[----:B------:R0:W2:Y:S01]  /*da80*/  @!P1 LDG.E.U16 R21, desc[UR8][R14.64] ;  /* 0x000000080e159981 */ /* 0x0000a2000c1e1500 */
[----:B------:R-:W-:Y:S02]  /*da90*/  PRMT R19, RZ, 0x7610, R19 ;  /* 0x00007610ff137816 */ /* 0x000fe40000000013 */
[----:B------:R-:W-:Y:S01]  /*daa0*/  LOP3.LUT R6, R6, 0x3c, RZ, 0xfc, !PT ;  /* 0x0000003c06067812 */ /* 0x000fe200078efcff */
[----:B0-----:R-:W-:-:S07]  /*dab0*/  IMAD.WIDE R14, R8, 0x2, R26 ;  /* 0x00000002080e7825 */ /* 0x001fce00078e021a */
[----:B------:R0:W2:Y:S01]  /*dac0*/  @!P0 LDG.E.U16 R19, desc[UR8][R14.64] ;  /* 0x000000080e138981 */ /* 0x0000a2000c1e1500 */
[C---:B------:R-:W-:Y:S01]  /*dad0*/  ISETP.GE.AND P0, PT, R6.reuse, UR7, PT ;  /* 0x0000000706007c0c */ /* 0x040fe2000bf06270 */
[----:B------:R-:W-:Y:S01]  /*dae0*/  IMAD R6, R6, UR10, RZ ;  /* 0x0000000a06067c24 */ /* 0x000fe2000f8e02ff */
[----:B------:R-:W-:-:S03]  /*daf0*/  PRMT R24, RZ, 0x7610, R24 ;  /* 0x00007610ff187816 */ /* 0x000fc60000000018 */
[----:B0-----:R-:W-:Y:S02]  /*db00*/  IMAD.WIDE R14, R6, 0x2, R26 ;  /* 0x00000002060e7825 */ /* 0x001fe400078e021a */
[----:B------:R-:W2:Y:S06]  /*db10*/  LDL.LU.64 R26, [R1+0xf98] ;  /* 0x000f9800011a7983 */ /* 0x000eac0000300a00 */
[----:B------:R0:W2:Y:S01]  /*db20*/  @!P0 LDG.E.U16 R24, desc[UR8][R14.64] ;  /* 0x000000080e188981 */ /* 0x0000a2000c1e1500 */
[----:B------:R-:W-:-:S03]  /*db30*/  PRMT R28, RZ, 0x7610, R28 ;  /* 0x00007610ff1c7816 */ /* 0x000fc6000000001c */
[----:B------:R-:W2:Y:S01]  /*db40*/  LDL R6, [R1+0x558] ;  /* 0x0005580001067983 */ /* 0x000ea20000100800 */
[----:B0-----:R-:W0:Y:S02]  /*db50*/  S2R R15, SR_TID.X ;  /* 0x00000000000f7919 */ /* 0x001e240000002100 */
[----:B0-----:R-:W-:Y:S02]  /*db60*/  LOP3.LUT R14, R15, 0x3f, RZ, 0xc0, !PT ;  /* 0x0000003f0f0e7812 */ /* 0x001fe400078ec0ff */
[----:B------:R-:W2:Y:S02]  /*db70*/  LDL R15, [R1+0x56c] ;  /* 0x00056c00010f7983 */ /* 0x000ea40000100800 */
[----:B------:R-:W-:Y:S01]  /*db80*/  ISETP.GE.AND P0, PT, R14, UR7, PT ;  /* 0x000000070e007c0c */ /* 0x000fe2000bf06270 */
[----:B------:R-:W-:Y:S01]  /*db90*/  BAR.SYNC.DEFER_BLOCKING 0x0 ;  /* 0x0000000000007b1d */ /* 0x000fe20000010000 */
[----:B--2---:R-:W-:-:S05]  /*dba0*/  IADD3 R14, P1, PT, R15, R2, RZ ;  /* 0x000000020f0e7210 */ /* 0x004fca0007f3e0ff */
[----:B------:R-:W2:Y:S02]  /*dbb0*/  LDL R15, [R1+0x544] ;  /* 0x00054400010f7983 */ /* 0x000ea40000100800 */
[----:B--2---:R-:W-:-:S05]  /*dbc0*/  IMAD.X R15, R15, 0x1, R0, P1 ;  /* 0x000000010f0f7824 */ /* 0x004fca00008e0600 */
[----:B------:R-:W2:Y:S04]  /*dbd0*/  @!P0 LDG.E.U16 R28, desc[UR8][R14.64] ;  /* 0x000000080e1c8981 */ /* 0x000ea8000c1e1500 */
[----:B--2---:R0:W-:Y:S04]  /*dbe0*/  STL [R1+0x24], R28 ;  /* 0x0000241c01007387 */ /* 0x0041e80000100800 */
[----:B0-----:R-:W2:Y:S04]  /*dbf0*/  LDL.LU R28, [R1+0xf94] ;  /* 0x000f9400011c7983 */ /* 0x001ea80000300800 */
[----:B------:R-:W2:Y:S02]  /*dc00*/  LDL R15, [R1+0x59c] ;  /* 0x00059c00010f7983 */ /* 0x000ea40000100800 */
[----:B--2---:R-:W-:-:S02]  /*dc10*/  IADD3 R14, P1, PT, R15, R2, RZ ;  /* 0x000000020f0e7210 */ /* 0x004fc40007f3e0ff */
[----:B------:R-:W2:Y:S01]  /*dc20*/  LDL R15, [R1+0x598] ;  /* 0x00059800010f7983 */ /* 0x000ea20000100800 */
[----:B------:R-:W-:Y:S02]  /*dc30*/  PRMT R8, RZ, 0x7610, R8 ;  /* 0x00007610ff087816 */ /* 0x000fe40000000008 */
[----:B--2---:R-:W-:-:S05]  /*dc40*/  IMAD.X R15, R15, 0x1, R0, P1 ;  /* 0x000000010f0f7824 */ /* 0x004fca00008e0600 */
[----:B------:R0:W2:Y:S04]  /*dc50*/  @!P0 LDG.E.U16 R8, desc[UR8][R14.64] ;  /* 0x000000080e088981 */ /* 0x0000a8000c1e1500 */
[----:B------:R-:W0:Y:S02]  /*dc60*/  LDL R15, [R1+0x578] ;  /* 0x00057800010f7983 */ /* 0x000e240000100800 */
[----:B0-----:R-:W-:Y:S02]  /*dc70*/  IADD3 R14, P1, PT, R15, R2, RZ ;  /* 0x000000020f0e7210 */ /* 0x001fe40007f3e0ff */
[----:B------:R-:W2:Y:S01]  /*dc80*/  LDL R15, [R1+0x1a4] ;  /* 0x0001a400010f7983 */ /* 0x000ea20000100800 */
[----:B------:R-:W-:Y:S02]  /*dc90*/  PRMT R23, RZ, 0x7610, R23 ;  /* 0x00007610ff177816 */ /* 0x000fe40000000017 */
[----:B--2---:R-:W-:-:S05]  /*dca0*/  IMAD.X R15, R15, 0x1, R0, P1 ;  /* 0x000000010f0f7824 */ /* 0x004fca00008e0600 */
[----:B------:R0:W2:Y:S04]  /*dcb0*/  @!P0 LDG.E.U16 R23, desc[UR8][R14.64] ;  /* 0x000000080e178981 */ /* 0x0000a8000c1e1500 */
[----:B------:R-:W2:Y:S01]  /*dcc0*/  LDL R15, [R1+0x380] ;  /* 0x00038000010f7983 */ /* 0x000ea20000100800 */
[----:B0-----:R-:W-:Y:S02]  /*dcd0*/  IADD3 R14, P1, PT, R6, R2, RZ ;  /* 0x00000002060e7210 */ /* 0x001fe40007f3e0ff */
[----:B------:R-:W-:-:S03]  /*dce0*/  PRMT R25, RZ, 0x7610, R25 ;  /* 0x00007610ff197816 */ /* 0x000fc60000000019 */
        /* <DEDUP_REMOVED lines=19> */
[----:B------:R-:W2:Y:S01]  /*de20*/  @!P0 LDG.E.U16 R29, desc[UR8][R14.64] ;  /* 0x000000080e1d8981 */ /* 0x000ea2000c1e1500 */
[----:B------:R-:W0:Y:S02]  /*de30*/  S2R R6, SR_TID.X ;  /* 0x0000000000067919 */ /* 0x000e240000002100 */
[----:B0-----:R-:W-:-:S04]  /*de40*/  LOP3.LUT R6, R6, 0x40, RZ, 0xc0, !PT ;  /* 0x0000004006067812 */ /* 0x001fc800078ec0ff */
[----:B------:R-:W-:Y:S01]  /*de50*/  ISETP.NE.U32.AND P2, PT, R6, RZ, PT ;  /* 0x000000ff0600720c */ /* 0x000fe20003f45070 */
[----:B--2---:R0:W-:Y:S04]  /*de60*/  STL [R1], R29 ;  /* 0x0000001d01007387 */ /* 0x0041e80000100800 */
[----:B0-----:R-:W2:Y:S04]  /*de70*/  LDL.LU R29, [R1+0xf90] ;  /* 0x000f9000011d7983 */ /* 0x001ea80000300800 */
[----:B------:R-:W2:Y:S01]  /*de80*/  LDL R15, [R1+0x4f4] ;  /* 0x0004f400010f7983 */ /* 0x000ea20000100800 */
[----:B------:R-:W0:Y:S02]  /*de90*/  S2R R6, SR_TID.X ;  /* 0x0000000000067919 */ /* 0x000e240000002100 */
[----:B0-----:R-:W-:-:S05]  /*dea0*/  LOP3.LUT R6, R6, 0x3f, RZ, 0xc0, !PT ;  /* 0x0000003f06067812 */ /* 0x001fca00078ec0ff */
[----:B------:R-:W-:Y:S01]  /*deb0*/  IMAD.SHL.U32 R14, R6, 0x2, RZ ;  /* 0x00000002060e7824 */ /* 0x000fe200078e00ff */
[----:B------:R-:W-:-:S04]  /*dec0*/  SEL R6, RZ, 0x90, !P2 ;  /* 0x00000090ff067807 */ /* 0x000fc80005000000 */
[----:B------:R-:W-:Y:S02]  /*ded0*/  LOP3.LUT R6, R6, R14, RZ, 0x3c, !PT ;  /* 0x0000000e06067212 */ /* 0x000fe400078e3cff */
[----:B--2---:R-:W-:Y:S02]  /*dee0*/  IADD3 R14, P1, PT, R15, R2, RZ ;  /* 0x000000020f0e7210 */ /* 0x004fe40007f3e0ff */
[----:B------:R-:W2:Y:S01]  /*def0*/  LDL R15, [R1+0x304] ;  /* 0x00030400010f7983 */ /* 0x000ea20000100800 */
[----:B------:R-:W-:Y:S02]  /*df00*/  PRMT R29, RZ, 0x7610, R29 ;  /* 0x00007610ff1d7816 */ /* 0x000fe4000000001d */
        /* <DEDUP_REMOVED lines=20> */
[----:B------:R-:W2:Y:S01]  /*e050*/  LDL R15, [R1+0x4c4] ;  /* 0x0004c400010f7983 */ /* 0x000ea20000100800 */
[----:B------:R-:W0:Y:S01]  /*e060*/  S2UR UR6, SR_CgaCtaId ;  /* 0x00000000000679c3 */ /* 0x000e220000008800 */
[----:B------:R-:W-:Y:S01]  /*e070*/  UMOV UR4, 0x400 ;  /* 0x0000040000047882 */ /* 0x000fe20000000000 */
[----:B--2---:R-:W-:-:S02]  /*e080*/  IADD3 R14, P1, PT, R15, R2, RZ ;  /* 0x000000020f0e7210 */ /* 0x004fc40007f3e0ff */
[----:B------:R-:W2:Y:S01]  /*e090*/  LDL R15, [R1+0x2a4] ;  /* 0x0002a400010f7983 */ /* 0x000ea20000100800 */
[----:B0-----:R-:W-:Y:S01]  /*e0a0*/  ULEA UR4, UR6, UR4, 0x18 ;  /* 0x0000000406047291 */ /* 0x001fe2000f8ec0ff */
[----:B------:R-:W-:-:S08]  /*e0b0*/  PRMT R26, RZ, 0x7610, R26 ;  /* 0x00007610ff1a7816 */ /* 0x000fd0000000001a */
[----:B----4-:R0:W-:Y:S04]  /*e0c0*/  STS.U16 [R6+UR4+0x8400], R13 ;  /* 0x0084000d06007988 */ /* 0x0101e80008000404 */
[----:B0-----:R-:W4:Y:S01]  /*e0d0*/  LDL R13, [R1+0x4b4] ;  /* 0x0004b400010d7983 */ /* 0x001f220000100800 */
[----:B--2---:R-:W-:-:S05]  /*e0e0*/  IMAD.X R15, R15, 0x1, R0, P1 ;  /* 0x000000010f0f7824 */ /* 0x004fca00008e0600 */
[----:B------:R-:W2:Y:S04]  /*e0f0*/  @!P0 LDG.E.U16 R26, desc[UR8][R14.64] ;  /* 0x000000080e1a8981 */ /* 0x000ea8000c1e1500 */
[----:B------:R4:W-:Y:S02]  /*e100*/  STS.U16 [R6+UR4+0x8600], R12 ;  /* 0x0086000c06007988 */ /* 0x0009e40008000404 */
[----:B----4-:R-:W-:Y:S02]  /*e110*/  IADD3 R12, P1, PT, R13, R2, RZ ;  /* 0x000000020d0c7210 */ /* 0x010fe40007f3e0ff */
[----:B--2---:R0:W-:Y:S04]  /*e120*/  STL [R1+0x8], R26 ;  /* 0x0000081a01007387 */ /* 0x0041e80000100800 */
[----:B0-----:R-:W2:Y:S04]  /*e130*/  LDL.LU R26, [R1+0xf80] ;  /* 0x000f8000011a7983 */ /* 0x001ea80000300800 */
[----:B------:R-:W4:Y:S01]  /*e140*/  LDL R13, [R1+0x284] ;  /* 0x00028400010d7983 */ /* 0x000f220000100800 */
[----:B------:R-:W-:-:S03]  /*e150*/  PRMT R18, RZ, 0x7610, R18 ;  /* 0x00007610ff127816 */ /* 0x000fc60000000012 */
[----:B------:R-:W2:Y:S04]  /*e160*/  LDL R15, [R1+0x264] ;  /* 0x00026400010f7983 */ /* 0x000ea80000100800 */
[----:B------:R-:W2:Y:S01]  /*e170*/  LDL R14, [R1+0x494] ;  /* 0x00049400010e7983 */ /* 0x000ea20000100800 */
[----:B----4-:R-:W-:-:S05]  /*e180*/  IMAD.X R13, R13, 0x1, R0, P1 ;  /* 0x000000010d0d7824 */ /* 0x010fca00008e0600 */
[----:B------:R-:W4:Y:S04]  /*e190*/  @!P0 LDG.E.U16 R18, desc[UR8][R12.64] ;  /* 0x000000080c128981 */ /* 0x000f28000c1e1500 */
[----:B----4-:R0:W-:Y:S04]  /*e1a0*/  STL [R1+0x4], R18 ;  /* 0x0000041201007387 */ /* 0x0101e80000100800 */
[----:B0-----:R-:W4:Y:S04]  /*e1b0*/  LDL.LU R18, [R1+0xf7c] ;  /* 0x000f7c0001127983 */ /* 0x001f280000300800 */
[----:B------:R-:W2:Y:S01]  /*e1c0*/  LDL R13, [R1+0x4a4] ;  /* 0x0004a400010d7983 */ /* 0x000ea20000100800 */
[----:B------:R-:W-:-:S02]  /*e1d0*/  PRMT R29, RZ, 0x7610, R29 ;  /* 0x00007610ff1d7816 */ /* 0x000fc4000000001d */
[----:B--2---:R-:W-:-:S05]  /*e1e0*/  IADD3 R12, P1, PT, R13, R2, RZ ;  /* 0x000000020d0c7210 */ /* 0x004fca0007f3e0ff */
[----:B------:R-:W-:Y:S01]  /*e1f0*/  IMAD.X R13, R15, 0x1, R0, P1 ;  /* 0x000000010f0d7824 */ /* 0x000fe200008e0600 */
[----:B---3--:R0:W-:Y:S04]  /*e200*/  STS.U16 [R6+UR4+0x8800], R11 ;  /* 0x0088000b06007988 */ /* 0x0081e80008000404 */
[----:B------:R-:W2:Y:S04]  /*e210*/  @!P0 LDG.E.U16 R29, desc[UR8][R12.64] ;  /* 0x000000080c1d8981 */ /* 0x000ea8000c1e1500 */
[----:B------:R-:W3:Y:S04]  /*e220*/  LDL R15, [R1+0x474] ;  /* 0x00047400010f7983 */ /* 0x000ee80000100800 */
[----:B------:R-:W3:Y:S04]  /*e230*/  LDL R12, [R1+0x21c] ;  /* 0x00021c00010c7983 */ /* 0x000ee80000100800 */
[----:B--2---:R-:W-:Y:S04]  /*e240*/  STL [R1+0xf78], R29 ;  /* 0x000f781d01007387 */ /* 0x004fe80000100800 */
[----:B0-----:R-:W2:Y:S04]  /*e250*/  LDL R11, [R1+0x244] ;  /* 0x00024400010b7983 */ /* 0x001ea80000100800 */
[----:B------:R0:W-:Y:S01]  /*e260*/  STS.U16 [R6+UR4+0x8a00], R10 ;  /* 0x008a000a06007988 */ /* 0x0001e20008000404 */
[----:B------:R-:W-:-:S02]  /*e270*/  PRMT R26, RZ, 0x7610, R26 ;  /* 0x00007610ff1a7816 */ /* 0x000fc4000000001a */
[----:B0-----:R-:W-:Y:S01]  /*e280*/  IADD3 R10, P1, PT, R14, R2, RZ ;  /* 0x000000020e0a7210 */ /* 0x001fe20007f3e0ff */
[----:B------:R0:W-:Y:S04]  /*e290*/  STS.U16 [R6+UR4+0x8c00], R5 ;  /* 0x008c000506007988 */ /* 0x0001e80008000404 */
[----:B------:R-:W3:Y:S01]  /*e2a0*/  LDL R14, [R1+0x1fc] ;  /* 0x0001fc00010e7983 */ /* 0x000ee20000100800 */
[----:B--2---:R-:W-:-:S05]  /*e2b0*/  IMAD.X R11, R11, 0x1, R0, P1 ;  /* 0x000000010b0b7824 */ /* 0x004fca00008e0600 */
[----:B------:R1:W2:Y:S04]  /*e2c0*/  @!P0 LDG.E.U16 R26, desc[UR8][R10.64] ;  /* 0x000000080a1a8981 */ /* 0x0002a8000c1e1500 */
[----:B------:R-:W1:Y:S01]  /*e2d0*/  LDL R11, [R1+0x484] ;  /* 0x00048400010b7983 */ /* 0x000e620000100800 */
[----:B0-----:R-:W-:Y:S02]  /*e2e0*/  PRMT R5, RZ, 0x7610, R5 ;  /* 0x00007610ff057816 */ /* 0x001fe40000000005 */
[----:B-1----:R-:W-:-:S05]  /*e2f0*/  IADD3 R10, P1, PT, R11, R2, RZ ;  /* 0x000000020b0a7210 */ /* 0x002fca0007f3e0ff */
[----:B---3--:R-:W-:-:S05]  /*e300*/  IMAD.X R11, R12, 0x1, R0, P1 ;  /* 0x000000010c0b7824 */ /* 0x008fca00008e0600 */
[----:B------:R0:W3:Y:S04]  /*e310*/  @!P0 LDG.E.U16 R5, desc[UR8][R10.64] ;  /* 0x000000080a058981 */ /* 0x0000e8000c1e1500 */
[----:B------:R1:W-:Y:S01]  /*e320*/  STS.U16 [R6+UR4+0x8000], R17 ;  /* 0x0080001106007988 */ /* 0x0003e20008000404 */
[----:B0-----:R-:W-:Y:S02]  /*e330*/  IADD3 R10, P1, PT, R15, R2, RZ ;  /* 0x000000020f0a7210 */ /* 0x001fe40007f3e0ff */
[----:B-1----:R-:W-:-:S03]  /*e340*/  PRMT R17, RZ, 0x7610, R17 ;  /* 0x00007610ff117816 */ /* 0x002fc60000000011 */
[----:B------:R-:W-:Y:S01]  /*e350*/  IMAD.X R11, R14, 0x1, R0, P1 ;  /* 0x000000010e0b7824 */ /* 0x000fe200008e0600 */
[----:B--2---:R-:W-:Y:S04]  /*e360*/  STL [R1+0xf74], R26 ;  /* 0x000f741a01007387 */ /* 0x004fe80000100800 */
[----:B------:R0:W2:Y:S04]  /*e370*/  @!P0 LDG.E.U16 R17, desc[UR8][R10.64] ;  /* 0x000000080a118981 */ /* 0x0000a8000c1e1500 */
[----:B---3--:R-:W-:Y:S04]  /*e380*/  STL [R1+0xf70], R5 ;  /* 0x000f700501007387 */ /* 0x008fe80000100800 */
[----:B------:R-:W0:Y:S01]  /*e390*/  LDL R11, [R1+0x464] ;  /* 0x00046400010b7983 */ /* 0x000e220000100800 */
[----:B----4-:R-:W-:-:S03]  /*e3a0*/  PRMT R18, RZ, 0x7610, R18 ;  /* 0x00007610ff127816 */ /* 0x010fc60000000012 */
[----:B------:R1:W-:Y:S04]  /*e3b0*/  STS.U16 [R6+UR4+0x8e00], R9 ;  /* 0x008e000906007988 */ /* 0x0003e80008000404 */
[----:B------:R-:W3:Y:S04]  /*e3c0*/  LDL R15, [R1+0x444] ;  /* 0x00044400010f7983 */ /* 0x000ee80000100800 */
[----:B------:R-:W4:Y:S04]  /*e3d0*/  LDL R14, [R1+0x1b8] ;  /* 0x0001b800010e7983 */ /* 0x000f280000100800 */
[----:B-1----:R-:W2:Y:S01]  /*e3e0*/  LDL R9, [R1+0x454] ;  /* 0x0004540001097983 */ /* 0x002ea20000100800 */
[----:B0-----:R-:W-:-:S03]  /*e3f0*/  IADD3 R10, P1, PT, R11, R2, RZ ;  /* 0x000000020b0a7210 */ /* 0x001fc60007f3e0ff */
[----:B------:R-:W2:Y:S01]  /*e400*/  LDL R11, [R1+0x1dc] ;  /* 0x0001dc00010b7983 */ /* 0x000ea20000100800 */
[----:B------:R-:W-:Y:S01]  /*e410*/  LOP3.LUT R12, R6, 0x20, RZ, 0x3c, !PT ;  /* 0x00000020060c7812 */ /* 0x000fe200078e3cff */
[----:B--2---:R-:W-:-:S05]  /*e420*/  IMAD.X R11, R11, 0x1, R0, P1 ;  /* 0x000000010b0b7824 */ /* 0x004fca00008e0600 */
[----:B------:R0:W2:Y:S04]  /*e430*/  @!P0 LDG.E.U16 R18, desc[UR8][R10.64] ;  /* 0x000000080a128981 */ /* 0x0000a8000c1e1500 */
[----:B------:R-:W2:Y:S01]  /*e440*/  LDL R11, [R1+0x1bc] ;  /* 0x0001bc00010b7983 */ /* 0x000ea20000100800 */
[----:B0-----:R-:W-:-:S03]  /*e450*/  IADD3 R10, P1, PT, R9, R2, RZ ;  /* 0x00000002090a7210 */ /* 0x001fc60007f3e0ff */
[----:B------:R-:W-:Y:S04]  /*e460*/  STS.U16 [R6+UR4+0x8200], R16 ;  /* 0x0082001006007988 */ /* 0x000fe80008000404 */
[----:B------:R0:W-:Y:S04]  /*e470*/  STS.U16 [R12+UR4+0x8300], R4 ;  /* 0x008300040c007988 */ /* 0x0001e80008000404 */
[----:B------:R-:W3:Y:S01]  /*e480*/  LDL R9, [R1+0x424] ;  /* 0x0004240001097983 */ /* 0x000ee20000100800 */
[----:B0-----:R-:W-:-:S03]  /*e490*/  PRMT R4, RZ, 0x7610, R4 ;  /* 0x00007610ff047816 */ /* 0x001fc60000000004 */
[----:B------:R0:W-:Y:S02]  /*e4a0*/  STS.U16 [R12+UR4+0x8700], R20 ;  /* 0x008700140c007988 */ /* 0x0001e40008000404 */
[----:B0-----:R-:W-:Y:S01]  /*e4b0*/  PRMT R20, RZ, 0x7610, R20 ;  /* 0x00007610ff147816 */ /* 0x001fe20000000014 */
[----:B--2---:R-:W-:-:S05]  /*e4c0*/  IMAD.X R11, R11, 0x1, R0, P1 ;  /* 0x000000010b0b7824 */ /* 0x004fca00008e0600 */
[----:B------:R3:W2:Y:S02]  /*e4d0*/  @!P0 LDG.E.U16 R4, desc[UR8][R10.64] ;  /* 0x000000080a048981 */ /* 0x0006a4000c1e1500 */
[----:B---3--:R-:W-:Y:S02]  /*e4e0*/  IADD3 R10, P1, PT, R15, R2, RZ ;  /* 0x000000020f0a7210 */ /* 0x008fe40007f3e0ff */
[----:B------:R0:W-:Y:S03]  /*e4f0*/  STS.U16 [R12+UR4+0x8900], R22 ;  /* 0x008900160c007988 */ /* 0x0001e60008000404 */
[----:B----4-:R-:W-:Y:S01]  /*e500*/  IMAD.X R11, R14, 0x1, R0, P1 ;  /* 0x000000010e0b7824 */ /* 0x010fe200008e0600 */
[----:B------:R-:W3:Y:S04]  /*e510*/  LDL R15, [R1+0x414] ;  /* 0x00041400010f7983 */ /* 0x000ee80000100800 */
[----:B------:R1:W4:Y:S01]  /*e520*/  @!P0 LDG.E.U16 R20, desc[UR8][R10.64] ;  /* 0x000000080a148981 */ /* 0x000322000c1e1500 */
[----:B0-----:R-:W-:-:S03]  /*e530*/  PRMT R22, RZ, 0x7610, R22 ;  /* 0x00007610ff167816 */ /* 0x001fc60000000016 */
[----:B------:R-:W2:Y:S04]  /*e540*/  LDL R14, [R1+0x218] ;  /* 0x00021800010e7983 */ /* 0x000ea80000100800 */
[----:B------:R-:W1:Y:S02]  /*e550*/  LDL R11, [R1+0x434] ;  /* 0x00043400010b7983 */ /* 0x000e640000100800 */
[----:B-1----:R-:W-:Y:S02]  /*e560*/  IADD3 R10, P1, PT, R11, R2, RZ ;  /* 0x000000020b0a7210 */ /* 0x002fe40007f3e0ff */
[----:B------:R-:W2:Y:S03]  /*e570*/  LDL R11, [R1+0x1d8] ;  /* 0x0001d800010b7983 */ /* 0x000ea60000100800 */
[----:B--2---:R-:W-:-:S05]  /*e580*/  IMAD.X R11, R11, 0x1, R0, P1 ;  /* 0x000000010b0b7824 */ /* 0x004fca00008e0600 */
[----:B------:R0:W2:Y:S04]  /*e590*/  @!P0 LDG.E.U16 R22, desc[UR8][R10.64] ;  /* 0x000000080a168981 */ /* 0x0000a8000c1e1500 */
[----:B------:R-:W2:Y:S01]  /*e5a0*/  LDL R11, [R1+0x1f8] ;  /* 0x0001f800010b7983 */ /* 0x000ea20000100800 */
[----:B0-----:R-:W-:-:S03]  /*e5b0*/  IADD3 R10, P1, PT, R9, R2, RZ ;  /* 0x00000002090a7210 */ /* 0x001fc60007f3e0ff */
[----:B------:R0:W-:Y:S04]  /*e5c0*/  STS.U16 [R12+UR4+0x8b00], R21 ;  /* 0x008b00150c007988 */ /* 0x0001e80008000404 */
[----:B------:R1:W-:Y:S04]  /*e5d0*/  STS.U16 [R12+UR4+0x8500], R3 ;  /* 0x008500030c007988 */ /* 0x0003e80008000404 */
[----:B------:R-:W3:Y:S01]  /*e5e0*/  LDL R9, [R1+0x3f4] ;  /* 0x0003f40001097983 */ /* 0x000ee20000100800 */
[----:B0-----:R-:W-:Y:S02]  /*e5f0*/  PRMT R21, RZ, 0x7610, R21 ;  /* 0x00007610ff157816 */ /* 0x001fe40000000015 */
[----:B-1----:R-:W-:Y:S01]  /*e600*/  PRMT R3, RZ, 0x7610, R3 ;  /* 0x00007610ff037816 */ /* 0x002fe20000000003 */
[----:B--2---:R-:W-:-:S05]  /*e610*/  IMAD.X R11, R11, 0x1, R0, P1 ;  /* 0x000000010b0b7824 */ /* 0x004fca00008e0600 */
[----:B------:R3:W2:Y:S02]  /*e620*/  @!P0 LDG.E.U16 R21, desc[UR8][R10.64] ;  /* 0x000000080a158981 */ /* 0x0006a4000c1e1500 */
[----:B---3--:R-:W-:Y:S02]  /*e630*/  IADD3 R10, P1, PT, R15, R2, RZ ;  /* 0x000000020f0a7210 */ /* 0x008fe40007f3e0ff */
[----:B------:R0:W-:Y:S03]  /*e640*/  STS.U16 [R12+UR4+0x8100], R7 ;  /* 0x008100070c007988 */ /* 0x0001e60008000404 */
[----:B------:R-:W-:Y:S01]  /*e650*/  IMAD.X R11, R14, 0x1, R0, P1 ;  /* 0x000000010e0b7824 */ /* 0x000fe200008e0600 */
[----:B------:R-:W-:Y:S04]  /*e660*/  STS.U16 [R12+UR4+0x8d00], R19 ;  /* 0x008d00130c007988 */ /* 0x000fe80008000404 */
[----:B------:R1:W3:Y:S04]  /*e670*/  @!P0 LDG.E.U16 R3, desc[UR8][R10.64] ;  /* 0x000000080a038981 */ /* 0x0002e8000c1e1500 */
[----:B------:R-:W-:Y:S01]  /*e680*/  STS.U16 [R12+UR4+0x8f00], R24 ;  /* 0x008f00180c007988 */ /* 0x000fe20008000404 */
[----:B0-----:R-:W-:-:S03]  /*e690*/  PRMT R7, RZ, 0x7610, R7 ;  /* 0x00007610ff077816 */ /* 0x001fc60000000007 */
[----:B------:R-:W2:Y:S04]  /*e6a0*/  LDL R15, [R1+0x280] ;  /* 0x00028000010f7983 */ /* 0x000ea80000100800 */
[----:B------:R-:W1:Y:S04]  /*e6b0*/  LDL R11, [R1+0x404] ;  /* 0x00040400010b7983 */ /* 0x000e680000100800 */
[----:B------:R-:W2:Y:S01]  /*e6c0*/  LDL R14, [R1+0x3d4] ;  /* 0x0003d400010e7983 */ /* 0x000ea20000100800 */
[----:B-1----:R-:W-:-:S03]  /*e6d0*/  IADD3 R10, P1, PT, R11, R2, RZ ;  /* 0x000000020b0a7210 */ /* 0x002fc60007f3e0ff */
[----:B------:R-:W2:Y:S04]  /*e6e0*/  LDL R11, [R1+0x240] ;  /* 0x00024000010b7983 */ /* 0x000ea80000100800 */
[----:B------:R0:W-:Y:S01]  /*e6f0*/  STS.U16 [R6+UR4], R8 ;  /* 0x0000000806007988 */ /* 0x0001e20008000404 */
[--C-:B--2---:R-:W-:Y:S01]  /*e700*/  IMAD.X R11, R11, 0x1, R0.reuse, P1 ;  /* 0x000000010b0b7824 */ /* 0x104fe200008e0600 */
[----:B0-----:R-:W-:Y:S02]  /*e710*/  IADD3 R8, P1, PT, R9, R2, RZ ;  /* 0x0000000209087210 */ /* 0x001fe40007f3e0ff */
[----:B------:R-:W2:Y:S04]  /*e720*/  LDL R9, [R1+0x260] ;  /* 0x0002600001097983 */ /* 0x000ea80000100800 */
[----:B------:R0:W3:Y:S02]  /*e730*/  @!P0 LDG.E.U16 R7, desc[UR8][R10.64] ;  /* 0x000000080a078981 */ /* 0x0000e4000c1e1500 */
[----:B0-----:R-:W-:Y:S01]  /*e740*/  PRMT R11, RZ, 0x7610, R11 ;  /* 0x00007610ff0b7816 */ /* 0x001fe2000000000b */
[----:B--2---:R-:W-:-:S05]  /*e750*/  IMAD.X R9, R9, 0x1, R0, P1 ;  /* 0x0000000109097824 */ /* 0x004fca00008e0600 */
[----:B------:R0:W2:Y:S04]  /*e760*/  @!P0 LDG.E.U16 R11, desc[UR8][R8.64] ;  /* 0x00000008080b8981 */ /* 0x0000a8000c1e1500 */
[----:B------:R-:W0:Y:S01]  /*e770*/  LDL R9, [R1+0x3e4] ;  /* 0x0003e40001097983 */ /* 0x000e220000100800 */
[----:B------:R-:W-:Y:S02]  /*e780*/  PRMT R10, RZ, 0x7610, R10 ;  /* 0x00007610ff0a7816 */ /* 0x000fe4000000000a */
[----:B0-----:R-:W-:-:S05]  /*e790*/  IADD3 R8, P1, PT, R9, R2, RZ ;  /* 0x0000000209087210 */ /* 0x001fca0007f3e0ff */
[----:B------:R-:W-:Y:S02]  /*e7a0*/  IMAD.X R9, R15, 0x1, R0, P1 ;  /* 0x000000010f097824 */ /* 0x000fe400008e0600 */
[----:B------:R-:W2:Y:S01]  /*e7b0*/  LDL R15, [R1+0x2a0] ;  /* 0x0002a000010f7983 */ /* 0x000ea20000100800 */
[----:B------:R-:W-:-:S03]  /*e7c0*/  IADD3 R14, P1, PT, R14, R2, RZ ;  /* 0x000000020e0e7210 */ /* 0x000fc60007f3e0ff */
[----:B------:R0:W3:Y:S02]  /*e7d0*/  @!P0 LDG.E.U16 R10, desc[UR8][R8.64] ;  /* 0x00000008080a8981 */ /* 0x0000e4000c1e1500 */
[----:B0-----:R-:W-:Y:S01]  /*e7e0*/  PRMT R9, RZ, 0x7610, R9 ;  /* 0x00007610ff097816 */ /* 0x001fe20000000009 */
        /* <DEDUP_REMOVED lines=14> */
[----:B------:R-:W2:Y:S04]  /*e8d0*/  LDL.LU R14, [R1] ;  /* 0x00000000010e7983 */ /* 0x000ea80000300800 */
[----:B------:R-:W0:Y:S04]  /*e8e0*/  LDL R15, [R1+0x3a4] ;  /* 0x0003a400010f7983 */ /* 0x000e280000100800 */
[----:B--2---:R0:W-:Y:S02]  /*e8f0*/  STS.U16 [R6+UR4+0x1400], R14 ;  /* 0x0014000e06007988 */ /* 0x0041e40008000404 */
[----:B0-----:R-:W-:-:S02]  /*e900*/  IADD3 R14, P1, PT, R15, R2, RZ ;  /* 0x000000020f0e7210 */ /* 0x001fc40007f3e0ff */
[----:B------:R-:W2:Y:S01]  /*e910*/  LDL R15, [R1+0x300] ;  /* 0x00030000010f7983 */ /* 0x000ea20000100800 */
[----:B------:R-:W-:Y:S02]  /*e920*/  PRMT R13, RZ, 0x7610, R13 ;  /* 0x00007610ff0d7816 */ /* 0x000fe4000000000d */
[----:B--2---:R-:W-:-:S05]  /*e930*/  IMAD.X R15, R15, 0x1, R0, P1 ;  /* 0x000000010f0f7824 */ /* 0x004fca00008e0600 */
[----:B------:R0:W2:Y:S04]  /*e940*/  @!P0 LDG.E.U16 R13, desc[UR8][R14.64] ;  /* 0x000000080e0d8981 */ /* 0x0000a8000c1e1500 */
[----:B------:R-:W2:Y:S04]  /*e950*/  LDL.LU R14, [R1+0x14] ;  /* 0x00001400010e7983 */ /* 0x000ea80000300800 */
        /* <DEDUP_REMOVED lines=11> */
[----:B------:R-:W2:Y:S04]  /*ea10*/  LDL R15, [R1+0x340] ;  /* 0x00034000010f7983 */ /* 0x000ea80000100800 */
[----:B------:R0:W-:Y:S02]  /*ea20*/  STS.U16 [R6+UR4+0x400], R23 ;  /* 0x0004001706007988 */ /* 0x0001e40008000404 */
[----:B0-----:R-:W-:Y:S01]  /*ea30*/  PRMT R23, RZ, 0x7610, R23 ;  /* 0x00007610ff177816 */ /* 0x001fe20000000017 */
        /* <DEDUP_REMOVED lines=47> */
[----:B------:R-:W2:Y:S04]  /*ed30*/  LDL R15, [R1+0x35c] ;  /* 0x00035c00010f7983 */ /* 0x000ea80000100800 */
[----:B------:R0:W-:Y:S02]  /*ed40*/  STS.U16 [R6+UR4+0x3400], R5 ;  /* 0x0034000506007988 */ /* 0x0001e40008000404 */
[----:B0-----:R-:W-:Y:S01]  /*ed50*/  PRMT R5, RZ, 0x7610, R5 ;  /* 0x00007610ff057816 */ /* 0x001fe20000000005 */
[----:B--2---:R-:W-:-:S05]  /*ed60*/  IMAD.X R15, R15, 0x1, R0, P1 ;  /* 0x000000010f0f7824 */ /* 0x004fca00008e0600 */
[----:B------:R-:W2:Y:S04]  /*ed70*/  @!P0 LDG.E.U16 R5, desc[UR8][R14.64] ;  /* 0x000000080e058981 */ /* 0x000ea8000c1e1500 */
[----:B------:R-:W3:Y:S04]  /*ed80*/  LDL R15, [R1+0x510] ;  /* 0x00051000010f7983 */ /* 0x000ee80000100800 */
[----:B--2---:R0:W-:Y:S01]  /*ed90*/  STL [R1], R5 ;  /* 0x0000000501007387 */ /* 0x0041e20000100800 */
[----:B---3--:R-:W-:-:S03]  /*eda0*/  IADD3 R14, P1, PT, R15, R2, RZ ;  /* 0x000000020f0e7210 */ /* 0x008fc60007f3e0ff */
[----:B------:R1:W-:Y:S04]  /*edb0*/  STS.U16 [R6+UR4+0x2c00], R29 ;  /* 0x002c001d06007988 */ /* 0x0003e80008000404 */
[----:B------:R-:W2:Y:S04]  /*edc0*/  LDL R15, [R1+0x33c] ;  /* 0x00033c00010f7983 */ /* 0x000ea80000100800 */
[----:B0-----:R-:W3:Y:S01]  /*edd0*/  LDL R5, [R1+0x4f0] ;  /* 0x0004f00001057983 */ /* 0x001ee20000100800 */
[----:B-1----:R-:W-:Y:S01]  /*ede0*/  PRMT R29, RZ, 0x7610, R29 ;  /* 0x00007610ff1d7816 */ /* 0x002fe2000000001d */
[----:B--2---:R-:W-:-:S05]  /*edf0*/  IMAD.X R15, R15, 0x1, R0, P1 ;  /* 0x000000010f0f7824 */ /* 0x004fca00008e0600 */
[----:B------:R-:W2:Y:S04]  /*ee00*/  @!P0 LDG.E.U16 R29, desc[UR8][R14.64] ;  /* 0x000000080e1d8981 */ /* 0x000ea8000c1e1500 */
[----:B------:R-:W3:Y:S04]  /*ee10*/  LDL R15, [R1+0x500] ;  /* 0x00050000010f7983 */ /* 0x000ee80000100800 */
[----:B--2---:R-:W-:Y:S04]  /*ee20*/  STL [R1+0xf64], R29 ;  /* 0x000f641d01007387 */ /* 0x004fe80000100800 */
[----:B------:R-:W-:Y:S04]  /*ee30*/  STL [R1+0xf68], R29 ;  /* 0x000f681d01007387 */ /* 0x000fe80000100800 */
[----:B------:R-:W-:Y:S01]  /*ee40*/  STL [R1+0xf6c], R29 ;  /* 0x000f6c1d01007387 */ /* 0x000fe20000100800 */
[----:B---3--:R-:W-:-:S03]  /*ee50*/  IADD3 R14, P1, PT, R15, R2, RZ ;  /* 0x000000020f0e7210 */ /* 0x008fc60007f3e0ff */
[----:B------:R-:W2:Y:S04]  /*ee60*/  LDL R15, [R1+0x31c] ;  /* 0x00031c00010f7983 */ /* 0x000ea80000100800 */
[----:B------:R0:W-:Y:S01]  /*ee70*/  STS.U16 [R6+UR4+0x4000], R4 ;  /* 0x0040000406007988 */ /* 0x0001e20008000404 */
[----:B--2---:R-:W-:Y:S01]  /*ee80*/  IMAD.X R15, R15, 0x1, R0, P1 ;  /* 0x000000010f0f7824 */ /* 0x004fe200008e0600 */
[----:B0-----:R-:W-:Y:S02]  /*ee90*/  IADD3 R4, P1, PT, R5, R2, RZ ;  /* 0x0000000205047210 */ /* 0x001fe40007f3e0ff */
[----:B------:R-:W2:Y:S04]  /*eea0*/  LDL R5, [R1+0x2fc] ;  /* 0x0002fc0001057983 */ /* 0x000ea80000100800 */
[----:B------:R0:W-:Y:S02]  /*eeb0*/  STS.U16 [R6+UR4+0x3000], R26 ;  /* 0x0030001a06007988 */ /* 0x0001e40008000404 */
[----:B0-----:R-:W-:Y:S01]  /*eec0*/  PRMT R26, RZ, 0x7610, R26 ;  /* 0x00007610ff1a7816 */ /* 0x001fe2000000001a */
[----:B--2---:R-:W-:-:S05]  /*eed0*/  IMAD.X R5, R5, 0x1, R0, P1 ;  /* 0x0000000105057824 */ /* 0x004fca00008e0600 */
[----:B------:R-:W2:Y:S04]  /*eee0*/  @!P0 LDG.E.U16 R26, desc[UR8][R4.64] ;  /* 0x00000008041a8981 */ /* 0x000ea8000c1e1500 */
[----:B------:R-:W3:Y:S04]  /*eef0*/  LDL R5, [R1+0x4e0] ;  /* 0x0004e00001057983 */ /* 0x000ee80000100800 */
[----:B------:R0:W-:Y:S02]  /*ef00*/  STS.U16 [R6+UR4+0x1000], R28 ;  /* 0x0010001c06007988 */ /* 0x0001e40008000404 */
[----:B0-----:R-:W-:-:S06]  /*ef10*/  PRMT R28, RZ, 0x7610, R28 ;  /* 0x00007610ff1c7816 */ /* 0x001fcc000000001c */
[----:B------:R-:W4:Y:S04]  /*ef20*/  @!P0 LDG.E.U16 R28, desc[UR8][R14.64] ;  /* 0x000000080e1c8981 */ /* 0x000f28000c1e1500 */
[----:B------:R-:W4:Y:S04]  /*ef30*/  LDL R14, [R1+0x4d0] ;  /* 0x0004d000010e7983 */ /* 0x000f280000100800 */
[----:B------:R-:W4:Y:S04]  /*ef40*/  LDL R15, [R1+0x2bc] ;  /* 0x0002bc00010f7983 */ /* 0x000f280000100800 */
[----:B--2---:R-:W-:Y:S01]  /*ef50*/  STL [R1+0xf60], R26 ;  /* 0x000f601a01007387 */ /* 0x004fe20000100800 */
[----:B---3--:R-:W-:-:S03]  /*ef60*/  IADD3 R4, P1, PT, R5, R2, RZ ;  /* 0x0000000205047210 */ /* 0x008fc60007f3e0ff */
[----:B------:R-:W2:Y:S04]  /*ef70*/  LDL R5, [R1+0x2dc] ;  /* 0x0002dc0001057983 */ /* 0x000ea80000100800 */
[----:B------:R0:W-:Y:S02]  /*ef80*/  STS.U16 [R6+UR4+0x800], R25 ;  /* 0x0008001906007988 */ /* 0x0001e40008000404 */
[----:B0-----:R-:W-:Y:S01]  /*ef90*/  PRMT R25, RZ, 0x7610, R25 ;  /* 0x00007610ff197816 */ /* 0x001fe20000000019 */
[----:B--2---:R-:W-:-:S05]  /*efa0*/  IMAD.X R5, R5, 0x1, R0, P1 ;  /* 0x0000000105057824 */ /* 0x004fca00008e0600 */
[----:B------:R4:W2:Y:S04]  /*efb0*/  @!P0 LDG.E.U16 R25, desc[UR8][R4.64] ;  /* 0x0000000804198981 */ /* 0x0008a8000c1e1500 */
[----:B------:R0:W-:Y:S01]  /*efc0*/  STS.U16 [R6+UR4+0x4800], R22 ;  /* 0x0048001606007988 */ /* 0x0001e20008000404 */
[----:B----4-:R-:W-:Y:S02]  /*efd0*/  IADD3 R4, P1, PT, R14, R2, RZ ;  /* 0x000000020e047210 */ /* 0x010fe40007f3e0ff */
[----:B0-----:R-:W-:-:S03]  /*efe0*/  PRMT R22, RZ, 0x7610, R22 ;  /* 0x00007610ff167816 */ /* 0x001fc60000000016 */
[----:B------:R-:W-:-:S05]  /*eff0*/  IMAD.X R5, R15, 0x1, R0, P1 ;  /* 0x000000010f057824 */ /* 0x000fca00008e0600 */
[----:B------:R-:W3:Y:S04]  /*f000*/  @!P0 LDG.E.U16 R22, desc[UR8][R4.64] ;  /* 0x0000000804168981 */ /* 0x000ee8000c1e1500 */
[----:B--2---:R-:W-:Y:S04]  /*f010*/  STL [R1+0xf5c], R25 ;  /* 0x000f5c1901007387 */ /* 0x004fe80000100800 */
[----:B------:R-:W2:Y:S04]  /*f020*/  LDL R5, [R1+0x4c0] ;  /* 0x0004c00001057983 */ /* 0x000ea80000100800 */
[----:B------:R-:W4:Y:S04]  /*f030*/  LDL R15, [R1+0x4a0] ;  /* 0x0004a000010f7983 */ /* 0x000f280000100800 */
[----:B------:R-:W4:Y:S04]  /*f040*/  LDL R14, [R1+0x25c] ;  /* 0x00025c00010e7983 */ /* 0x000f280000100800 */
[----:B---3--:R-:W-:Y:S01]  /*f050*/  STL [R1+0xf58], R22 ;  /* 0x000f581601007387 */ /* 0x008fe20000100800 */
[----:B--2---:R-:W-:-:S03]  /*f060*/  IADD3 R4, P1, PT, R5, R2, RZ ;  /* 0x0000000205047210 */ /* 0x004fc60007f3e0ff */
[----:B------:R-:W2:Y:S04]  /*f070*/  LDL R5, [R1+0x29c] ;  /* 0x00029c0001057983 */ /* 0x000ea80000100800 */
[----:B------:R0:W-:Y:S02]  /*f080*/  STS.U16 [R6+UR4+0x4c00], R21 ;  /* 0x004c001506007988 */ /* 0x0001e40008000404 */
[----:B0-----:R-:W-:Y:S01]  /*f090*/  PRMT R21, RZ, 0x7610, R21 ;  /* 0x00007610ff157816 */ /* 0x001fe20000000015 */
[----:B--2---:R-:W-:-:S05]  /*f0a0*/  IMAD.X R5, R5, 0x1, R0, P1 ;  /* 0x0000000105057824 */ /* 0x004fca00008e0600 */
[----:B------:R-:W2:Y:S04]  /*f0b0*/  @!P0 LDG.E.U16 R21, desc[UR8][R4.64] ;  /* 0x0000000804158981 */ /* 0x000ea8000c1e1500 */
[----:B------:R-:W3:Y:S04]  /*f0c0*/  LDL R5, [R1+0x4b0] ;  /* 0x0004b00001057983 */ /* 0x000ee80000100800 */
[----:B--2---:R-:W-:Y:S01]  /*f0d0*/  STL [R1+0xf54], R21 ;  /* 0x000f541501007387 */ /* 0x004fe20000100800 */
[----:B---3--:R-:W-:-:S03]  /*f0e0*/  IADD3 R4, P1, PT, R5, R2, RZ ;  /* 0x0000000205047210 */ /* 0x008fc60007f3e0ff */
[----:B------:R-:W2:Y:S04]  /*f0f0*/  LDL R5, [R1+0x27c] ;  /* 0x00027c0001057983 */ /* 0x000ea80000100800 */
[----:B------:R0:W-:Y:S02]  /*f100*/  STS.U16 [R6+UR4+0x3800], R17 ;  /* 0x0038001106007988 */ /* 0x0001e40008000404 */
[----:B0-----:R-:W-:Y:S02]  /*f110*/  PRMT R17, RZ, 0x7610, R17 ;  /* 0x00007610ff117816 */ /* 0x001fe40000000011 */
[----:B------:R0:W-:Y:S02]  /*f120*/  STS.U16 [R6+UR4+0x3c00], R18 ;  /* 0x003c001206007988 */ /* 0x0001e40008000404 */
[----:B0-----:R-:W-:Y:S01]  /*f130*/  PRMT R18, RZ, 0x7610, R18 ;  /* 0x00007610ff127816 */ /* 0x001fe20000000012 */
[----:B--2---:R-:W-:-:S05]  /*f140*/  IMAD.X R5, R5, 0x1, R0, P1 ;  /* 0x0000000105057824 */ /* 0x004fca00008e0600 */
[----:B------:R4:W2:Y:S02]  /*f150*/  @!P0 LDG.E.U16 R17, desc[UR8][R4.64] ;  /* 0x0000000804118981 */ /* 0x0008a4000c1e1500 */
[----:B----4-:R-:W-:Y:S02]  /*f160*/  IADD3 R4, P1, PT, R15, R2, RZ ;  /* 0x000000020f047210 */ /* 0x010fe40007f3e0ff */
[----:B------:R0:W-:Y:S03]  /*f170*/  STS.U16 [R6+UR4+0x4400], R20 ;  /* 0x0044001406007988 */ /* 0x0001e60008000404 */
[----:B------:R-:W-:Y:S01]  /*f180*/  IMAD.X R5, R14, 0x1, R0, P1 ;  /* 0x000000010e057824 */ /* 0x000fe200008e0600 */
[----:B------:R1:W-:Y:S04]  /*f190*/  STS.U16 [R6+UR4+0x5800], R11 ;  /* 0x0058000b06007988 */ /* 0x0003e80008000404 */
[----:B------:R3:W4:Y:S01]  /*f1a0*/  @!P0 LDG.E.U16 R18, desc[UR8][R4.64] ;  /* 0x0000000804128981 */ /* 0x000722000c1e1500 */
[----:B0-----:R-:W-:-:S03]  /*f1b0*/  PRMT R20, RZ, 0x7610, R20 ;  /* 0x00007610ff147816 */ /* 0x001fc60000000014 */
[----:B------:R-:W2:Y:S04]  /*f1c0*/  LDL R15, [R1+0x470] ;  /* 0x00047000010f7983 */ /* 0x000ea80000100800 */
[----:B-1----:R-:W2:Y:S04]  /*f1d0*/  LDL R11, [R1+0x214] ;  /* 0x00021400010b7983 */ /* 0x002ea80000100800 */
[----:B------:R-:W3:Y:S04]  /*f1e0*/  LDL R5, [R1+0x490] ;  /* 0x0004900001057983 */ /* 0x000ee80000100800 */
[----:B------:R-:W2:Y:S01]  /*f1f0*/  LDL R14, [R1+0x1f4] ;  /* 0x0001f400010e7983 */ /* 0x000ea20000100800 */
[----:B---3--:R-:W-:-:S03]  /*f200*/  IADD3 R4, P1, PT, R5, R2, RZ ;  /* 0x0000000205047210 */ /* 0x008fc60007f3e0ff */
[----:B------:R-:W3:Y:S02]  /*f210*/  LDL R5, [R1+0x23c] ;  /* 0x00023c0001057983 */ /* 0x000ee40000100800 */
[----:B---3--:R-:W-:-:S05]  /*f220*/  IMAD.X R5, R5, 0x1, R0, P1 ;  /* 0x0000000105057824 */ /* 0x008fca00008e0600 */
[----:B------:R0:W3:Y:S04]  /*f230*/  @!P0 LDG.E.U16 R20, desc[UR8][R4.64] ;  /* 0x0000000804148981 */ /* 0x0000e8000c1e1500 */
[----:B------:R-:W0:Y:S04]  /*f240*/  LDL R5, [R1+0x480] ;  /* 0x0004800001057983 */ /* 0x000e280000100800 */
[----:B------:R1:W-:Y:S04]  /*f250*/  STS.U16 [R6+UR4+0x5000], R3 ;  /* 0x0050000306007988 */ /* 0x0003e80008000404 */
[----:B------:R0:W-:Y:S01]  /*f260*/  STS.U16 [R6+UR4+0x5c00], R10 ;  /* 0x005c000a06007988 */ /* 0x0001e20008000404 */
[----:B-1----:R-:W-:-:S02]  /*f270*/  PRMT R3, RZ, 0x7610, R3 ;  /* 0x00007610ff037816 */ /* 0x002fc40000000003 */
[----:B0-----:R-:W-:-:S05]  /*f280*/  IADD3 R4, P1, PT, R5, R2, RZ ;  /* 0x0000000205047210 */ /* 0x001fca0007f3e0ff */
[--C-:B--2---:R-:W-:Y:S01]  /*f290*/  IMAD.X R5, R11, 0x1, R0.reuse, P1 ;  /* 0x000000010b057824 */ /* 0x104fe200008e0600 */
[----:B------:R-:W-:Y:S01]  /*f2a0*/  IADD3 R10, P1, PT, R15, R2, RZ ;  /* 0x000000020f0a7210 */ /* 0x000fe20007f3e0ff */
[----:B------:R0:W-:Y:S04]  /*f2b0*/  STS.U16 [R6+UR4+0x6000], R9 ;  /* 0x0060000906007988 */ /* 0x0001e80008000404 */
[----:B------:R1:W2:Y:S01]  /*f2c0*/  @!P0 LDG.E.U16 R3, desc[UR8][R4.64] ;  /* 0x0000000804038981 */ /* 0x0002a2000c1e1500 */
[----:B------:R-:W-:-:S03]  /*f2d0*/  IMAD.X R11, R14, 0x1, R0, P1 ;  /* 0x000000010e0b7824 */ /* 0x000fc600008e0600 */
[----:B------:R-:W2:Y:S04]  /*f2e0*/  LDL R15, [R1+0x1c0] ;  /* 0x0001c000010f7983 */ /* 0x000ea80000100800 */
[----:B0-----:R-:W2:Y:S01]  /*f2f0*/  LDL R9, [R1+0x450] ;  /* 0x0004500001097983 */ /* 0x001ea20000100800 */
[----:B-1----:R-:W-:Y:S02]  /*f300*/  PRMT R5, RZ, 0x7610, R5 ;  /* 0x00007610ff057816 */ /* 0x002fe40000000005 */
[----:B------:R-:W-:Y:S01]  /*f310*/  PRMT R4, RZ, 0x7610, R4 ;  /* 0x00007610ff047816 */ /* 0x000fe20000000004 */
[----:B------:R2:W-:Y:S04]  /*f320*/  STS.U16 [R6+UR4+0x6800], R8 ;  /* 0x0068000806007988 */ /* 0x0005e80008000404 */
[----:B------:R0:W2:Y:S04]  /*f330*/  @!P0 LDG.E.U16 R5, desc[UR8][R10.64] ;  /* 0x000000080a058981 */ /* 0x0000a8000c1e1500 */
[----:B------:R-:W2:Y:S04]  /*f340*/  LDL R14, [R1+0x430] ;  /* 0x00043000010e7983 */ /* 0x000ea80000100800 */
[----:B------:R-:W0:Y:S02]  /*f350*/  LDL R11, [R1+0x460] ;  /* 0x00046000010b7983 */ /* 0x000e240000100800 */
[----:B0-----:R-:W-:-:S02]  /*f360*/  IADD3 R10, P1, PT, R11, R2, RZ ;  /* 0x000000020b0a7210 */ /* 0x001fc40007f3e0ff */
[----:B------:R-:W2:Y:S03]  /*f370*/  LDL R11, [R1+0x1d4] ;  /* 0x0001d400010b7983 */ /* 0x000ea60000100800 */
[----:B--2---:R-:W-:-:S05]  /*f380*/  IMAD.X R11, R11, 0x1, R0, P1 ;  /* 0x000000010b0b7824 */ /* 0x004fca00008e0600 */
[----:B------:R0:W2:Y:S04]  /*f390*/  @!P0 LDG.E.U16 R4, desc[UR8][R10.64] ;  /* 0x000000080a048981 */ /* 0x0000a8000c1e1500 */
[----:B------:R-:W2:Y:S04]  /*f3a0*/  LDL R10, [R1+0x1b4] ;  /* 0x0001b400010a7983 */ /* 0x000ea80000100800 */
[----:B------:R-:W0:Y:S01]  /*f3b0*/  LDL R11, [R1+0x440] ;  /* 0x00044000010b7983 */ /* 0x000e220000100800 */
[----:B------:R-:W-:-:S03]  /*f3c0*/  IADD3 R8, P1, PT, R9, R2, RZ ;  /* 0x0000000209087210 */ /* 0x000fc60007f3e0ff */
[----:B------:R1:W-:Y:S02]  /*f3d0*/  STS.U16 [R6+UR4+0x5400], R7 ;  /* 0x0054000706007988 */ /* 0x0003e40008000404 */
[----:B--2---:R-:W-:Y:S01]  /*f3e0*/  IMAD.X R9, R10, 0x1, R0, P1 ;  /* 0x000000010a097824 */ /* 0x004fe200008e0600 */
[----:B0-----:R-:W-:-:S05]  /*f3f0*/  IADD3 R10, P1, PT, R11, R2, RZ ;  /* 0x000000020b0a7210 */ /* 0x001fca0007f3e0ff */
[----:B------:R-:W-:Y:S02]  /*f400*/  IMAD.X R11, R15, 0x1, R0, P1 ;  /* 0x000000010f0b7824 */ /* 0x000fe400008e0600 */
[----:B------:R-:W2:Y:S01]  /*f410*/  LDL R15, [R1+0x1e0] ;  /* 0x0001e000010f7983 */ /* 0x000ea20000100800 */
[----:B-1----:R-:W-:Y:S02]  /*f420*/  PRMT R7, RZ, 0x7610, R7 ;  /* 0x00007610ff077816 */ /* 0x002fe40000000007 */
[----:B------:R-:W-:-:S04]  /*f430*/  IADD3 R14, P1, PT, R14, R2, RZ ;  /* 0x000000020e0e7210 */ /* 0x000fc80007f3e0ff */
[----:B------:R0:W3:Y:S02]  /*f440*/  @!P0 LDG.E.U16 R7, desc[UR8][R8.64] ;  /* 0x0000000808078981 */ /* 0x0000e4000c1e1500 */
[----:B0-----:R-:W-:-:S06]  /*f450*/  PRMT R8, RZ, 0x7610, R8 ;  /* 0x00007610ff087816 */ /* 0x001fcc0000000008 */
        /* <DEDUP_REMOVED lines=18> */
[----:B------:R-:W2:Y:S04]  /*f580*/  LDL R15, [R1+0x248] ;  /* 0x00024800010f7983 */ /* 0x000ea80000100800 */
[----:B------:R-:W-:Y:S04]  /*f590*/  STS.U16 [R6+UR4+0x6400], R19 ;  /* 0x0064001306007988 */ /* 0x000fe80008000404 */
[----:B------:R-:W-:Y:S04]  /*f5a0*/  STS.U16 [R6+UR4+0x6c00], R13 ;  /* 0x006c000d06007988 */ /* 0x000fe80008000404 */
[----:B------:R-:W-:Y:S04]  /*f5b0*/  STS.U16 [R6+UR4+0x7000], R16 ;  /* 0x0070001006007988 */ /* 0x000fe80008000404 */
[----:B------:R-:W-:Y:S04]  /*f5c0*/  STS.U16 [R6+UR4+0x7400], R23 ;  /* 0x0074001706007988 */ /* 0x000fe80008000404 */
[----:B------:R-:W-:Y:S04]  /*f5d0*/  STS.U16 [R6+UR4+0x7800], R24 ;  /* 0x0078001806007988 */ /* 0x000fe80008000404 */
[----:B------:R0:W-:Y:S02]  /*f5e0*/  STS.U16 [R6+UR4+0x7c00], R27 ;  /* 0x007c001b06007988 */ /* 0x0001e40008000404 */
        /* <DEDUP_REMOVED lines=19> */
[----:B------:R-:W2:Y:S04]  /*f720*/  LDL.LU R14, [R1+0x8] ;  /* 0x00000800010e7983 */ /* 0x000ea80000300800 */
[----:B------:R-:W3:Y:S04]  /*f730*/  LDL R15, [R1+0x3d0] ;  /* 0x0003d000010f7983 */ /* 0x000ee80000100800 */
[----:B--2---:R3:W-:Y:S02]  /*f740*/  STS.U16 [R12+UR4+0x500], R14 ;  /* 0x0005000e0c007988 */ /* 0x0047e40008000404 */
[----:B---3--:R-:W-:-:S02]  /*f750*/  IADD3 R14, P1, PT, R15, R2, RZ ;  /* 0x000000020f0e7210 */ /* 0x008fc40007f3e0ff */
[----:B------:R-:W2:Y:S01]  /*f760*/  LDL R15, [R1+0x2a8] ;  /* 0x0002a800010f7983 */ /* 0x000ea20000100800 */
[----:B------:R-:W-:Y:S02]  /*f770*/  PRMT R27, RZ, 0x7610, R27 ;  /* 0x00007610ff1b7816 */ /* 0x000fe4000000001b */
[----:B--2---:R-:W-:-:S05]  /*f780*/  IMAD.X R15, R15, 0x1, R0, P1 ;  /* 0x000000010f0f7824 */ /* 0x004fca00008e0600 */
[----:B------:R0:W2:Y:S04]  /*f790*/  @!P0 LDG.E.U16 R27, desc[UR8][R14.64] ;  /* 0x000000080e1b8981 */ /* 0x0000a8000c1e1500 */
[----:B------:R-:W3:Y:S04]  /*f7a0*/  LDL.LU R14, [R1+0x4] ;  /* 0x00000400010e7983 */ /* 0x000ee80000300800 */
[----:B------:R-:W0:Y:S04]  /*f7b0*/  LDL R15, [R1+0x3c0] ;  /* 0x0003c000010f7983 */ /* 0x000e280000100800 */
[----:B---3--:R0:W-:Y:S02]  /*f7c0*/  STS.U16 [R12+UR4+0x900], R14 ;  /* 0x0009000e0c007988 */ /* 0x0081e40008000404 */
[----:B0-----:R-:W-:-:S02]  /*f7d0*/  IADD3 R14, P1, PT, R15, R2, RZ ;  /* 0x000000020f0e7210 */ /* 0x001fc40007f3e0ff */
[----:B------:R-:W3:Y:S01]  /*f7e0*/  LDL R15, [R1+0x2c8] ;  /* 0x0002c800010f7983 */ /* 0x000ee20000100800 */
[----:B------:R-:W-:Y:S02]  /*f7f0*/  PRMT R29, RZ, 0x7610, R29 ;  /* 0x00007610ff1d7816 */ /* 0x000fe4000000001d */
[----:B---3--:R-:W-:-:S05]  /*f800*/  IMAD.X R15, R15, 0x1, R0, P1 ;  /* 0x000000010f0f7824 */ /* 0x008fca00008e0600 */
[----:B------:R-:W3:Y:S04]  /*f810*/  @!P0 LDG.E.U16 R29, desc[UR8][R14.64] ;  /* 0x000000080e1d8981 */ /* 0x000ee8000c1e1500 */
[----:B---3--:R0:W-:Y:S04]  /*f820*/  STL [R1+0x14], R29 ;  /* 0x0000141d01007387 */ /* 0x0081e80000100800 */
[----:B0-----:R-:W3:Y:S04]  /*f830*/  LDL.LU R29, [R1+0xf68] ;  /* 0x000f6800011d7983 */ /* 0x001ee80000300800 */
[----:B------:R-:W2:Y:S04]  /*f840*/  LDL.LU R14, [R1] ;  /* 0x00000000010e7983 */ /* 0x000ea80000300800 */
[----:B------:R-:W3:Y:S04]  /*f850*/  LDL R15, [R1+0x3b0] ;  /* 0x0003b000010f7983 */ /* 0x000ee80000100800 */
[----:B--2---:R3:W-:Y:S02]  /*f860*/  STS.U16 [R12+UR4+0xd00], R14 ;  /* 0x000d000e0c007988 */ /* 0x0047e40008000404 */
[----:B---3--:R-:W-:-:S02]  /*f870*/  IADD3 R14, P1, PT, R15, R2, RZ ;  /* 0x000000020f0e7210 */ /* 0x008fc40007f3e0ff */
[----:B------:R-:W2:Y:S01]  /*f880*/  LDL R15, [R1+0x2e8] ;  /* 0x0002e800010f7983 */ /* 0x000ea20000100800 */
[----:B------:R-:W-:Y:S02]  /*f890*/  PRMT R29, RZ, 0x7610, R29 ;  /* 0x00007610ff1d7816 */ /* 0x000fe4000000001d */
[----:B--2---:R-:W-:-:S05]  /*f8a0*/  IMAD.X R15, R15, 0x1, R0, P1 ;  /* 0x000000010f0f7824 */ /* 0x004fca00008e0600 */
[----:B------:R-:W2:Y:S04]  /*f8b0*/  @!P0 LDG.E.U16 R29, desc[UR8][R14.64] ;  /* 0x000000080e1d8981 */ /* 0x000ea8000c1e1500 */
[----:B--2---:R0:W-:Y:S04]  /*f8c0*/  STL [R1+0x10], R29 ;  /* 0x0000101d01007387 */ /* 0x0041e80000100800 */
[----:B0-----:R-:W2:Y:S04]  /*f8d0*/  LDL.LU R29, [R1+0xf64] ;  /* 0x000f6400011d7983 */ /* 0x001ea80000300800 */
[----:B------:R-:W3:Y:S02]  /*f8e0*/  LDL R15, [R1+0x3a0] ;  /* 0x0003a000010f7983 */ /* 0x000ee40000100800 */
[----:B---3--:R-:W-:-:S02]  /*f8f0*/  IADD3 R14, P1, PT, R15, R2, RZ ;  /* 0x000000020f0e7210 */ /* 0x008fc40007f3e0ff */
[----:B------:R-:W3:Y:S01]  /*f900*/  LDL R15, [R1+0x308] ;  /* 0x00030800010f7983 */ /* 0x000ee20000100800 */
[----:B------:R-:W-:Y:S02]  /*f910*/  PRMT R24, RZ, 0x7610, R24 ;  /* 0x00007610ff187816 */ /* 0x000fe40000000018 */
[----:B---3--:R-:W-:-:S05]  /*f920*/  IMAD.X R15, R15, 0x1, R0, P1 ;  /* 0x000000010f0f7824 */ /* 0x008fca00008e0600 */
[----:B------:R0:W3:Y:S04]  /*f930*/  @!P0 LDG.E.U16 R24, desc[UR8][R14.64] ;  /* 0x000000080e188981 */ /* 0x0000e8000c1e1500 */
[----:B------:R-:W0:Y:S02]  /*f940*/  LDL R15, [R1+0x390] ;  /* 0x00039000010f7983 */ /* 0x000e240000100800 */
[----:B0-----:R-:W-:Y:S02]  /*f950*/  IADD3 R14, P1, PT, R15, R2, RZ ;  /* 0x000000020f0e7210 */ /* 0x001fe40007f3e0ff */
        /* <DEDUP_REMOVED lines=28> */
[----:B--2---:R0:W-:Y:S04]  /*fb20*/  STL [R1], R21 ;  /* 0x0000001501007387 */ /* 0x0041e80000100800 */
[----:B0-----:R-:W2:Y:S04]  /*fb30*/  LDL.LU R21, [R1+0xf54] ;  /* 0x000f540001157983 */ /* 0x001ea80000300800 */
[----:B------:R-:W2:Y:S02]  /*fb40*/  LDL R15, [R1+0x568] ;  /* 0x00056800010f7983 */ /* 0x000ea40000100800 */
[----:B--2---:R-:W-:-:S02]  /*fb50*/  IADD3 R14, P1, PT, R15, R2, RZ ;  /* 0x000000020f0e7210 */ /* 0x004fc40007f3e0ff */
[----:B------:R-:W2:Y:S01]  /*fb60*/  LDL R15, [R1+0x19c] ;  /* 0x00019c00010f7983 */ /* 0x000ea20000100800 */
[----:B------:R-:W-:-:S03]  /*fb70*/  PRMT R16, RZ, 0x7610, R16 ;  /* 0x00007610ff107816 */ /* 0x000fc60000000010 */
[----:B------:R0:W-:Y:S04]  /*fb80*/  STS.U16 [R12+UR4+0x2900], R17 ;  /* 0x002900110c007988 */ /* 0x0001e80008000404 */
[----:B0-----:R-:W3:Y:S01]  /*fb90*/  LDL R17, [R1+0x388] ;  /* 0x0003880001117983 */ /* 0x001ee20000100800 */
[----:B--2---:R-:W-:-:S05]  /*fba0*/  IMAD.X R15, R15, 0x1, R0, P1 ;  /* 0x000000010f0f7824 */ /* 0x004fca00008e0600 */
[----:B------:R0:W2:Y:S04]  /*fbb0*/  @!P0 LDG.E.U16 R16, desc[UR8][R14.64] ;  /* 0x000000080e108981 */ /* 0x0000a8000c1e1500 */
[----:B------:R-:W0:Y:S04]  /*fbc0*/  LDL R15, [R1+0x588] ;  /* 0x00058800010f7983 */ /* 0x000e280000100800 */
[----:B------:R1:W-:Y:S02]  /*fbd0*/  STS.U16 [R12+UR4+0x1100], R29 ;  /* 0x0011001d0c007988 */ /* 0x0003e40008000404 */
[----:B-1----:R-:W-:-:S02]  /*fbe0*/  PRMT R29, RZ, 0x7610, R29 ;  /* 0x00007610ff1d7816 */ /* 0x002fc4000000001d */
[----:B0-----:R-:W-:-:S05]  /*fbf0*/  IADD3 R14, P1, PT, R15, R2, RZ ;  /* 0x000000020f0e7210 */ /* 0x001fca0007f3e0ff */
[----:B---3--:R-:W-:Y:S01]  /*fc00*/  IMAD.X R15, R17, 0x1, R0, P1 ;  /* 0x00000001110f7824 */ /* 0x008fe200008e0600 */
[----:B------:R0:W-:Y:S04]  /*fc10*/  STS.U16 [R12+UR4+0x2500], R21 ;  /* 0x002500150c007988 */ /* 0x0001e80008000404 */
[----:B------:R1:W3:Y:S04]  /*fc20*/  @!P0 LDG.E.U16 R29, desc[UR8][R14.64] ;  /* 0x000000080e1d8981 */ /* 0x0002e8000c1e1500 */
[----:B------:R-:W2:Y:S04]  /*fc30*/  LDL R17, [R1+0x334] ;  /* 0x0003340001117983 */ /* 0x000ea80000100800 */
[----:B------:R-:W2:Y:S01]  /*fc40*/  LDL R15, [R1+0x548] ;  /* 0x00054800010f7983 */ /* 0x000ea20000100800 */
[----:B-1----:R-:W1:Y:S02]  /*fc50*/  S2R R14, SR_TID.X ;  /* 0x00000000000e7919 */ /* 0x002e640000002100 */
[----:B-1----:R-:W-:-:S04]  /*fc60*/  LOP3.LUT R14, R14, 0x40, RZ, 0xc0, !PT ;  /* 0x000000400e0e7812 */ /* 0x002fc800078ec0ff */
[----:B------:R-:W-:Y:S02]  /*fc70*/  ISETP.NE.U32.AND P1, PT, R14, RZ, PT ;  /* 0x000000ff0e00720c */ /* 0x000fe40003f25070 */
[----:B--2---:R-:W-:Y:S02]  /*fc80*/  IADD3 R14, P2, PT, R15, R2, RZ ;  /* 0x000000020f0e7210 */ /* 0x004fe40007f5e0ff */
[----:B------:R-:W2:Y:S01]  /*fc90*/  LDL R15, [R1+0x374] ;  /* 0x00037400010f7983 */ /* 0x000ea20000100800 */
[----:B0-----:R-:W-:Y:S02]  /*fca0*/  PRMT R21, RZ, 0x7610, R21 ;  /* 0x00007610ff157816 */ /* 0x001fe40000000015 */
[----:B--2---:R-:W-:-:S05]  /*fcb0*/  IMAD.X R15, R15, 0x1, R0, P2 ;  /* 0x000000010f0f7824 */ /* 0x004fca00010e0600 */
[----:B------:R0:W2:Y:S04]  /*fcc0*/  @!P0 LDG.E.U16 R21, desc[UR8][R14.64] ;  /* 0x000000080e158981 */ /* 0x0000a8000c1e1500 */
[----:B------:R-:W0:Y:S04]  /*fcd0*/  LDL R15, [R1+0x528] ;  /* 0x00052800010f7983 */ /* 0x000e280000100800 */
[----:B------:R-:W-:Y:S01]  /*fce0*/  STL [R1+0xf48], R20 ;  /* 0x000f481401007387 */ /* 0x000fe20000100800 */
[----:B0-----:R-:W-:-:S03]  /*fcf0*/  IADD3 R14, P2, PT, R15, R2, RZ ;  /* 0x000000020f0e7210 */ /* 0x001fc60007f5e0ff */
[----:B------:R-:W2:Y:S04]  /*fd00*/  LDL R15, [R1+0x354] ;  /* 0x00035400010f7983 */ /* 0x000ea80000100800 */
[----:B------:R0:W-:Y:S01]  /*fd10*/  STS.U16 [R12+UR4+0x3100], R20 ;  /* 0x003100140c007988 */ /* 0x0001e20008000404 */
[----:B------:R-:W-:-:S03]  /*fd20*/  PRMT R19, RZ, 0x7610, R19 ;  /* 0x00007610ff137816 */ /* 0x000fc60000000013 */
[----:B0-----:R-:W3:Y:S01]  /*fd30*/  LDL R20, [R1+0x50c] ;  /* 0x00050c0001147983 */ /* 0x001ee20000100800 */
[----:B--2---:R-:W-:-:S05]  /*fd40*/  IMAD.X R15, R15, 0x1, R0, P2 ;  /* 0x000000010f0f7824 */ /* 0x004fca00010e0600 */
[----:B------:R3:W2:Y:S04]  /*fd50*/  @!P0 LDG.E.U16 R19, desc[UR8][R14.64] ;  /* 0x000000080e138981 */ /* 0x0006a8000c1e1500 */
[----:B------:R0:W-:Y:S01]  /*fd60*/  STS.U16 [R12+UR4+0x3500], R3 ;  /* 0x003500030c007988 */ /* 0x0001e20008000404 */
[----:B---3--:R-:W-:Y:S02]  /*fd70*/  IADD3 R14, P2, PT, R20, R2, RZ ;  /* 0x00000002140e7210 */ /* 0x008fe40007f5e0ff */
        /* <DEDUP_REMOVED lines=13> */
[----:B------:R0:W2:Y:S04]  /*fe50*/  @!P0 LDG.E.U16 R5, desc[UR8][R14.64] ;  /* 0x000000080e058981 */ /* 0x0000a8000c1e1500 */
[----:B------:R-:W0:Y:S02]  /*fe60*/  LDL R15, [R1+0x4ec] ;  /* 0x0004ec00010f7983 */ /* 0x000e240000100800 */
[----:B0-----:R-:W-:Y:S02]  /*fe70*/  IADD3 R14, P2, PT, R15, R2, RZ ;  /* 0x000000020f0e7210 */ /* 0x001fe40007f5e0ff */
[----:B------:R-:W3:Y:S04]  /*fe80*/  LDL R15, [R1+0x2f4] ;  /* 0x0002f400010f7983 */ /* 0x000ee80000100800 */
[----:B------:R0:W-:Y:S02]  /*fe90*/  STS.U16 [R12+UR4+0x3d00], R4 ;  /* 0x003d00040c007988 */ /* 0x0001e40008000404 */
[----:B0-----:R-:W-:Y:S01]  /*fea0*/  PRMT R4, RZ, 0x7610, R4 ;  /* 0x00007610ff047816 */ /* 0x001fe20000000004 */
[----:B---3--:R-:W-:-:S05]  /*feb0*/  IMAD.X R15, R15, 0x1, R0, P2 ;  /* 0x000000010f0f7824 */ /* 0x008fca00010e0600 */
[----:B------:R4:W3:Y:S04]  /*fec0*/  @!P0 LDG.E.U16 R4, desc[UR8][R14.64] ;  /* 0x000000080e048981 */ /* 0x0008e8000c1e1500 */
[----:B------:R-:W2:Y:S01]  /*fed0*/  LDL R15, [R1+0x2d4] ;  /* 0x0002d400010f7983 */ /* 0x000ea20000100800 */
[----:B----4-:R-:W-:-:S03]  /*fee0*/  IADD3 R14, P2, PT, R20, R2, RZ ;  /* 0x00000002140e7210 */ /* 0x010fc60007f5e0ff */
[----:B------:R0:W-:Y:S04]  /*fef0*/  STS.U16 [R12+UR4+0x4100], R7 ;  /* 0x004100070c007988 */ /* 0x0001e80008000404 */
[----:B------:R1:W-:Y:S04]  /*ff00*/  STS.U16 [R12+UR4+0x4500], R8 ;  /* 0x004500080c007988 */ /* 0x0003e80008000404 */
[----:B------:R4:W-:Y:S01]  /*ff10*/  STS.U16 [R12+UR4+0x4900], R11 ;  /* 0x0049000b0c007988 */ /* 0x0009e20008000404 */
[----:B0-----:R-:W-:-:S03]  /*ff20*/  PRMT R7, RZ, 0x7610, R7 ;  /* 0x00007610ff077816 */ /* 0x001fc60000000007 */
[----:B------:R-:W3:Y:S01]  /*ff30*/  LDL R20, [R1+0x274] ;  /* 0x0002740001147983 */ /* 0x000ee20000100800 */
[----:B--2---:R-:W-:-:S05]  /*ff40*/  IMAD.X R15, R15, 0x1, R0, P2 ;  /* 0x000000010f0f7824 */ /* 0x004fca00010e0600 */
[----:B------:R0:W2:Y:S04]  /*ff50*/  @!P0 LDG.E.U16 R7, desc[UR8][R14.64] ;  /* 0x000000080e078981 */ /* 0x0000a8000c1e1500 */
[----:B------:R-:W2:Y:S01]  /*ff60*/  LDL R15, [R1+0x2b4] ;  /* 0x0002b400010f7983 */ /* 0x000ea20000100800 */
[----:B0-----:R-:W-:Y:S02]  /*ff70*/  IADD3 R14, P2, PT, R17, R2, RZ ;  /* 0x00000002110e7210 */ /* 0x001fe40007f5e0ff */
[----:B-1----:R-:W-:Y:S01]  /*ff80*/  PRMT R8, RZ, 0x7610, R8 ;  /* 0x00007610ff087816 */ /* 0x002fe20000000008 */
[----:B------:R0:W-:Y:S01]  /*ff90*/  STS.U16 [R12+UR4+0x4d00], R10 ;  /* 0x004d000a0c007988 */ /* 0x0001e20008000404 */
[----:B----4-:R-:W-:-:S03]  /*ffa0*/  PRMT R11, RZ, 0x7610, R11 ;  /* 0x00007610ff0b7816 */ /* 0x010fc6000000000b */
[----:B------:R-:W4:Y:S01]  /*ffb0*/  LDL R17, [R1+0x254] ;  /* 0x0002540001117983 */ /* 0x000f220000100800 */
[----:B--2---:R-:W-:-:S05]  /*ffc0*/  IMAD.X R15, R15, 0x1, R0, P2 ;  /* 0x000000010f0f7824 */ /* 0x004fca00010e0600 */
[----:B------:R1:W2:Y:S04]  /*ffd0*/  @!P0 LDG.E.U16 R8, desc[UR8][R14.64] ;  /* 0x000000080e088981 */ /* 0x0002a8000c1e1500 */
[----:B------:R-:W1:Y:S02]  /*ffe0*/  LDL R15, [R1+0x4bc] ;  /* 0x0004bc00010f7983 */ /* 0x000e640000100800 */
[----:B-1----:R-:W-:Y:S02]  /*fff0*/  IADD3 R14, P2, PT, R15, R2, RZ ;  /* 0x000000020f0e7210 */ /* 0x002fe40007f5e0ff */
[----:B------:R-:W2:Y:S03]  /*10000*/  LDL R15, [R1+0x294] ;  /* 0x00029400010f7983 */ /* 0x000ea60000100800 */
[----:B--2---:R-:W-:-:S05]  /*10010*/  IMAD.X R15, R15, 0x1, R0, P2 ;  /* 0x000000010f0f7824 */ /* 0x004fca00010e0600 */
[----:B------:R1:W2:Y:S04]  /*10020*/  @!P0 LDG.E.U16 R11, desc[UR8][R14.64] ;  /* 0x000000080e0b8981 */ /* 0x0002a8000c1e1500 */
[----:B------:R-:W1:Y:S01]  /*10030*/  LDL R15, [R1+0x4ac] ;  /* 0x0004ac00010f7983 */ /* 0x000e620000100800 */
[----:B0-----:R-:W-:Y:S02]  /*10040*/  PRMT R10, RZ, 0x7610, R10 ;  /* 0x00007610ff0a7816 */ /* 0x001fe4000000000a */
[----:B-1----:R-:W-:-:S05]  /*10050*/  IADD3 R14, P2, PT, R15, R2, RZ ;  /* 0x000000020f0e7210 */ /* 0x002fca0007f5e0ff */
[----:B---3--:R-:W-:Y:S01]  /*10060*/  IMAD.X R15, R20, 0x1, R0, P2 ;  /* 0x00000001140f7824 */ /* 0x008fe200010e0600 */
[----:B------:R0:W-:Y:S04]  /*10070*/  STS.U16 [R12+UR4+0x5100], R9 ;  /* 0x005100090c007988 */ /* 0x0001e80008000404 */
[----:B------:R1:W3:Y:S04]  /*10080*/  @!P0 LDG.E.U16 R10, desc[UR8][R14.64] ;  /* 0x000000080e0a8981 */ /* 0x0002e8000c1e1500 */
[----:B------:R-:W2:Y:S04]  /*10090*/  LDL R20, [R1+0x20c] ;  /* 0x00020c0001147983 */ /* 0x000ea80000100800 */
[----:B------:R-:W1:Y:S01]  /*100a0*/  LDL R15, [R1+0x49c] ;  /* 0x00049c00010f7983 */ /* 0x000e620000100800 */
[----:B0-----:R-:W-:-:S02]  /*100b0*/  PRMT R9, RZ, 0x7610, R9 ;  /* 0x00007610ff097816 */ /* 0x001fc40000000009 */
[----:B-1----:R-:W-:-:S05]  /*100c0*/  IADD3 R14, P2, PT, R15, R2, RZ ;  /* 0x000000020f0e7210 */ /* 0x002fca0007f5e0ff */
[----:B----4-:R-:W-:Y:S02]  /*100d0*/  IMAD.X R15, R17, 0x1, R0, P2 ;  /* 0x00000001110f7824 */ /* 0x010fe400010e0600 */
[----:B------:R-:W4:Y:S04]  /*100e0*/  LDL.LU R17, [R1+0x10] ;  /* 0x0000100001117983 */ /* 0x000f280000300800 */
[----:B------:R-:W2:Y:S04]  /*100f0*/  @!P0 LDG.E.U16 R9, desc[UR8][R14.64] ;  /* 0x000000080e098981 */ /* 0x000ea8000c1e1500 */
[----:B------:R-:W3:Y:S04]  /*10100*/  LDL R15, [R1+0x48c] ;  /* 0x00048c00010f7983 */ /* 0x000ee80000100800 */
[----:B--2---:R-:W-:Y:S01]  /*10110*/  STL [R1+0xf44], R9 ;  /* 0x000f440901007387 */ /* 0x004fe20000100800 */
[----:B---3--:R-:W-:-:S03]  /*10120*/  IADD3 R14, P2, PT, R15, R2, RZ ;  /* 0x000000020f0e7210 */ /* 0x008fc60007f5e0ff */
[----:B------:R-:W2:Y:S04]  /*10130*/  LDL R15, [R1+0x22c] ;  /* 0x00022c00010f7983 */ /* 0x000ea80000100800 */
[----:B------:R0:W-:Y:S02]  /*10140*/  STS.U16 [R12+UR4+0x2100], R22 ;  /* 0x002100160c007988 */ /* 0x0001e40008000404 */
[----:B0-----:R-:W-:Y:S01]  /*10150*/  PRMT R22, RZ, 0x7610, R22 ;  /* 0x00007610ff167816 */ /* 0x001fe20000000016 */
[----:B--2---:R-:W-:-:S05]  /*10160*/  IMAD.X R15, R15, 0x1, R0, P2 ;  /* 0x000000010f0f7824 */ /* 0x004fca00010e0600 */
[----:B------:R-:W2:Y:S04]  /*10170*/  @!P0 LDG.E.U16 R22, desc[UR8][R14.64] ;  /* 0x000000080e168981 */ /* 0x000ea8000c1e1500 */
[----:B------:R-:W3:Y:S01]  /*10180*/  LDL R15, [R1+0x47c] ;  /* 0x00047c00010f7983 */ /* 0x000ee20000100800 */
[----:B------:R-:W-:-:S03]  /*10190*/  PRMT R23, RZ, 0x7610, R23 ;  /* 0x00007610ff177816 */ /* 0x000fc60000000017 */
[----:B--2---:R-:W-:Y:S01]  /*101a0*/  STL [R1+0xf40], R22 ;  /* 0x000f401601007387 */ /* 0x004fe20000100800 */
[----:B---3--:R-:W-:-:S05]  /*101b0*/  IADD3 R14, P2, PT, R15, R2, RZ ;  /* 0x000000020f0e7210 */ /* 0x008fca0007f5e0ff */
[----:B------:R-:W-:Y:S02]  /*101c0*/  IMAD.X R15, R20, 0x1, R0, P2 ;  /* 0x00000001140f7824 */ /* 0x000fe400010e0600 */
[----:B------:R-:W2:Y:S04]  /*101d0*/  LDL R20, [R1+0x1ac] ;  /* 0x0001ac0001147983 */ /* 0x000ea80000100800 */
[----:B------:R-:W3:Y:S04]  /*101e0*/  @!P0 LDG.E.U16 R23, desc[UR8][R14.64] ;  /* 0x000000080e178981 */ /* 0x000ee8000c1e1500 */
[----:B------:R-:W2:Y:S04]  /*101f0*/  LDL.LU R14, [R1+0x18] ;  /* 0x00001800010e7983 */ /* 0x000ea80000300800 */
[----:B------:R-:W4:Y:S04]  /*10200*/  LDL R15, [R1+0x46c] ;  /* 0x00046c00010f7983 */ /* 0x000f280000100800 */
[----:B---3--:R-:W-:Y:S04]  /*10210*/  STL [R1+0xf3c], R23 ;  /* 0x000f3c1701007387 */ /* 0x008fe80000100800 */
[----:B--2---:R4:W-:Y:S02]  /*10220*/  STS.U16 [R12+UR4+0x5d00], R14 ;  /* 0x005d000e0c007988 */ /* 0x0049e40008000404 */
[----:B----4-:R-:W-:-:S02]  /*10230*/  IADD3 R14, P2, PT, R15, R2, RZ ;  /* 0x000000020f0e7210 */ /* 0x010fc40007f5e0ff */
        /* <DEDUP_REMOVED lines=12> */
[----:B------:R0:W2:Y:S04]  /*10300*/  @!P0 LDG.E.U16 R27, desc[UR8][R14.64] ;  /* 0x000000080e1b8981 */ /* 0x0000a8000c1e1500 */
[----:B------:R-:W3:Y:S04]  /*10310*/  LDL.LU R14, [R1+0x14] ;  /* 0x00001400010e7983 */ /* 0x000ee80000300800 */
[----:B------:R-:W0:Y:S04]  /*10320*/  LDL R15, [R1+0x44c] ;  /* 0x00044c00010f7983 */ /* 0x000e280000100800 */
[----:B------:R1:W-:Y:S02]  /*10330*/  STS.U16 [R12+UR4+0x1900], R26 ;  /* 0x0019001a0c007988 */ /* 0x0003e40008000404 */
[----:B-1----:R-:W-:-:S02]  /*10340*/  PRMT R26, RZ, 0x7610, R26 ;  /* 0x00007610ff1a7816 */ /* 0x002fc4000000001a */
[----:B---3--:R0:W-:Y:S02]  /*10350*/  STS.U16 [R12+UR4+0x6500], R14 ;  /* 0x0065000e0c007988 */ /* 0x0081e40008000404 */
[----:B0-----:R-:W-:-:S05]  /*10360*/  IADD3 R14, P2, PT, R15, R2, RZ ;  /* 0x000000020f0e7210 */ /* 0x001fca0007f5e0ff */
[----:B------:R-:W-:Y:S01]  /*10370*/  IMAD.X R15, R20, 0x1, R0, P2 ;  /* 0x00000001140f7824 */ /* 0x000fe200010e0600 */
[----:B--2---:R-:W-:Y:S04]  /*10380*/  STL [R1+0xf34], R27 ;  /* 0x000f341b01007387 */ /* 0x004fe80000100800 */
[----:B------:R-:W2:Y:S04]  /*10390*/  @!P0 LDG.E.U16 R26, desc[UR8][R14.64] ;  /* 0x000000080e1a8981 */ /* 0x000ea8000c1e1500 */
[----:B------:R-:W3:Y:S04]  /*103a0*/  LDL R15, [R1+0x43c] ;  /* 0x00043c00010f7983 */ /* 0x000ee80000100800 */
[----:B--2---:R-:W-:Y:S04]  /*103b0*/  STL [R1+0xf30], R26 ;  /* 0x000f301a01007387 */ /* 0x004fe80000100800 */
[----:B------:R0:W-:Y:S04]  /*103c0*/  STS.U16 [R12+UR4+0x1d00], R25 ;  /* 0x001d00190c007988 */ /* 0x0001e80008000404 */
[----:B------:R1:W-:Y:S01]  /*103d0*/  STS.U16 [R12+UR4+0x6d00], R24 ;  /* 0x006d00180c007988 */ /* 0x0003e20008000404 */
[----:B---3--:R-:W-:-:S03]  /*103e0*/  IADD3 R14, P2, PT, R15, R2, RZ ;  /* 0x000000020f0e7210 */ /* 0x008fc60007f5e0ff */
[----:B------:R-:W2:Y:S01]  /*103f0*/  LDL R15, [R1+0x1c8] ;  /* 0x0001c800010f7983 */ /* 0x000ea20000100800 */
[----:B0-----:R-:W-:-:S03]  /*10400*/  PRMT R25, RZ, 0x7610, R25 ;  /* 0x00007610ff197816 */ /* 0x001fc60000000019 */
[----:B------:R0:W-:Y:S01]  /*10410*/  STS.U16 [R12+UR4+0x6900], R17 ;  /* 0x006900110c007988 */ /* 0x0001e20008000404 */
[----:B-1----:R-:W-:-:S03]  /*10420*/  PRMT R24, RZ, 0x7610, R24 ;  /* 0x00007610ff187816 */ /* 0x002fc60000000018 */
[----:B------:R-:W3:Y:S04]  /*10430*/  LDL R20, [R1+0x40c] ;  /* 0x00040c0001147983 */ /* 0x000ee80000100800 */
[----:B0-----:R-:W4:Y:S01]  /*10440*/  LDL R17, [R1+0x228] ;  /* 0x0002280001117983 */ /* 0x001f220000100800 */
[----:B--2---:R-:W-:-:S05]  /*10450*/  IMAD.X R15, R15, 0x1, R0, P2 ;  /* 0x000000010f0f7824 */ /* 0x004fca00010e0600 */
[----:B------:R0:W2:Y:S04]  /*10460*/  @!P0 LDG.E.U16 R25, desc[UR8][R14.64] ;  /* 0x000000080e198981 */ /* 0x0000a8000c1e1500 */
[----:B------:R-:W0:Y:S02]  /*10470*/  LDL R15, [R1+0x42c] ;  /* 0x00042c00010f7983 */ /* 0x000e240000100800 */
[----:B0-----:R-:W-:Y:S02]  /*10480*/  IADD3 R14, P2, PT, R15, R2, RZ ;  /* 0x000000020f0e7210 */ /* 0x001fe40007f5e0ff */
[----:B------:R-:W2:Y:S03]  /*10490*/  LDL R15, [R1+0x1e8] ;  /* 0x0001e800010f7983 */ /* 0x000ea60000100800 */
        /* <DEDUP_REMOVED lines=11> */
[----:B------:R-:W2:Y:S01]  /*10550*/  LDL.LU R15, [R1+0x8] ;  /* 0x00000800010f7983 */ /* 0x000ea20000300800 */
[----:B---3--:R-:W-:-:S03]  /*10560*/  IADD3 R14, P2, PT, R20, R2, RZ ;  /* 0x00000002140e7210 */ /* 0x008fc60007f5e0ff */
[----:B------:R0:W-:Y:S02]  /*10570*/  STS.U16 [R12+UR4+0x2d00], R18 ;  /* 0x002d00120c007988 */ /* 0x0001e40008000404 */
[----:B0-----:R-:W-:Y:S02]  /*10580*/  PRMT R18, RZ, 0x7610, R18 ;  /* 0x00007610ff127816 */ /* 0x001fe40000000012 */
[----:B--2---:R4:W-:Y:S02]  /*10590*/  STS.U16 [R12+UR4+0x7500], R15 ;  /* 0x0075000f0c007988 */ /* 0x0049e40008000404 */
[----:B----4-:R-:W-:Y:S02]  /*105a0*/  IMAD.X R15, R17, 0x1, R0, P2 ;  /* 0x00000001110f7824 */ /* 0x010fe400010e0600 */
[----:B------:R-:W2:Y:S04]  /*105b0*/  LDL R17, [R1+0x3ec] ;  /* 0x0003ec0001117983 */ /* 0x000ea80000100800 */
[----:B------:R0:W3:Y:S04]  /*105c0*/  @!P0 LDG.E.U16 R18, desc[UR8][R14.64] ;  /* 0x000000080e128981 */ /* 0x0000e8000c1e1500 */
[----:B------:R-:W4:Y:S04]  /*105d0*/  LDL.LU R14, [R1+0x4] ;  /* 0x00000400010e7983 */ /* 0x000f280000300800 */
[----:B------:R-:W0:Y:S04]  /*105e0*/  LDL R15, [R1+0x3fc] ;  /* 0x0003fc00010f7983 */ /* 0x000e280000100800 */
[----:B----4-:R0:W-:Y:S02]  /*105f0*/  STS.U16 [R12+UR4+0x7900], R14 ;  /* 0x0079000e0c007988 */ /* 0x0101e40008000404 */
[----:B0-----:R-:W-:-:S02]  /*10600*/  IADD3 R14, P2, PT, R15, R2, RZ ;  /* 0x000000020f0e7210 */ /* 0x001fc40007f5e0ff */
[----:B------:R-:W4:Y:S04]  /*10610*/  LDL R15, [R1+0x250] ;  /* 0x00025000010f7983 */ /* 0x000f280000100800 */
[----:B------:R0:W-:Y:S02]  /*10620*/  STS.U16 [R12+UR4+0x5900], R13 ;  /* 0x0059000d0c007988 */ /* 0x0001e40008000404 */
[----:B0-----:R-:W-:Y:S01]  /*10630*/  PRMT R13, RZ, 0x7610, R13 ;  /* 0x00007610ff0d7816 */ /* 0x001fe2000000000d */
[----:B------:R-:W0:Y:S01]  /*10640*/  S2R R20, SR_TID.X ;  /* 0x0000000000147919 */ /* 0x000e220000002100 */
[----:B----4-:R-:W-:-:S05]  /*10650*/  IMAD.X R15, R15, 0x1, R0, P2 ;  /* 0x000000010f0f7824 */ /* 0x010fca00010e0600 */
[----:B------:R1:W4:Y:S04]  /*10660*/  @!P0 LDG.E.U16 R13, desc[UR8][R14.64] ;  /* 0x000000080e0d8981 */ /* 0x000328000c1e1500 */
[----:B------:R-:W2:Y:S01]  /*10670*/  LDL.LU R14, [R1] ;  /* 0x00000000010e7983 */ /* 0x000ea20000300800 */
[----:B0-----:R-:W-:-:S03]  /*10680*/  LOP3.LUT R20, R20, 0x3f, RZ, 0xc0, !PT ;  /* 0x0000003f14147812 */ /* 0x001fc600078ec0ff */
[----:B--2---:R0:W-:Y:S01]  /*10690*/  STS.U16 [R12+UR4+0x7d00], R14 ;  /* 0x007d000e0c007988 */ /* 0x0041e20008000404 */
[----:B------:R-:W-:Y:S02]  /*106a0*/  UMOV UR4, 0x400 ;  /* 0x0000040000047882 */ /* 0x000fe40000000000 */
[----:B------:R-:W-:Y:S01]  /*106b0*/  ULEA UR4, UR6, UR4, 0x18 ;  /* 0x0000000406047291 */ /* 0x000fe2000f8ec0ff */
[----:B0-----:R-:W-:Y:S01]  /*106c0*/  IMAD.SHL.U32 R12, R20, 0x2, RZ ;  /* 0x00000002140c7824 */ /* 0x001fe200078e00ff */
[----:B-1----:R-:W-:-:S04]  /*106d0*/  SEL R14, RZ, 0x90, !P1 ;  /* 0x00000090ff0e7807 */ /* 0x002fc80004800000 */
[----:B------:R-:W-:-:S04]  /*106e0*/  LOP3.LUT R14, R14, R12, RZ, 0x3c, !PT ;  /* 0x0000000c0e0e7212 */ /* 0x000fc800078e3cff */
[----:B------:R-:W-:-:S05]  /*106f0*/  LOP3.LUT R20, R14, 0x40, RZ, 0x3c, !PT ;  /* 0x000000400e147812 */ /* 0x000fca00078e3cff */
[----:B------:R0:W-:Y:S02]  /*10700*/  STS.U16 [R20+UR4+0x600], R16 ;  /* 0x0006001014007988 */ /* 0x0001e40008000404 */
        /* <DEDUP_REMOVED lines=29> */
[----:B------:R-:W2:Y:S04]  /*108e0*/  LDL R17, [R1+0x2f0] ;  /* 0x0002f00001117983 */ /* 0x000ea80000100800 */
[----:B------:R0:W-:Y:S02]  /*108f0*/  STS.U16 [R20+UR4+0x200], R29 ;  /* 0x0002001d14007988 */ /* 0x0001e40008000404 */
[----:B0-----:R-:W-:Y:S01]  /*10900*/  PRMT R29, RZ, 0x7610, R29 ;  /* 0x00007610ff1d7816 */ /* 0x001fe2000000001d */
[----:B--2---:R-:W-:-:S05]  /*10910*/  IMAD.X R17, R17, 0x1, R0, P1 ;  /* 0x0000000111117824 */ /* 0x004fca00008e0600 */
[----:B------:R0:W2:Y:S04]  /*10920*/  @!P0 LDG.E.U16 R29, desc[UR8][R16.64] ;  /* 0x00000008101d8981 */ /* 0x0000a8000c1e1500 */
[----:B------:R-:W0:Y:S04]  /*10930*/  LDL R17, [R1+0x39c] ;  /* 0x00039c0001117983 */ /* 0x000e280000100800 */
[----:B------:R-:W-:Y:S04]  /*10940*/  STS.U16 [R20+UR4+0xa00], R21 ;  /* 0x000a001514007988 */ /* 0x000fe80008000404 */
[----:B------:R-:W-:Y:S04]  /*10950*/  STS.U16 [R20+UR4+0xe00], R19 ;  /* 0x000e001314007988 */ /* 0x000fe80008000404 */
[----:B------:R-:W-:Y:S04]  /*10960*/  STS.U16 [R20+UR4+0x1200], R3 ;  /* 0x0012000314007988 */ /* 0x000fe80008000404 */
[----:B------:R1:W-:Y:S04]  /*10970*/  STS.U16 [R20+UR4+0x1600], R5 ;  /* 0x0016000514007988 */ /* 0x0003e80008000404 */
[----:B-1----:R-:W2:Y:S01]  /*10980*/  LDL R5, [R1+0x38c] ;  /* 0x00038c0001057983 */ /* 0x002ea20000100800 */
[----:B0-----:R-:W-:-:S03]  /*10990*/  IADD3 R16, P1, PT, R17, R2, RZ ;  /* 0x0000000211107210 */ /* 0x001fc60007f3e0ff */
[----:B------:R-:W2:Y:S04]  /*109a0*/  LDL R17, [R1+0x310] ;  /* 0x0003100001117983 */ /* 0x000ea80000100800 */
[----:B------:R0:W-:Y:S04]  /*109b0*/  STS.U16 [R20+UR4+0x1a00], R4 ;  /* 0x001a000414007988 */ /* 0x0001e80008000404 */
[----:B0-----:R-:W3:Y:S01]  /*109c0*/  LDL.LU R20, [R1+0xf48] ;  /* 0x000f480001147983 */ /* 0x001ee20000300800 */
[----:B--2---:R-:W-:Y:S01]  /*109d0*/  IMAD.X R17, R17, 0x1, R0, P1 ;  /* 0x0000000111117824 */ /* 0x004fe200008e0600 */
[----:B------:R-:W-:-:S02]  /*109e0*/  IADD3 R4, P1, PT, R5, R2, RZ ;  /* 0x0000000205047210 */ /* 0x000fc40007f3e0ff */
[----:B------:R-:W2:Y:S01]  /*109f0*/  LDL R5, [R1+0x330] ;  /* 0x0003300001057983 */ /* 0x000ea20000100800 */
[----:B------:R-:W-:-:S06]  /*10a00*/  PRMT R19, RZ, 0x7610, R19 ;  /* 0x00007610ff137816 */ /* 0x000fcc0000000013 */
[----:B------:R0:W3:Y:S02]  /*10a10*/  @!P0 LDG.E.U16 R19, desc[UR8][R16.64] ;  /* 0x0000000810138981 */ /* 0x0000e4000c1e1500 */
[----:B0-----:R-:W-:Y:S01]  /*10a20*/  PRMT R17, RZ, 0x7610, R17 ;  /* 0x00007610ff117816 */ /* 0x001fe20000000011 */
[----:B--2---:R-:W-:-:S05]  /*10a30*/  IMAD.X R5, R5, 0x1, R0, P1 ;  /* 0x0000000105057824 */ /* 0x004fca00008e0600 */
[----:B------:R0:W2:Y:S04]  /*10a40*/  @!P0 LDG.E.U16 R17, desc[UR8][R4.64] ;  /* 0x0000000804118981 */ /* 0x0000a8000c1e1500 */
[----:B------:R-:W2:Y:S01]  /*10a50*/  LDL R5, [R1+0x54c] ;  /* 0x00054c0001057983 */ /* 0x000ea20000100800 */
[----:B0-----:R-:W-:-:S05]  /*10a60*/  LOP3.LUT R4, R14, 0x40, RZ, 0x3c, !PT ;  /* 0x000000400e047812 */ /* 0x001fca00078e3cff */
[----:B------:R0:W-:Y:S01]  /*10a70*/  STS.U16 [R4+UR4+0x1e00], R7 ;  /* 0x001e000704007988 */ /* 0x0001e20008000404 */
[----:B---3--:R-:W-:Y:S02]  /*10a80*/  PRMT R20, RZ, 0x7610, R20 ;  /* 0x00007610ff147816 */ /* 0x008fe40000000014 */
[----:B------:R-:W-:Y:S01]  /*10a90*/  PRMT R21, RZ, 0x7610, R21 ;  /* 0x00007610ff157816 */ /* 0x000fe20000000015 */
[----:B0-----:R-:W3:Y:S01]  /*10aa0*/  LDL R7, [R1+0x384] ;  /* 0x0003840001077983 */ /* 0x001ee20000100800 */
[----:B--2---:R-:W-:-:S03]  /*10ab0*/  IADD3 R4, P1, PT, R5, R2, RZ ;  /* 0x0000000205047210 */ /* 0x004fc60007f3e0ff */
[----:B------:R-:W2:Y:S02]  /*10ac0*/  LDL R5, [R1+0x350] ;  /* 0x0003500001057983 */ /* 0x000ea40000100800 */
[----:B--2---:R-:W-:-:S05]  /*10ad0*/  IMAD.X R5, R5, 0x1, R0, P1 ;  /* 0x0000000105057824 */ /* 0x004fca00008e0600 */
[----:B------:R0:W2:Y:S04]  /*10ae0*/  @!P0 LDG.E.U16 R20, desc[UR8][R4.64] ;  /* 0x0000000804148981 */ /* 0x0000a8000c1e1500 */
[----:B------:R-:W2:Y:S01]  /*10af0*/  LDL R5, [R1+0x594] ;  /* 0x0005940001057983 */ /* 0x000ea20000100800 */
[----:B0-----:R-:W-:-:S05]  /*10b00*/  LOP3.LUT R4, R14, 0x40, RZ, 0x3c, !PT ;  /* 0x000000400e047812 */ /* 0x001fca00078e3cff */
[----:B------:R0:W-:Y:S04]  /*10b10*/  STS.U16 [R4+UR4+0x2200], R8 ;  /* 0x0022000804007988 */ /* 0x0001e80008000404 */
[----:B0-----:R-:W3:Y:S01]  /*10b20*/  LDL R8, [R1+0x534] ;  /* 0x0005340001087983 */ /* 0x001ee20000100800 */
[----:B--2---:R-:W-:-:S03]  /*10b30*/  IADD3 R4, P1, PT, R5, R2, RZ ;  /* 0x0000000205047210 */ /* 0x004fc60007f3e0ff */
[----:B------:R-:W2:Y:S02]  /*10b40*/  LDL R5, [R1+0x370] ;  /* 0x0003700001057983 */ /* 0x000ea40000100800 */
[----:B--2---:R-:W-:-:S05]  /*10b50*/  IMAD.X R5, R5, 0x1, R0, P1 ;  /* 0x0000000105057824 */ /* 0x004fca00008e0600 */
[----:B------:R0:W2:Y:S04]  /*10b60*/  @!P0 LDG.E.U16 R21, desc[UR8][R4.64] ;  /* 0x0000000804158981 */ /* 0x0000a8000c1e1500 */
[----:B------:R-:W2:Y:S01]  /*10b70*/  LDL R5, [R1+0x574] ;  /* 0x0005740001057983 */ /* 0x000ea20000100800 */
[----:B0-----:R-:W-:-:S05]  /*10b80*/  LOP3.LUT R4, R14, 0x40, RZ, 0x3c, !PT ;  /* 0x000000400e047812 */ /* 0x001fca00078e3cff */
[----:B------:R0:W-:Y:S02]  /*10b90*/  STS.U16 [R4+UR4+0x2600], R11 ;  /* 0x0026000b04007988 */ /* 0x0001e40008000404 */
[----:B0-----:R-:W-:Y:S02]  /*10ba0*/  PRMT R11, RZ, 0x7610, R11 ;  /* 0x00007610ff0b7816 */ /* 0x001fe4000000000b */
[----:B--2---:R-:W-:-:S05]  /*10bb0*/  IADD3 R4, P1, PT, R5, R2, RZ ;  /* 0x0000000205047210 */ /* 0x004fca0007f3e0ff */
[----:B---3--:R-:W-:Y:S01]  /*10bc0*/  IMAD.X R5, R8, 0x1, R0, P1 ;  /* 0x0000000108057824 */ /* 0x008fe200008e0600 */
[----:B------:R-:W-:Y:S01]  /*10bd0*/  PRMT R9, RZ, 0x7610, R9 ;  /* 0x00007610ff097816 */ /* 0x000fe20000000009 */
[----:B------:R-:W2:Y:S04]  /*10be0*/  LDL R8, [R1+0x36c] ;  /* 0x00036c0001087983 */ /* 0x000ea80000100800 */
[----:B------:R0:W3:Y:S04]  /*10bf0*/  @!P0 LDG.E.U16 R11, desc[UR8][R4.64] ;  /* 0x00000008040b8981 */ /* 0x0000e8000c1e1500 */
[----:B------:R-:W2:Y:S01]  /*10c00*/  LDL R5, [R1+0x580] ;  /* 0x0005800001057983 */ /* 0x000ea20000100800 */
[----:B0-----:R-:W-:-:S05]  /*10c10*/  LOP3.LUT R4, R14, 0x40, RZ, 0x3c, !PT ;  /* 0x000000400e047812 */ /* 0x001fca00078e3cff */
[----:B------:R2:W-:Y:S02]  /*10c20*/  STS.U16 [R4+UR4+0x2a00], R10 ;  /* 0x002a000a04007988 */ /* 0x0005e40008000404 */
[----:B--2---:R-:W-:-:S05]  /*10c30*/  IADD3 R4, P1, PT, R5, R2, RZ ;  /* 0x0000000205047210 */ /* 0x004fca0007f3e0ff */
[----:B------:R-:W-:Y:S02]  /*10c40*/  IMAD.X R5, R7, 0x1, R0, P1 ;  /* 0x0000000107057824 */ /* 0x000fe400008e0600 */
[----:B------:R-:W2:Y:S04]  /*10c50*/  LDL R7, [R1+0x34c] ;  /* 0x00034c0001077983 */ /* 0x000ea80000100800 */
[----:B------:R-:W2:Y:S04]  /*10c60*/  @!P0 LDG.E.U16 R9, desc[UR8][R4.64] ;  /* 0x0000000804098981 */ /* 0x000ea8000c1e1500 */
[----:B--2---:R0:W-:Y:S04]  /*10c70*/  STL [R1+0x1c], R9 ;  /* 0x00001c0901007387 */ /* 0x0041e80000100800 */
[----:B0-----:R-:W2:Y:S01]  /*10c80*/  LDL.LU R9, [R1+0xf44] ;  /* 0x000f440001097983 */ /* 0x001ea20000300800 */
[----:B------:R-:W-:-:S03]  /*10c90*/  LOP3.LUT R4, R14, 0x40, RZ, 0x3c, !PT ;  /* 0x000000400e047812 */ /* 0x000fc600078e3cff */
[----:B------:R-:W3:Y:S04]  /*10ca0*/  LDL R5, [R1+0x560] ;  /* 0x0005600001057983 */ /* 0x000ee80000100800 */
[----:B--2---:R0:W-:Y:S04]  /*10cb0*/  STS.U16 [R4+UR4+0x2e00], R9 ;  /* 0x002e000904007988 */ /* 0x0041e80008000404 */
[----:B0-----:R-:W2:Y:S01]  /*10cc0*/  LDL R9, [R1+0x198] ;  /* 0x0001980001097983 */ /* 0x001ea20000100800 */
[----:B---3--:R-:W-:Y:S02]  /*10cd0*/  IADD3 R4, P1, PT, R5, R2, RZ ;  /* 0x0000000205047210 */ /* 0x008fe40007f3e0ff */
[----:B------:R-:W-:-:S03]  /*10ce0*/  PRMT R22, RZ, 0x7610, R22 ;  /* 0x00007610ff167816 */ /* 0x000fc60000000016 */
[----:B--2---:R-:W-:Y:S02]  /*10cf0*/  IMAD.X R5, R9, 0x1, R0, P1 ;  /* 0x0000000109057824 */ /* 0x004fe400008e0600 */
[----:B------:R-:W2:Y:S04]  /*10d00*/  LDL R9, [R1+0x32c] ;  /* 0x00032c0001097983 */ /* 0x000ea80000100800 */
[----:B------:R-:W3:Y:S04]  /*10d10*/  @!P0 LDG.E.U16 R22, desc[UR8][R4.64] ;  /* 0x0000000804168981 */ /* 0x000ee8000c1e1500 */
[----:B---3--:R0:W-:Y:S04]  /*10d20*/  STL [R1+0x18], R22 ;  /* 0x0000181601007387 */ /* 0x0081e80000100800 */
[----:B0-----:R-:W3:Y:S04]  /*10d30*/  LDL.LU R22, [R1+0xf40] ;  /* 0x000f400001167983 */ /* 0x001ee80000300800 */
[----:B------:R-:W2:Y:S01]  /*10d40*/  LDL R5, [R1+0x540] ;  /* 0x0005400001057983 */ /* 0x000ea20000100800 */
[----:B------:R-:W-:-:S02]  /*10d50*/  LOP3.LUT R4, R14, 0x40, RZ, 0x3c, !PT ;  /* 0x000000400e047812 */ /* 0x000fc400078e3cff */
[----:B------:R-:W-:-:S03]  /*10d60*/  PRMT R23, RZ, 0x7610, R23 ;  /* 0x00007610ff177816 */ /* 0x000fc60000000017 */
[----:B---3--:R2:W-:Y:S02]  /*10d70*/  STS.U16 [R4+UR4+0x3200], R22 ;  /* 0x0032001604007988 */ /* 0x0085e40008000404 */
[----:B--2---:R-:W-:-:S05]  /*10d80*/  IADD3 R4, P1, PT, R5, R2, RZ ;  /* 0x0000000205047210 */ /* 0x004fca0007f3e0ff */
[----:B------:R-:W-:Y:S02]  /*10d90*/  IMAD.X R5, R8, 0x1, R0, P1 ;  /* 0x0000000108057824 */ /* 0x000fe400008e0600 */
        /* <DEDUP_REMOVED lines=39> */
[----:B------:R-:W-:Y:S01]  /*11010*/  IMAD.X R5, R7, 0x1, R0, P1 ;  /* 0x0000000107057824 */ /* 0x000fe200008e0600 */
[----:B------:R-:W-:Y:S01]  /*11020*/  PRMT R28, RZ, 0x7610, R28 ;  /* 0x00007610ff1c7816 */ /* 0x000fe2000000001c */
[----:B------:R-:W2:Y:S04]  /*11030*/  LDL R7, [R1+0x28c] ;  /* 0x00028c0001077983 */ /* 0x000ea80000100800 */
[----:B------:R0:W3:Y:S04]  /*11040*/  @!P0 LDG.E.U16 R27, desc[UR8][R4.64] ;  /* 0x00000008041b8981 */ /* 0x0000e8000c1e1500 */
[----:B------:R-:W2:Y:S01]  /*11050*/  LDL R5, [R1+0x4d8] ;  /* 0x0004d80001057983 */ /* 0x000ea20000100800 */
[----:B0-----:R-:W-:-:S05]  /*11060*/  LOP3.LUT R4, R14, 0x40, RZ, 0x3c, !PT ;  /* 0x000000400e047812 */ /* 0x001fca00078e3cff */
[----:B------:R2:W-:Y:S02]  /*11070*/  STS.U16 [R4+UR4+0x4600], R25 ;  /* 0x0046001904007988 */ /* 0x0005e40008000404 */
[----:B--2---:R-:W-:-:S05]  /*11080*/  IADD3 R4, P1, PT, R5, R2, RZ ;  /* 0x0000000205047210 */ /* 0x004fca0007f3e0ff */
[----:B------:R-:W-:Y:S01]  /*11090*/  IMAD.X R5, R9, 0x1, R0, P1 ;  /* 0x0000000109057824 */ /* 0x000fe200008e0600 */
[----:B------:R-:W-:Y:S01]  /*110a0*/  PRMT R26, RZ, 0x7610, R26 ;  /* 0x00007610ff1a7816 */ /* 0x000fe2000000001a */
[----:B------:R-:W2:Y:S04]  /*110b0*/  LDL R9, [R1+0x26c] ;  /* 0x00026c0001097983 */ /* 0x000ea80000100800 */
[----:B------:R0:W2:Y:S04]  /*110c0*/  @!P0 LDG.E.U16 R28, desc[UR8][R4.64] ;  /* 0x00000008041c8981 */ /* 0x0000a8000c1e1500 */
        /* <DEDUP_REMOVED lines=10> */
[----:B------:R0:W-:Y:S04]  /*11170*/  STS.U16 [R4+UR4+0x4e00], R6 ;  /* 0x004e000604007988 */ /* 0x0001e80008000404 */
[----:B0-----:R-:W3:Y:S01]  /*11180*/  LDL R6, [R1+0x224] ;  /* 0x0002240001067983 */ /* 0x001ee20000100800 */
[----:B--2---:R-:W-:-:S05]  /*11190*/  IADD3 R4, P1, PT, R5, R2, RZ ;  /* 0x0000000205047210 */ /* 0x004fca0007f3e0ff */
[----:B------:R-:W-:Y:S02]  /*111a0*/  IMAD.X R5, R7, 0x1, R0, P1 ;  /* 0x0000000107057824 */ /* 0x000fe400008e0600 */
[----:B------:R-:W2:Y:S04]  /*111b0*/  LDL.LU R7, [R1] ;  /* 0x0000000001077983 */ /* 0x000ea80000300800 */
[----:B------:R0:W2:Y:S04]  /*111c0*/  @!P0 LDG.E.U16 R24, desc[UR8][R4.64] ;  /* 0x0000000804188981 */ /* 0x0000a8000c1e1500 */
[----:B------:R-:W2:Y:S01]  /*111d0*/  LDL R5, [R1+0x4a8] ;  /* 0x0004a80001057983 */ /* 0x000ea20000100800 */
[----:B0-----:R-:W-:-:S05]  /*111e0*/  LOP3.LUT R4, R14, 0x40, RZ, 0x3c, !PT ;  /* 0x000000400e047812 */ /* 0x001fca00078e3cff */
[----:B------:R2:W-:Y:S01]  /*111f0*/  STS.U16 [R4+UR4+0x5200], R18 ;  /* 0x0052001204007988 */ /* 0x0005e20008000404 */
[----:B------:R-:W-:Y:S02]  /*11200*/  PRMT R23, RZ, 0x7610, R23 ;  /* 0x00007610ff177816 */ /* 0x000fe40000000017 */
[----:B--2---:R-:W-:-:S05]  /*11210*/  IADD3 R4, P1, PT, R5, R2, RZ ;  /* 0x0000000205047210 */ /* 0x004fca0007f3e0ff */
[----:B------:R-:W-:Y:S01]  /*11220*/  IMAD.X R5, R9, 0x1, R0, P1 ;  /* 0x0000000109057824 */ /* 0x000fe200008e0600 */
[----:B------:R-:W-:Y:S01]  /*11230*/  PRMT R22, RZ, 0x7610, R22 ;  /* 0x00007610ff167816 */ /* 0x000fe20000000016 */
[----:B------:R-:W2:Y:S04]  /*11240*/  LDL R9, [R1+0x204] ;  /* 0x0002040001097983 */ /* 0x000ea80000100800 */
[----:B------:R0:W2:Y:S04]  /*11250*/  @!P0 LDG.E.U16 R23, desc[UR8][R4.64] ;  /* 0x0000000804178981 */ /* 0x0000a8000c1e1500 */
[----:B------:R-:W2:Y:S01]  /*11260*/  LDL R5, [R1+0x498] ;  /* 0x0004980001057983 */ /* 0x000ea20000100800 */
[----:B0-----:R-:W-:-:S05]  /*11270*/  LOP3.LUT R4, R14, 0x40, RZ, 0x3c, !PT ;  /* 0x000000400e047812 */ /* 0x001fca00078e3cff */
[----:B----4-:R0:W-:Y:S02]  /*11280*/  STS.U16 [R4+UR4+0x5600], R13 ;  /* 0x0056000d04007988 */ /* 0x0101e40008000404 */
[----:B0-----:R-:W-:-:S05]  /*11290*/  LOP3.LUT R13, R14, 0x40, RZ, 0x3c, !PT ;  /* 0x000000400e0d7812 */ /* 0x001fca00078e3cff */
[----:B------:R0:W-:Y:S04]  /*112a0*/  STS.U16 [R13+UR4+0x5a00], R12 ;  /* 0x005a000c0d007988 */ /* 0x0001e80008000404 */
[----:B0-----:R-:W4:Y:S01]  /*112b0*/  LDL R12, [R1+0x478] ;  /* 0x00047800010c7983 */ /* 0x001f220000100800 */
[----:B--2---:R-:W-:-:S05]  /*112c0*/  IADD3 R4, P1, PT, R5, R2, RZ ;  /* 0x0000000205047210 */ /* 0x004fca0007f3e0ff */
[----:B------:R-:W-:Y:S01]  /*112d0*/  IMAD.X R5, R8, 0x1, R0, P1 ;  /* 0x0000000108057824 */ /* 0x000fe200008e0600 */
[----:B------:R-:W-:Y:S02]  /*112e0*/  PRMT R18, RZ, 0x7610, R18 ;  /* 0x00007610ff127816 */ /* 0x000fe40000000012 */
[----:B------:R-:W-:Y:S01]  /*112f0*/  PRMT R16, RZ, 0x7610, R16 ;  /* 0x00007610ff107816 */ /* 0x000fe20000000010 */
[----:B------:R0:W-:Y:S04]  /*11300*/  STS.U16 [R13+UR4+0x5e00], R15 ;  /* 0x005e000f0d007988 */ /* 0x0001e80008000404 */
[----:B------:R1:W2:Y:S04]  /*11310*/  @!P0 LDG.E.U16 R22, desc[UR8][R4.64] ;  /* 0x0000000804168981 */ /* 0x0002a8000c1e1500 */
[----:B------:R-:W2:Y:S04]  /*11320*/  LDL R8, [R1+0x1e4] ;  /* 0x0001e40001087983 */ /* 0x000ea80000100800 */
[----:B0-----:R-:W2:Y:S04]  /*11330*/  LDL R15, [R1+0x1c4] ;  /* 0x0001c400010f7983 */ /* 0x001ea80000100800 */
[----:B------:R-:W1:Y:S02]  /*11340*/  LDL R5, [R1+0x488] ;  /* 0x0004880001057983 */ /* 0x000e640000100800 */
[----:B-1----:R-:W-:-:S05]  /*11350*/  IADD3 R4, P1, PT, R5, R2, RZ ;  /* 0x0000000205047210 */ /* 0x002fca0007f3e0ff */
[--C-:B---3--:R-:W-:Y:S02]  /*11360*/  IMAD.X R5, R6, 0x1, R0.reuse, P1 ;  /* 0x0000000106057824 */ /* 0x108fe400008e0600 */
[----:B------:R-:W3:Y:S04]  /*11370*/  LDL R6, [R1+0x458] ;  /* 0x0004580001067983 */ /* 0x000ee80000100800 */
[----:B------:R4:W2:Y:S02]  /*11380*/  @!P0 LDG.E.U16 R18, desc[UR8][R4.64] ;  /* 0x0000000804128981 */ /* 0x0008a4000c1e1500 */
[----:B----4-:R-:W-:Y:S02]  /*11390*/  IADD3 R4, P1, PT, R12, R2, RZ ;  /* 0x000000020c047210 */ /* 0x010fe40007f3e0ff */
[----:B------:R-:W4:Y:S03]  /*113a0*/  LDL R12, [R1+0x448] ;  /* 0x00044800010c7983 */ /* 0x000f260000100800 */
[----:B------:R-:W-:-:S02]  /*113b0*/  IMAD.X R5, R9, 0x1, R0, P1 ;  /* 0x0000000109057824 */ /* 0x000fc400008e0600 */
[----:B------:R-:W2:Y:S04]  /*113c0*/  LDL R9, [R1+0x1b0] ;  /* 0x0001b00001097983 */ /* 0x000ea80000100800 */
[----:B------:R0:W2:Y:S04]  /*113d0*/  @!P0 LDG.E.U16 R16, desc[UR8][R4.64] ;  /* 0x0000000804108981 */ /* 0x0000a8000c1e1500 */
[----:B------:R-:W2:Y:S04]  /*113e0*/  LDL.LU R4, [R1+0x4] ;  /* 0x0000040001047983 */ /* 0x000ea80000300800 */
[----:B------:R-:W0:Y:S01]  /*113f0*/  LDL R5, [R1+0x468] ;  /* 0x0004680001057983 */ /* 0x000e220000100800 */
[----:B------:R-:W-:-:S03]  /*11400*/  PRMT R3, RZ, 0x7610, R3 ;  /* 0x00007610ff037816 */ /* 0x000fc60000000003 */
[----:B--2---:R0:W-:Y:S02]  /*11410*/  STS.U16 [R13+UR4+0x6200], R4 ;  /* 0x006200040d007988 */ /* 0x0041e40008000404 */
[----:B0-----:R-:W-:-:S05]  /*11420*/  IADD3 R4, P1, PT, R5, R2, RZ ;  /* 0x0000000205047210 */ /* 0x001fca0007f3e0ff */
[--C-:B------:R-:W-:Y:S01]  /*11430*/  IMAD.X R5, R8, 0x1, R0.reuse, P1 ;  /* 0x0000000108057824 */ /* 0x100fe200008e0600 */
[----:B---3--:R-:W-:Y:S01]  /*11440*/  IADD3 R6, P1, PT, R6, R2, RZ ;  /* 0x0000000206067210 */ /* 0x008fe20007f3e0ff */
[----:B------:R0:W-:Y:S04]  /*11450*/  STS.U16 [R13+UR4+0x6600], R7 ;  /* 0x006600070d007988 */ /* 0x0001e80008000404 */
[----:B------:R1:W2:Y:S04]  /*11460*/  @!P0 LDG.E.U16 R3, desc[UR8][R4.64] ;  /* 0x0000000804038981 */ /* 0x0002a8000c1e1500 */
[----:B------:R-:W3:Y:S01]  /*11470*/  LDL R8, [R1+0x438] ;  /* 0x0004380001087983 */ /* 0x000ee20000100800 */
[----:B0-----:R-:W-:-:S03]  /*11480*/  IMAD.X R7, R15, 0x1, R0, P1 ;  /* 0x000000010f077824 */ /* 0x001fc600008e0600 */
[----:B------:R0:W-:Y:S01]  /*11490*/  STS.U16 [R13+UR4+0x6a00], R29 ;  /* 0x006a001d0d007988 */ /* 0x0001e20008000404 */
[----:B-1----:R-:W-:Y:S02]  /*114a0*/  PRMT R4, RZ, 0x7610, R4 ;  /* 0x00007610ff047816 */ /* 0x002fe40000000004 */
[----:B------:R-:W-:Y:S01]  /*114b0*/  PRMT R5, RZ, 0x7610, R5 ;  /* 0x00007610ff057816 */ /* 0x000fe20000000005 */
[----:B------:R-:W2:Y:S04]  /*114c0*/  LDL R15, [R1+0x210] ;  /* 0x00021000010f7983 */ /* 0x000ea80000100800 */
[----:B------:R4:W2:Y:S04]  /*114d0*/  @!P0 LDG.E.U16 R4, desc[UR8][R6.64] ;  /* 0x0000000806048981 */ /* 0x0008a8000c1e1500 */
[----:B0-----:R-:W2:Y:S01]  /*114e0*/  LDL R29, [R1+0x428] ;  /* 0x00042800011d7983 */ /* 0x001ea20000100800 */
[----:B----4-:R-:W-:-:S03]  /*114f0*/  IADD3 R6, P1, PT, R12, R2, RZ ;  /* 0x000000020c067210 */ /* 0x010fc60007f3e0ff */
[----:B------:R-:W4:Y:S02]  /*11500*/  LDL R12, [R1+0x418] ;  /* 0x00041800010c7983 */ /* 0x000f240000100800 */
[----:B------:R-:W-:Y:S02]  /*11510*/  IMAD.X R7, R9, 0x1, R0, P1 ;  /* 0x0000000109077824 */ /* 0x000fe400008e0600 */
[----:B------:R-:W2:Y:S04]  /*11520*/  LDL R9, [R1+0x1d0] ;  /* 0x0001d00001097983 */ /* 0x000ea80000100800 */
[----:B------:R0:W4:Y:S02]  /*11530*/  @!P0 LDG.E.U16 R5, desc[UR8][R6.64] ;  /* 0x0000000806058981 */ /* 0x000124000c1e1500 */
[----:B0-----:R-:W-:-:S02]  /*11540*/  PRMT R6, RZ, 0x7610, R6 ;  /* 0x00007610ff067816 */ /* 0x001fc40000000006 */
[----:B---3--:R-:W-:-:S05]  /*11550*/  IADD3 R8, P1, PT, R8, R2, RZ ;  /* 0x0000000208087210 */ /* 0x008fca0007f3e0ff */
[----:B--2---:R-:W-:-:S05]  /*11560*/  IMAD.X R9, R9, 0x1, R0, P1 ;  /* 0x0000000109097824 */ /* 0x004fca00008e0600 */
[----:B------:R0:W2:Y:S04]  /*11570*/  @!P0 LDG.E.U16 R6, desc[UR8][R8.64] ;  /* 0x0000000808068981 */ /* 0x0000a8000c1e1500 */
[----:B------:R-:W3:Y:S01]  /*11580*/  LDL R9, [R1+0x1f0] ;  /* 0x0001f00001097983 */ /* 0x000ee20000100800 */
[-C--:B0-----:R-:W-:Y:S02]  /*11590*/  IADD3 R8, P1, PT, R29, R2.reuse, RZ ;  /* 0x000000021d087210 */ /* 0x081fe40007f3e0ff */
[----:B------:R-:W-:Y:S01]  /*115a0*/  PRMT R7, RZ, 0x7610, R7 ;  /* 0x00007610ff077816 */ /* 0x000fe20000000007 */
[----:B------:R-:W-:Y:S04]  /*115b0*/  STS.U16 [R13+UR4+0x6e00], R19 ;  /* 0x006e00130d007988 */ /* 0x000fe80008000404 */
[----:B------:R-:W-:Y:S04]  /*115c0*/  STS.U16 [R13+UR4+0x7200], R17 ;  /* 0x007200110d007988 */ /* 0x000fe80008000404 */
[----:B------:R0:W-:Y:S04]  /*115d0*/  STS.U16 [R13+UR4+0x7600], R20 ;  /* 0x007600140d007988 */ /* 0x0001e80008000404 */
[----:B------:R-:W2:Y:S01]  /*115e0*/  LDL R29, [R1+0x258] ;  /* 0x00025800011d7983 */ /* 0x000ea20000100800 */
[----:B---3--:R-:W-:Y:S01]  /*115f0*/  IMAD.X R9, R9, 0x1, R0, P1 ;  /* 0x0000000109097824 */ /* 0x008fe200008e0600 */
[----:B----4-:R-:W-:-:S04]  /*11600*/  IADD3 R12, P1, PT, R12, R2, RZ ;  /* 0x000000020c0c7210 */ /* 0x010fc80007f3e0ff */
[----:B------:R1:W3:Y:S01]  /*11610*/  @!P0 LDG.E.U16 R7, desc[UR8][R8.64] ;  /* 0x0000000808078981 */ /* 0x0002e2000c1e1500 */
[----:B0-----:R-:W-:Y:S01]  /*11620*/  IMAD.X R13, R15, 0x1, R0, P1 ;  /* 0x000000010f0d7824 */ /* 0x001fe200008e0600 */
[----:B------:R-:W-:Y:S02]  /*11630*/  PRMT R10, RZ, 0x7610, R10 ;  /* 0x00007610ff0a7816 */ /* 0x000fe4000000000a */
[----:B------:R-:W4:Y:S01]  /*11640*/  LDL R15, [R1+0x3d8] ;  /* 0x0003d800010f7983 */ /* 0x000f220000100800 */
[----:B-1----:R-:W-:-:S06]  /*11650*/  PRMT R8, RZ, 0x7610, R8 ;  /* 0x00007610ff087816 */ /* 0x002fcc0000000008 */
[----:B------:R0:W2:Y:S04]  /*11660*/  @!P0 LDG.E.U16 R8, desc[UR8][R12.64] ;  /* 0x000000080c088981 */ /* 0x0000a8000c1e1500 */
[----:B------:R-:W2:Y:S01]  /*11670*/  LDL R13, [R1+0x408] ;  /* 0x00040800010d7983 */ /* 0x000ea20000100800 */
[----:B0-----:R-:W-:-:S05]  /*11680*/  LOP3.LUT R12, R14, 0x40, RZ, 0x3c, !PT ;  /* 0x000000400e0c7812 */ /* 0x001fca00078e3cff */
[----:B------:R2:W-:Y:S02]  /*11690*/  STS.U16 [R12+UR4+0x7a00], R21 ;  /* 0x007a00150c007988 */ /* 0x0005e40008000404 */
[----:B--2---:R-:W-:Y:S02]  /*116a0*/  IADD3 R12, P1, PT, R13, R2, RZ ;  /* 0x000000020d0c7210 */ /* 0x004fe40007f3e0ff */
[----:B------:R-:W2:Y:S01]  /*116b0*/  LDL R13, [R1+0x238] ;  /* 0x00023800010d7983 */ /* 0x000ea20000100800 */
[----:B------:R-:W-:Y:S02]  /*116c0*/  PRMT R9, RZ, 0x7610, R9 ;  /* 0x00007610ff097816 */ /* 0x000fe40000000009 */
[----:B--2---:R-:W-:-:S05]  /*116d0*/  IMAD.X R13, R13, 0x1, R0, P1 ;  /* 0x000000010d0d7824 */ /* 0x004fca00008e0600 */
        /* <DEDUP_REMOVED lines=9> */
[----:B------:R-:W0:Y:S02]  /*11770*/  LDL R13, [R1+0x3e8] ;  /* 0x0003e800010d7983 */ /* 0x000e240000100800 */
[----:B0-----:R-:W-:-:S02]  /*11780*/  IADD3 R12, P1, PT, R13, R2, RZ ;  /* 0x000000020d0c7210 */ /* 0x001fc40007f3e0ff */
[----:B------:R-:W2:Y:S03]  /*11790*/  LDL R13, [R1+0x278] ;  /* 0x00027800010d7983 */ /* 0x000ea60000100800 */
[----:B--2---:R-:W-:-:S05]  /*117a0*/  IMAD.X R13, R13, 0x1, R0, P1 ;  /* 0x000000010d0d7824 */ /* 0x004fca00008e0600 */
[----:B------:R0:W2:Y:S02]  /*117b0*/  @!P0 LDG.E.U16 R11, desc[UR8][R12.64] ;  /* 0x000000080c0b8981 */ /* 0x0000a4000c1e1500 */
[----:B0-----:R-:W-:Y:S02]  /*117c0*/  LOP3.LUT R12, R14, 0x60, RZ, 0x3c, !PT ;  /* 0x000000600e0c7812 */ /* 0x001fe400078e3cff */
[----:B------:R-:W2:Y:S04]  /*117d0*/  LDL.LU R14, [R1+0x1c] ;  /* 0x00001c00010e7983 */ /* 0x000ea80000300800 */
[----:B--2---:R4:W-:Y:S02]  /*117e0*/  STS.U16 [R12+UR4+0x300], R14 ;  /* 0x0003000e0c007988 */ /* 0x0049e40008000404 */
[----:B----4-:R-:W-:-:S02]  /*117f0*/  IADD3 R14, P1, PT, R15, R2, RZ ;  /* 0x000000020f0e7210 */ /* 0x010fc40007f3e0ff */
[----:B------:R-:W2:Y:S01]  /*11800*/  LDL R15, [R1+0x298] ;  /* 0x00029800010f7983 */ /* 0x000ea20000100800 */
[----:B------:R-:W-:Y:S02]  /*11810*/  PRMT R13, RZ, 0x7610, R13 ;  /* 0x00007610ff0d7816 */ /* 0x000fe4000000000d */
[----:B--2---:R-:W-:-:S05]  /*11820*/  IMAD.X R15, R15, 0x1, R0, P1 ;  /* 0x000000010f0f7824 */ /* 0x004fca00008e0600 */
[----:B------:R0:W2:Y:S04]  /*11830*/  @!P0 LDG.E.U16 R13, desc[UR8][R14.64] ;  /* 0x000000080e0d8981 */ /* 0x0000a8000c1e1500 */
[----:B------:R-:W4:Y:S04]  /*11840*/  LDL.LU R14, [R1+0x18] ;  /* 0x00001800010e7983 */ /* 0x000f280000300800 */
[----:B------:R-:W0:Y:S04]  /*11850*/  LDL R15, [R1+0x3c8] ;  /* 0x0003c800010f7983 */ /* 0x000e280000100800 */
[----:B----4-:R0:W-:Y:S02]  /*11860*/  STS.U16 [R12+UR4+0x700], R14 ;  /* 0x0007000e0c007988 */ /* 0x0101e40008000404 */
[----:B0-----:R-:W-:-:S02]  /*11870*/  IADD3 R14, P1, PT, R15, R2, RZ ;  /* 0x000000020f0e7210 */ /* 0x001fc40007f3e0ff */
[----:B------:R-:W4:Y:S01]  /*11880*/  LDL R15, [R1+0x2b8] ;  /* 0x0002b800010f7983 */ /* 0x000f220000100800 */
[----:B------:R-:W-:Y:S02]  /*11890*/  PRMT R17, RZ, 0x7610, R17 ;  /* 0x00007610ff117816 */ /* 0x000fe40000000011 */
[----:B----4-:R-:W-:-:S05]  /*118a0*/  IMAD.X R15, R15, 0x1, R0, P1 ;  /* 0x000000010f0f7824 */ /* 0x010fca00008e0600 */
[----:B------:R0:W4:Y:S04]  /*118b0*/  @!P0 LDG.E.U16 R17, desc[UR8][R14.64] ;  /* 0x000000080e118981 */ /* 0x000128000c1e1500 */
[----:B------:R-:W2:Y:S01]  /*118c0*/  LDL.LU R15, [R1+0x14] ;  /* 0x00001400010f7983 */ /* 0x000ea20000300800 */
[----:B0-----:R-:W-:-:S03]  /*118d0*/  IADD3 R14, P1, PT, R29, R2, RZ ;  /* 0x000000021d0e7210 */ /* 0x001fc60007f3e0ff */
[----:B--2---:R0:W-:Y:S04]  /*118e0*/  STS.U16 [R12+UR4+0xb00], R15 ;  /* 0x000b000f0c007988 */ /* 0x0041e80008000404 */
[----:B0-----:R-:W2:Y:S01]  /*118f0*/  LDL R15, [R1+0x2d8] ;  /* 0x0002d800010f7983 */ /* 0x001ea20000100800 */
[----:B------:R-:W-:-:S03]  /*11900*/  PRMT R19, RZ, 0x7610, R19 ;  /* 0x00007610ff137816 */ /* 0x000fc60000000013 */
[----:B------:R-:W3:Y:S01]  /*11910*/  LDL.LU R29, [R1+0x24] ;  /* 0x00002400011d7983 */ /* 0x000ee20000300800 */
        /* <DEDUP_REMOVED lines=26> */
[----:B------:R-:W0:Y:S02]  /*11ac0*/  LDL R15, [R1+0x554] ;  /* 0x00055400010f7983 */ /* 0x000e240000100800 */
[----:B0-----:R-:W-:Y:S02]  /*11ad0*/  IADD3 R14, P1, PT, R15, R2, RZ ;  /* 0x000000020f0e7210 */ /* 0x001fe40007f3e0ff */
[----:B------:R-:W2:Y:S04]  /*11ae0*/  LDL R15, [R1+0x358] ;  /* 0x00035800010f7983 */ /* 0x000ea80000100800 */
[----:B------:R0:W-:Y:S02]  /*11af0*/  STS.U16 [R12+UR4+0x1b00], R27 ;  /* 0x001b001b0c007988 */ /* 0x0001e40008000404 */
[----:B0-----:R-:W-:Y:S01]  /*11b00*/  PRMT R27, RZ, 0x7610, R27 ;  /* 0x00007610ff1b7816 */ /* 0x001fe2000000001b */
[----:B--2---:R-:W-:-:S05]  /*11b10*/  IMAD.X R15, R15, 0x1, R0, P1 ;  /* 0x000000010f0f7824 */ /* 0x004fca00008e0600 */
[----:B------:R-:W2:Y:S04]  /*11b20*/  @!P0 LDG.E.U16 R27, desc[UR8][R14.64] ;  /* 0x000000080e1b8981 */ /* 0x000ea8000c1e1500 */
[----:B------:R-:W3:Y:S04]  /*11b30*/  LDL R15, [R1+0x58c] ;  /* 0x00058c00010f7983 */ /* 0x000ee80000100800 */
[----:B------:R-:W-:Y:S04]  /*11b40*/  STS.U16 [R12+UR4+0x2700], R24 ;  /* 0x002700180c007988 */ /* 0x000fe80008000404 */
[----:B------:R0:W-:Y:S04]  /*11b50*/  STS.U16 [R12+UR4+0x7300], R25 ;  /* 0x007300190c007988 */ /* 0x0001e80008000404 */
[----:B------:R-:W-:Y:S04]  /*11b60*/  STS.U16 [R12+UR4+0x2300], R26 ;  /* 0x0023001a0c007988 */ /* 0x000fe80008000404 */
[----:B--2---:R1:W-:Y:S01]  /*11b70*/  STS.U16 [R12+UR4+0x7700], R27 ;  /* 0x0077001b0c007988 */ /* 0x0043e20008000404 */
[----:B---3--:R-:W-:-:S03]  /*11b80*/  IADD3 R14, P1, PT, R15, R2, RZ ;  /* 0x000000020f0e7210 */ /* 0x008fc60007f3e0ff */
[----:B------:R-:W2:Y:S04]  /*11b90*/  LDL R15, [R1+0x378] ;  /* 0x00037800010f7983 */ /* 0x000ea80000100800 */
[----:B------:R-:W-:Y:S04]  /*11ba0*/  STL [R1+0xb78], R2 ;  /* 0x000b780201007387 */ /* 0x000fe80000100800 */
[----:B------:R-:W-:Y:S04]  /*11bb0*/  STL [R1+0x73c], R0 ;  /* 0x00073c0001007387 */ /* 0x000fe80000100800 */
[----:B0-----:R-:W3:Y:S04]  /*11bc0*/  LDL.LU.64 R24, [R1+0x640] ;  /* 0x0006400001187983 */ /* 0x001ee80000300a00 */
[----:B-1----:R-:W2:Y:S04]  /*11bd0*/  LDL.LU.64 R26, [R1+0x648] ;  /* 0x00064800011a7983 */ /* 0x002ea80000300a00 */
[----:B--2---:R-:W-:Y:S04]  /*11be0*/  STL.64 [R1+0xeb8], R26 ;  /* 0x000eb81a01007387 */ /* 0x004fe80000100a00 */
[----:B---3--:R0:W-:Y:S04]  /*11bf0*/  STL.64 [R1+0xeb0], R24 ;  /* 0x000eb01801007387 */ /* 0x0081e80000100a00 */
[----:B0-----:R-:W2:Y:S04]  /*11c00*/  LDL.LU.64 R24, [R1+0x610] ;  /* 0x0006100001187983 */ /* 0x001ea80000300a00 */
[----:B------:R-:W3:Y:S04]  /*11c10*/  LDL.LU.64 R26, [R1+0x618] ;  /* 0x00061800011a7983 */ /* 0x000ee80000300a00 */
[----:B---3--:R-:W-:Y:S04]  /*11c20*/  STL.64 [R1+0xec8], R26 ;  /* 0x000ec81a01007387 */ /* 0x008fe80000100a00 */
[----:B--2---:R0:W-:Y:S04]  /*11c30*/  STL.64 [R1+0xec0], R24 ;  /* 0x000ec01801007387 */ /* 0x0041e80000100a00 */
[----:B0-----:R-:W2:Y:S04]  /*11c40*/  LDL.LU.64 R24, [R1+0x660] ;  /* 0x0006600001187983 */ /* 0x001ea80000300a00 */
[----:B------:R-:W3:Y:S04]  /*11c50*/  LDL.LU.64 R26, [R1+0x668] ;  /* 0x00066800011a7983 */ /* 0x000ee80000300a00 */
[----:B------:R-:W-:Y:S04]  /*11c60*/  STS.U16 [R12+UR4+0x6b00], R20 ;  /* 0x006b00140c007988 */ /* 0x000fe80008000404 */
[----:B------:R0:W-:Y:S04]  /*11c70*/  STS.U16 [R12+UR4+0x6f00], R21 ;  /* 0x006f00150c007988 */ /* 0x0001e80008000404 */
[----:B------:R-:W-:Y:S04]  /*11c80*/  STS.U16 [R12+UR4+0x2b00], R23 ;  /* 0x002b00170c007988 */ /* 0x000fe80008000404 */
[----:B------:R1:W-:Y:S04]  /*11c90*/  STS.U16 [R12+UR4+0x2f00], R22 ;  /* 0x002f00160c007988 */ /* 0x0003e80008000404 */
[----:B---3--:R-:W-:Y:S04]  /*11ca0*/  STL.64 [R1+0xed8], R26 ;  /* 0x000ed81a01007387 */ /* 0x008fe80000100a00 */
[----:B--2---:R-:W-:Y:S04]  /*11cb0*/  STL.64 [R1+0xed0], R24 ;  /* 0x000ed01801007387 */ /* 0x004fe80000100a00 */
[----:B0-----:R-:W2:Y:S04]  /*11cc0*/  LDL.LU.64 R20, [R1+0x5e0] ;  /* 0x0005e00001147983 */ /* 0x001ea80000300a00 */
[----:B-1----:R-:W3:Y:S01]  /*11cd0*/  LDL.LU.64 R22, [R1+0x5e8] ;  /* 0x0005e80001167983 */ /* 0x002ee20000300a00 */
[----:B------:R-:W-:-:S03]  /*11ce0*/  IMAD.X R15, R15, 0x1, R0, P1 ;  /* 0x000000010f0f7824 */ /* 0x000fc600008e0600 */
[----:B------:R0:W-:Y:S02]  /*11cf0*/  STS.U16 [R12+UR4+0x1f00], R28 ;  /* 0x001f001c0c007988 */ /* 0x0001e40008000404 */
[----:B0-----:R-:W-:-:S06]  /*11d00*/  PRMT R28, RZ, 0x7610, R28 ;  /* 0x00007610ff1c7816 */ /* 0x001fcc000000001c */
[----:B------:R-:W4:Y:S04]  /*11d10*/  @!P0 LDG.E.U16 R28, desc[UR8][R14.64] ;  /* 0x000000080e1c8981 */ /* 0x000f28000c1e1500 */
[----:B---3--:R-:W-:Y:S04]  /*11d20*/  STL.64 [R1+0xee8], R22 ;  /* 0x000ee81601007387 */ /* 0x008fe80000100a00 */
[----:B--2---:R0:W-:Y:S04]  /*11d30*/  STL.64 [R1+0xee0], R20 ;  /* 0x000ee01401007387 */ /* 0x0041e80000100a00 */
[----:B0-----:R-:W2:Y:S04]  /*11d40*/  LDL.LU.64 R20, [R1+0x650] ;  /* 0x0006500001147983 */ /* 0x001ea80000300a00 */
[----:B------:R-:W3:Y:S04]  /*11d50*/  LDL.LU.64 R22, [R1+0x658] ;  /* 0x0006580001167983 */ /* 0x000ee80000300a00 */
[----:B------:R0:W-:Y:S02]  /*11d60*/  STS.U16 [R12+UR4+0x7f00], R29 ;  /* 0x007f001d0c007988 */ /* 0x0001e40008000404 */
[----:B0-----:R-:W0:Y:S02]  /*11d70*/  S2R R29, SR_TID.X ;  /* 0x00000000001d7919 */ /* 0x001e240000002100 */
[----:B------:R0:W-:Y:S04]  /*11d80*/  STS.U16 [R12+UR4+0x3b00], R3 ;  /* 0x003b00030c007988 */ /* 0x0001e80008000404 */
[----:B------:R-:W-:Y:S04]  /*11d90*/  STS.U16 [R12+UR4+0x3300], R18 ;  /* 0x003300120c007988 */ /* 0x000fe80008000404 */
[----:B------:R-:W-:Y:S04]  /*11da0*/  STS.U16 [R12+UR4+0x3700], R16 ;  /* 0x003700100c007988 */ /* 0x000fe80008000404 */
[----:B------:R1:W-:Y:S04]  /*11db0*/  STS.U16 [R12+UR4+0x3f00], R4 ;  /* 0x003f00040c007988 */ /* 0x0003e80008000404 */
[----:B------:R-:W-:Y:S04]  /*11dc0*/  STS.U16 [R12+UR4+0x4300], R5 ;  /* 0x004300050c007988 */ /* 0x000fe80008000404 */
[----:B------:R-:W-:Y:S04]  /*11dd0*/  STS.U16 [R12+UR4+0x4700], R6 ;  /* 0x004700060c007988 */ /* 0x000fe80008000404 */
[----:B------:R-:W-:Y:S01]  /*11de0*/  STS.U16 [R12+UR4+0x4b00], R7 ;  /* 0x004b00070c007988 */ /* 0x000fe20008000404 */
[----:B0-----:R-:W-:-:S03]  /*11df0*/  IMAD.SHL.U32 R3, R29, 0x8, RZ ;  /* 0x000000081d037824 */ /* 0x001fc600078e00ff */
[----:B------:R-:W-:Y:S01]  /*11e00*/  STS.U16 [R12+UR4+0x4f00], R8 ;  /* 0x004f00080c007988 */ /* 0x000fe20008000404 */
[----:B-1----:R-:W-:-:S03]  /*11e10*/  LOP3.LUT R4, R29, 0x7, RZ, 0xc0, !PT ;  /* 0x000000071d047812 */ /* 0x002fc600078ec0ff */
[----:B------:R-:W-:Y:S01]  /*11e20*/  STS.U16 [R12+UR4+0x5300], R9 ;  /* 0x005300090c007988 */ /* 0x000fe20008000404 */
[----:B------:R-:W-:-:S03]  /*11e30*/  LOP3.LUT R3, R3, 0x30, RZ, 0xc0, !PT ;  /* 0x0000003003037812 */ /* 0x000fc600078ec0ff */
[----:B------:R-:W-:Y:S04]  /*11e40*/  STS.U16 [R12+UR4+0x5700], R10 ;  /* 0x0057000a0c007988 */ /* 0x000fe80008000404 */
[----:B------:R-:W-:Y:S04]  /*11e50*/  STS.U16 [R12+UR4+0x5b00], R11 ;  /* 0x005b000b0c007988 */ /* 0x000fe80008000404 */
[----:B---3--:R-:W-:Y:S04]  /*11e60*/  STL.64 [R1+0xef8], R22 ;  /* 0x000ef81601007387 */ /* 0x008fe80000100a00 */
[----:B--2---:R0:W-:Y:S04]  /*11e70*/  STL.64 [R1+0xef0], R20 ;  /* 0x000ef01401007387 */ /* 0x0041e80000100a00 */
[----:B0-----:R-:W2:Y:S04]  /*11e80*/  LDL.LU.64 R20, [R1+0x680] ;  /* 0x0006800001147983 */ /* 0x001ea80000300a00 */
[----:B------:R-:W3:Y:S04]  /*11e90*/  LDL.LU.64 R22, [R1+0x688] ;  /* 0x0006880001167983 */ /* 0x000ee80000300a00 */
[----:B------:R-:W-:Y:S04]  /*11ea0*/  STS.U16 [R12+UR4+0x5f00], R13 ;  /* 0x005f000d0c007988 */ /* 0x000fe80008000404 */
[----:B----4-:R-:W-:Y:S04]  /*11eb0*/  STS.U16 [R12+UR4+0x6300], R17 ;  /* 0x006300110c007988 */ /* 0x010fe80008000404 */
[----:B------:R-:W-:Y:S04]  /*11ec0*/  STS.U16 [R12+UR4+0x6700], R19 ;  /* 0x006700130c007988 */ /* 0x000fe80008000404 */
[----:B------:R0:W-:Y:S01]  /*11ed0*/  STS.U16 [R12+UR4+0x7b00], R28 ;  /* 0x007b001c0c007988 */ /* 0x0001e20008000404 */
[----:B------:R-:W-:-:S02]  /*11ee0*/  IMAD.SHL.U32 R6, R29, 0x2, RZ ;  /* 0x000000021d067824 */ /* 0x000fc400078e00ff */
[C---:B------:R-:W-:Y:S02]  /*11ef0*/  IMAD R3, R4.reuse, 0x40, R3 ;  /* 0x0000004004037824 */ /* 0x040fe400078e0203 */
[----:B------:R-:W-:-:S03]  /*11f00*/  IMAD.SHL.U32 R7, R4, 0x10, RZ ;  /* 0x0000001004077824 */ /* 0x000fc600078e00ff */
[--C-:B------:R-:W-:Y:S01]  /*11f10*/  LOP3.LUT R5, R3, 0x10, R6.reuse, 0x78, !PT ;  /* 0x0000001003057812 */ /* 0x100fe200078e7806 */
[----:B0-----:R-:W-:Y:S01]  /*11f20*/  IMAD.SHL.U32 R28, R29, 0x20, RZ ;  /* 0x000000201d1c7824 */ /* 0x001fe200078e00ff */
[----:B------:R-:W-:-:S04]  /*11f30*/  LOP3.LUT R3, R7, 0x30, R6, 0x78, !PT ;  /* 0x0000003007037812 */ /* 0x000fc800078e7806 */
[----:B------:R-:W-:Y:S01]  /*11f40*/  LOP3.LUT R28, R5, 0x200, R28, 0xf8, !PT ;  /* 0x00000200051c7812 */ /* 0x000fe200078ef81c */
[----:B------:R-:W-:Y:S01]  /*11f50*/  BAR.SYNC.DEFER_BLOCKING 0x0 ;  /* 0x0000000000007b1d */ /* 0x000fe20000010000 */
[----:B------:R-:W-:Y:S02]  /*11f60*/  LOP3.LUT R6, R29, 0x60, RZ, 0xc0, !PT ;  /* 0x000000601d067812 */ /* 0x000fe400078ec0ff */
[----:B------:R-:W-:-:S05]  /*11f70*/  LOP3.LUT R29, R28, 0x20, RZ, 0x3c, !PT ;  /* 0x000000201c1d7812 */ /* 0x000fca00078e3cff */
[----:B------:R-:W0:Y:S04]  /*11f80*/  LDSM.16.MT88.4 R16, [R29+UR4+0x8000] ;  /* 0x008000041d10783b */ /* 0x000e280008004200 */
[----:B---3--:R-:W-:Y:S04]  /*11f90*/  STL.64 [R1+0xf08], R22 ;  /* 0x000f081601007387 */ /* 0x008fe80000100a00 */
[----:B--2---:R-:W-:Y:S04]  /*11fa0*/  STL.64 [R1+0xf00], R20 ;  /* 0x000f001401007387 */ /* 0x004fe80000100a00 */
[----:B0-----:R-:W-:Y:S04]  /*11fb0*/  STL.64 [R1+0xf28], R18 ;  /* 0x000f281201007387 */ /* 0x001fe80000100a00 */
[----:B------:R0:W-:Y:S04]  /*11fc0*/  STL.64 [R1+0xf20], R16 ;  /* 0x000f201001007387 */ /* 0x0001e80000100a00 */
[----:B------:R-:W-:Y:S04]  /*11fd0*/  LDSM.16.MT88.4 R12, [R28+UR4+0x8000] ;  /* 0x008000041c0c783b */ /* 0x000fe80008004200 */
[----:B0-----:R-:W2:Y:S04]  /*11fe0*/  LDL.LU.64 R16, [R1+0x690] ;  /* 0x0006900001107983 */ /* 0x001ea80000300a00 */
[----:B------:R-:W2:Y:S01]  /*11ff0*/  LDL.LU.64 R18, [R1+0x698] ;  /* 0x0006980001127983 */ /* 0x000ea20000300a00 */
[----:B------:R-:W-:-:S04]  /*12000*/  IMAD R4, R4, 0x4, R6 ;  /* 0x0000000404047824 */ /* 0x000fc800078e0206 */
[----:B------:R-:W-:-:S05]  /*12010*/  IMAD.U32 R3, R4, 0x20, R3 ;  /* 0x0000002004037824 */ /* 0x000fca00078e0003 */
[----:B------:R-:W-:Y:S04]  /*12020*/  LDSM.16.M88.4 R20, [R3+UR4] ;  /* 0x000000040314783b */ /* 0x000fe80008000200 */
[----:B------:R-:W0:Y:S04]  /*12030*/  LDSM.16.M88.4 R4, [R3+UR4+0x2000] ;  /* 0x002000040304783b */ /* 0x000e280008000200 */
[----:B------:R-:W1:Y:S04]  /*12040*/  LDSM.16.M88.4 R24, [R3+UR4+0x1000] ;  /* 0x001000040318783b */ /* 0x000e680008000200 */
[----:B------:R-:W3:Y:S04]  /*12050*/  LDSM.16.M88.4 R8, [R3+UR4+0x3000] ;  /* 0x003000040308783b */ /* 0x000ee80008000200 */
[----:B0-----:R-:W-:Y:S04]  /*12060*/  STL.64 [R1+0xf18], R6 ;  /* 0x000f180601007387 */ /* 0x001fe80000100a00 */
[----:B------:R0:W-:Y:S04]  /*12070*/  STL.64 [R1+0xf10], R4 ;  /* 0x000f100401007387 */ /* 0x0001e80000100a00 */
[----:B0-----:R-:W4:Y:S04]  /*12080*/  LDL.LU.64 R4, [R1+0x670] ;  /* 0x0006700001047983 */ /* 0x001f280000300a00 */
[----:B------:R-:W4:Y:S04]  /*12090*/  LDL.LU.64 R6, [R1+0x678] ;  /* 0x0006780001067983 */ /* 0x000f280000300a00 */
[----:B------:R-:W-:Y:S01]  /*120a0*/  STL.64 [R1+0x38], R22 ;  /* 0x0000381601007387 */ /* 0x000fe20000100a00 */
[----:B--2---:R-:W-:-:S15]  /*120b0*/  HMMA.16816.F32 R16, R12, R20, R16 ;  /* 0x000000140c10723c */ /* 0x004fde0000001810 */
[----:B------:R-:W-:-:S04]  /*120c0*/  NOP ;  /* 0x0000000000007918 */ /* 0x000fc80000000000 */
[----:B------:R-:W-:Y:S04]  /*120d0*/  STL.64 [R1+0xc0], R16 ;  /* 0x0000c01001007387 */ /* 0x000fe80000100a00 */
[----:B------:R0:W-:Y:S04]  /*120e0*/  STL.64 [R1+0xc8], R18 ;  /* 0x0000c81201007387 */ /* 0x0001e80000100a00 */
[----:B0-----:R-:W4:Y:S04]  /*120f0*/  LDL.LU.64 R18, [R1+0xf28] ;  /* 0x000f280001127983 */ /* 0x001f280000300a00 */
[----:B------:R-:W4:Y:S04]  /*12100*/  LDL.LU.64 R16, [R1+0xf20] ;  /* 0x000f200001107983 */ /* 0x000f280000300a00 */
[----:B-1----:R-:W-:Y:S01]  /*12110*/  STL.64 [R1+0x28], R26 ;  /* 0x0000281a01007387 */ /* 0x002fe20000100a00 */
[----:B----4-:R-:W-:Y:S03]  /*12120*/  HMMA.16816.F32 R20, R16, R20, R4 ;  /* 0x000000141014723c */ /* 0x010fe60000001804 */
[----:B------:R-:W2:Y:S04]  /*12130*/  LDL.LU.64 R6, [R1+0xf18] ;  /* 0x000f180001067983 */ /* 0x000ea80000300a00 */
[----:B------:R-:W4:-:S12]  /*12140*/  LDL.LU.64 R4, [R1+0xf10] ;  /* 0x000f100001047983 */ /* 0x000f180000300a00 */
[----:B------:R-:W-:Y:S04]  /*12150*/  STL.64 [R1+0x50], R20 ;  /* 0x0000501401007387 */ /* 0x000fe80000100a00 */
[----:B------:R0:W-:Y:S04]  /*12160*/  STL.64 [R1+0x58], R22 ;  /* 0x0000581601007387 */ /* 0x0001e80000100a00 */
[----:B0-----:R-:W3:Y:S04]  /*12170*/  LDL.LU.64 R22, [R1+0xf08] ;  /* 0x000f080001167983 */ /* 0x001ee80000300a00 */
[----:B------:R-:W3:Y:S04]  /*12180*/  LDL.LU.64 R20, [R1+0xf00] ;  /* 0x000f000001147983 */ /* 0x000ee80000300a00 */
[----:B--2---:R-:W-:Y:S01]  /*12190*/  STL.64 [R1+0x18], R6 ;  /* 0x0000180601007387 */ /* 0x004fe20000100a00 */
[----:B---3--:R-:W-:-:S15]  /*121a0*/  HMMA.16816.F32 R20, R12, R24, R20 ;  /* 0x000000180c14723c */ /* 0x008fde0000001814 */
[----:B------:R-:W-:-:S04]  /*121b0*/  NOP ;  /* 0x0000000000007918 */ /* 0x000fc80000000000 */
[----:B------:R-:W-:Y:S04]  /*121c0*/  STL.64 [R1+0xb0], R20 ;  /* 0x0000b01401007387 */ /* 0x000fe80000100a00 */
[----:B------:R0:W-:Y:S04]  /*121d0*/  STL.64 [R1+0xb8], R22 ;  /* 0x0000b81601007387 */ /* 0x0001e80000100a00 */
[----:B0-----:R-:W2:Y:S04]  /*121e0*/  LDL.LU.64 R22, [R1+0xef8] ;  /* 0x000ef80001167983 */ /* 0x001ea80000300a00 */
[----:B------:R-:W2:Y:S04]  /*121f0*/  LDL.LU.64 R20, [R1+0xef0] ;  /* 0x000ef00001147983 */ /* 0x000ea80000300a00 */
[----:B------:R-:W-:Y:S01]  /*12200*/  STL.64 [R1+0x8], R10 ;  /* 0x0000080a01007387 */ /* 0x000fe20000100a00 */
[----:B--2---:R-:W-:Y:S03]  /*12210*/  HMMA.16816.F32 R24, R16, R24, R20 ;  /* 0x000000181018723c */ /* 0x004fe60000001814 */
[----:B------:R-:W2:Y:S04]  /*12220*/  LDL.LU.64 R22, [R1+0xee8] ;  /* 0x000ee80001167983 */ /* 0x000ea80000300a00 */
[----:B------:R-:W2:-:S12]  /*12230*/  LDL.LU.64 R20, [R1+0xee0] ;  /* 0x000ee00001147983 */ /* 0x000e980000300a00 */
[----:B------:R-:W-:Y:S04]  /*12240*/  STL.64 [R1+0xd0], R24 ;  /* 0x0000d01801007387 */ /* 0x000fe80000100a00 */
[----:B------:R0:W-:Y:S04]  /*12250*/  STL.64 [R1+0xd8], R26 ;  /* 0x0000d81a01007387 */ /* 0x0001e80000100a00 */
[----:B0-----:R-:W4:Y:S04]  /*12260*/  LDL.LU.64 R26, [R1+0xed8] ;  /* 0x000ed800011a7983 */ /* 0x001f280000300a00 */
[----:B------:R-:W4:Y:S02]  /*12270*/  LDL.LU.64 R24, [R1+0xed0] ;  /* 0x000ed00001187983 */ /* 0x000f240000300a00 */
[----:B----4-:R-:W-:-:S15]  /*12280*/  HMMA.16816.F32 R24, R12, R4, R24 ;  /* 0x000000040c18723c */ /* 0x010fde0000001818 */
[----:B------:R-:W-:-:S04]  /*12290*/  NOP ;  /* 0x0000000000007918 */ /* 0x000fc80000000000 */
[----:B------:R-:W-:Y:S01]  /*122a0*/  IMAD.MOV.U32 R2, RZ, RZ, R26 ;  /* 0x000000ffff027224 */ /* 0x000fe200078e001a */
[----:B------:R0:W-:Y:S01]  /*122b0*/  STL.64 [R1+0xa0], R24 ;  /* 0x0000a01801007387 */ /* 0x0001e20000100a00 */
[----:B------:R-:W-:-:S03]  /*122c0*/  IMAD.MOV.U32 R0, RZ, RZ, R27 ;  /* 0x000000ffff007224 */ /* 0x000fc600078e001b */
[----:B------:R-:W3:Y:S04]  /*122d0*/  LDL.LU.64 R26, [R1+0xec8] ;  /* 0x000ec800011a7983 */ /* 0x000ee80000300a00 */
[----:B0-----:R-:W3:Y:S04]  /*122e0*/  LDL.LU.64 R24, [R1+0xec0] ;  /* 0x000ec00001187983 */ /* 0x001ee80000300a00 */
[----:B------:R-:W-:Y:S04]  /*122f0*/  STL [R1+0xe5c], R0 ;  /* 0x000e5c0001007387 */ /* 0x000fe80000100800 */
[----:B------:R-:W-:Y:S01]  /*12300*/  STL [R1+0xe58], R2 ;  /* 0x000e580201007387 */ /* 0x000fe20000100800 */
[----:B---3--:R-:W-:Y:S03]  /*12310*/  HMMA.16816.F32 R4, R16, R4, R24 ;  /* 0x000000041004723c */ /* 0x008fe60000001818 */
[----:B------:R-:W3:Y:S04]  /*12320*/  LDL.LU.64 R26, [R1+0xeb8] ;  /* 0x000eb800011a7983 */ /* 0x000ee80000300a00 */
[----:B------:R-:W3:-:S12]  /*12330*/  LDL.LU.64 R24, [R1+0xeb0] ;  /* 0x000eb00001187983 */ /* 0x000ed80000300a00 */
[----:B------:R-:W-:Y:S04]  /*12340*/  STL.64 [R1+0xf0], R4 ;  /* 0x0000f00401007387 */ /* 0x000fe80000100a00 */
[----:B------:R3:W-:Y:S02]  /*12350*/  STL.64 [R1+0xf8], R6 ;  /* 0x0000f80601007387 */ /* 0x0007e40000100a00 */
[----:B---3--:R-:W-:Y:S02]  /*12360*/  HMMA.16816.F32 R4, R12, R8, R24 ;  /* 0x000000080c04723c */ /* 0x008fe40000001818 */
[----:B------:R-:W0:-:S15]  /*12370*/  LDSM.16.M88.4 R24, [R3+UR4+0x4000] ;  /* 0x004000040318783b */ /* 0x000e1e0008000200 */
[----:B------:R-:W-:Y:S02]  /*12380*/  NOP ;  /* 0x0000000000007918 */ /* 0x000fe40000000000 */
[----:B------:R-:W-:Y:S01]  /*12390*/  IMAD.MOV.U32 R0, RZ, RZ, R4 ;  /* 0x000000ffff007224 */ /* 0x000fe200078e0004 */
[----:B------:R2:W-:Y:S01]  /*123a0*/  STL.64 [R1+0x98], R6 ;  /* 0x0000980601007387 */ /* 0x0005e20000100a00 */
[----:B------:R-:W-:Y:S02]  /*123b0*/  IMAD.MOV.U32 R2, RZ, RZ, R5 ;  /* 0x000000ffff027224 */ /* 0x000fe400078e0005 */
[----:B--2---:R-:W-:Y:S01]  /*123c0*/  HMMA.16816.F32 R4, R16, R8, R20 ;  /* 0x000000081004723c */ /* 0x004fe20000001814 */
[----:B------:R-:W-:Y:S04]  /*123d0*/  STL [R1+0xe64], R0 ;  /* 0x000e640001007387 */ /* 0x000fe80000100800 */
[----:B------:R-:W-:Y:S04]  /*123e0*/  STL [R1+0xe60], R2 ;  /* 0x000e600201007387 */ /* 0x000fe80000100800 */
[----:B------:R-:W-:Y:S04]  /*123f0*/  STL.64 [R1+0xea8], R18 ;  /* 0x000ea81201007387 */ /* 0x000fe80000100a00 */
[----:B------:R1:W-:Y:S04]  /*12400*/  STL.64 [R1+0xea0], R16 ;  /* 0x000ea01001007387 */ /* 0x0003e80000100a00 */
[----:B------:R-:W2:Y:S04]  /*12410*/  LDSM.16.M88.4 R20, [R3+UR4+0x5000] ;  /* 0x005000040314783b */ /* 0x000ea80008000200 */
[----:B------:R3:W-:Y:S04]  /*12420*/  STL.64 [R1+0x100], R4 ;  /* 0x0001000401007387 */ /* 0x0007e80000100a00 */
[----:B------:R4:W-:Y:S04]  /*12430*/  STL.64 [R1+0x108], R6 ;  /* 0x0001080601007387 */ /* 0x0009e80000100a00 */
[----:B-1----:R-:W0:Y:S04]  /*12440*/  LDL.LU.64 R16, [R1+0x5f0] ;  /* 0x0005f00001107983 */ /* 0x002e280000300a00 */
[----:B------:R-:W0:Y:S04]  /*12450*/  LDL.LU.64 R18, [R1+0x5f8] ;  /* 0x0005f80001127983 */ /* 0x000e280000300a00 */
[----:B---3--:R-:W3:Y:S04]  /*12460*/  LDL.LU.64 R4, [R1+0x5a0] ;  /* 0x0005a00001047983 */ /* 0x008ee80000300a00 */
[----:B----4-:R-:W4:Y:S04]  /*12470*/  LDL.LU.64 R6, [R1+0x5a8] ;  /* 0x0005a80001067983 */ /* 0x010f280000300a00 */
[----:B----4-:R-:W-:Y:S04]  /*12480*/  STL.64 [R1+0xe88], R6 ;  /* 0x000e880601007387 */ /* 0x010fe80000100a00 */
[----:B---3--:R1:W-:Y:S04]  /*12490*/  STL.64 [R1+0xe80], R4 ;  /* 0x000e800401007387 */ /* 0x0083e80000100a00 */
[----:B-1----:R-:W3:Y:S04]  /*124a0*/  LDL.LU.64 R4, [R1+0x600] ;  /* 0x0006000001047983 */ /* 0x002ee80000300a00 */
[----:B------:R-:W4:Y:S01]  /*124b0*/  LDL.LU.64 R6, [R1+0x608] ;  /* 0x0006080001067983 */ /* 0x000f220000300a00 */
[----:B0-----:R-:W-:Y:S03]  /*124c0*/  HMMA.16816.F32 R16, R12, R24, R16 ;  /* 0x000000180c10723c */ /* 0x001fe60000001810 */
[----:B----4-:R-:W-:Y:S04]  /*124d0*/  STL.64 [R1+0xe98], R6 ;  /* 0x000e980601007387 */ /* 0x010fe80000100a00 */
[----:B---3--:R0:W-:Y:S04]  /*124e0*/  STL.64 [R1+0xe90], R4 ;  /* 0x000e900401007387 */ /* 0x0081e80000100a00 */
[----:B0-----:R-:W3:Y:S04]  /*124f0*/  LDL.LU.64 R4, [R1+0x5b0] ;  /* 0x0005b00001047983 */ /* 0x001ee80000300a00 */
[----:B------:R-:W3:Y:S04]  /*12500*/  LDL.LU.64 R6, [R1+0x5b8] ;  /* 0x0005b80001067983 */ /* 0x000ee80000300a00 */
[----:B------:R-:W4:Y:S04]  /*12510*/  LDL.LU.64 R8, [R1+0x5d0] ;  /* 0x0005d00001087983 */ /* 0x000f280000300a00 */
[----:B------:R-:W2:Y:S01]  /*12520*/  LDL.LU.64 R10, [R1+0x5d8] ;  /* 0x0005d800010a7983 */ /* 0x000ea20000300a00 */
[----:B------:R-:W-:-:S03]  /*12530*/  IMAD.MOV.U32 R2, RZ, RZ, R16 ;  /* 0x000000ffff027224 */ /* 0x000fc600078e0010 */
[----:B--2---:R-:W-:Y:S04]  /*12540*/  STL.64 [R1+0xe78], R10 ;  /* 0x000e780a01007387 */ /* 0x004fe80000100a00 */
[----:B----4-:R0:W-:Y:S04]  /*12550*/  STL.64 [R1+0xe70], R8 ;  /* 0x000e700801007387 */ /* 0x0101e80000100a00 */
[----:B0-----:R-:W2:Y:S04]  /*12560*/  LDL.LU.64 R8, [R1+0x620] ;  /* 0x0006200001087983 */ /* 0x001ea80000300a00 */
[----:B------:R-:W2:Y:S04]  /*12570*/  LDL.LU.64 R10, [R1+0x628] ;  /* 0x00062800010a7983 */ /* 0x000ea80000300a00 */
[----:B------:R-:W-:Y:S04]  /*12580*/  STL [R1+0xe68], R23 ;  /* 0x000e681701007387 */ /* 0x000fe80000100800 */
[----:B------:R-:W-:Y:S04]  /*12590*/  STL [R1+0x84], R17 ;  /* 0x0000841101007387 */ /* 0x000fe80000100800 */
[----:B------:R0:W-:Y:S04]  /*125a0*/  STL.64 [R1+0x88], R18 ;  /* 0x0000881201007387 */ /* 0x0001e80000100a00 */
[----:B0-----:R-:W3:Y:S04]  /*125b0*/  LDL.LU.64 R18, [R1+0xea8] ;  /* 0x000ea80001127983 */ /* 0x001ee80000300a00 */
[----:B------:R-:W3:Y:S02]  /*125c0*/  LDL.LU.64 R16, [R1+0xea0] ;  /* 0x000ea00001107983 */ /* 0x000ee40000300a00 */
[----:B---3--:R-:W-:-:S15]  /*125d0*/  HMMA.16816.F32 R4, R16, R24, R4 ;  /* 0x000000181004723c */ /* 0x008fde0000001804 */
[----:B------:R-:W-:-:S04]  /*125e0*/  NOP ;  /* 0x0000000000007918 */ /* 0x000fc80000000000 */
[----:B------:R-:W-:Y:S04]  /*125f0*/  STL.64 [R1+0x110], R4 ;  /* 0x0001100401007387 */ /* 0x000fe80000100a00 */
[----:B------:R0:W-:Y:S04]  /*12600*/  STL.64 [R1+0x118], R6 ;  /* 0x0001180601007387 */ /* 0x0001e80000100a00 */
[----:B0-----:R-:W3:Y:S04]  /*12610*/  LDL.LU.64 R6, [R1+0xe98] ;  /* 0x000e980001067983 */ /* 0x001ee80000300a00 */
[----:B------:R-:W3:Y:S04]  /*12620*/  LDL.LU.64 R4, [R1+0xe90] ;  /* 0x000e900001047983 */ /* 0x000ee80000300a00 */
[----:B------:R-:W-:Y:S01]  /*12630*/  STL.64 [R1+0xe50], R26 ;  /* 0x000e501a01007387 */ /* 0x000fe20000100a00 */
[----:B---3--:R-:W-:-:S15]  /*12640*/  HMMA.16816.F32 R4, R12, R20, R4 ;  /* 0x000000140c04723c */ /* 0x008fde0000001804 */
[----:B------:R-:W-:-:S04]  /*12650*/  NOP ;  /* 0x0000000000007918 */ /* 0x000fc80000000000 */
[----:B------:R-:W-:Y:S02]  /*12660*/  IMAD.MOV.U32 R25, RZ, RZ, R6 ;  /* 0x000000ffff197224 */ /* 0x000fe400078e0006 */
[----:B------:R-:W-:Y:S02]  /*12670*/  IMAD.MOV.U32 R24, RZ, RZ, R7 ;  /* 0x000000ffff187224 */ /* 0x000fe400078e0007 */
[----:B------:R-:W-:Y:S01]  /*12680*/  IMAD.MOV.U32 R23, RZ, RZ, R4 ;  /* 0x000000ffff177224 */ /* 0x000fe200078e0004 */
[----:B------:R-:W3:Y:S01]  /*12690*/  LDL.LU.64 R6, [R1+0xe88] ;  /* 0x000e880001067983 */ /* 0x000ee20000300a00 */
[----:B------:R-:W-:-:S03]  /*126a0*/  IMAD.MOV.U32 R0, RZ, RZ, R5 ;  /* 0x000000ffff007224 */ /* 0x000fc600078e0005 */
[----:B------:R-:W3:Y:S02]  /*126b0*/  LDL.LU.64 R4, [R1+0xe80] ;  /* 0x000e800001047983 */ /* 0x000ee40000300a00 */
[----:B---3--:R-:W-:-:S15]  /*126c0*/  HMMA.16816.F32 R4, R16, R20, R4 ;  /* 0x000000141004723c */ /* 0x008fde0000001804 */
[----:B------:R-:W-:-:S04]  /*126d0*/  NOP ;  /* 0x0000000000007918 */ /* 0x000fc80000000000 */
[----:B------:R-:W-:Y:S04]  /*126e0*/  STL.64 [R1+0x120], R4 ;  /* 0x0001200401007387 */ /* 0x000fe80000100a00 */
[----:B------:R-:W-:Y:S04]  /*126f0*/  STL.64 [R1+0x128], R6 ;  /* 0x0001280601007387 */ /* 0x000fe80000100a00 */
[----:B------:R-:W2:Y:S02]  /*12700*/  LDSM.16.M88.4 R4, [R3+UR4+0x6000] ;  /* 0x006000040304783b */ /* 0x000ea40008000200 */
[----:B--2---:R-:W-:-:S15]  /*12710*/  HMMA.16816.F32 R8, R12, R4, R8 ;  /* 0x000000040c08723c */ /* 0x004fde0000001808 */
[----:B------:R-:W-:-:S04]  /*12720*/  NOP ;  /* 0x0000000000007918 */ /* 0x000fc80000000000 */
[----:B------:R-:W-:Y:S02]  /*12730*/  IMAD.MOV.U32 R21, RZ, RZ, R10 ;  /* 0x000000ffff157224 */ /* 0x000fe400078e000a */
[----:B------:R-:W-:Y:S02]  /*12740*/  IMAD.MOV.U32 R20, RZ, RZ, R11 ;  /* 0x000000ffff147224 */ /* 0x000fe400078e000b */
[----:B------:R-:W-:Y:S01]  /*12750*/  IMAD.MOV.U32 R27, RZ, RZ, R8 ;  /* 0x000000ffff1b7224 */ /* 0x000fe200078e0008 */
[----:B------:R-:W2:Y:S01]  /*12760*/  LDL.LU.64 R10, [R1+0xe78] ;  /* 0x000e7800010a7983 */ /* 0x000ea20000300a00 */
[----:B------:R-:W-:-:S03]  /*12770*/  IMAD.MOV.U32 R26, RZ, RZ, R9 ;  /* 0x000000ffff1a7224 */ /* 0x000fc600078e0009 */
[----:B------:R-:W2:Y:S04]  /*12780*/  LDL.LU.64 R8, [R1+0xe70] ;  /* 0x000e700001087983 */ /* 0x000ea80000300a00 */
[----:B------:R0:W-:Y:S01]  /*12790*/  STL.64 [R1+0xe48], R6 ;  /* 0x000e480601007387 */ /* 0x0001e20000100a00 */
[----:B--2---:R-:W-:Y:S03]  /*127a0*/  HMMA.16816.F32 R8, R16, R4, R8 ;  /* 0x000000041008723c */ /* 0x004fe60000001808 */
[----:B------:R-:W2:-:S15]  /*127b0*/  LDL.LU.64 R4, [R1+0x630] ;  /* 0x0006300001047983 */ /* 0x000e9e0000300a00 */
[----:B------:R-:W-:Y:S01]  /*127c0*/  NOP ;  /* 0x0000000000007918 */ /* 0x000fe20000000000 */
[----:B------:R-:W-:Y:S04]  /*127d0*/  STL.64 [R1+0x130], R8 ;  /* 0x0001300801007387 */ /* 0x000fe80000100a00 */
[----:B------:R-:W-:Y:S04]  /*127e0*/  STL.64 [R1+0x138], R10 ;  /* 0x0001380a01007387 */ /* 0x000fe80000100a00 */
[----:B0-----:R-:W2:Y:S04]  /*127f0*/  LDL.LU.64 R6, [R1+0x638] ;  /* 0x0006380001067983 */ /* 0x001ea80000300a00 */
[----:B------:R-:W2:Y:S04]  /*12800*/  LDSM.16.M88.4 R8, [R3+UR4+0x7000] ;  /* 0x007000040308783b */ /* 0x000ea80008000200 */
[----:B------:R0:W-:Y:S01]  /*12810*/  STL [R1+0xd38], R3 ;  /* 0x000d380301007387 */ /* 0x0001e20000100800 */
[----:B--2---:R-:W-:-:S15]  /*12820*/  HMMA.16816.F32 R12, R12, R8, R4 ;  /* 0x000000080c0c723c */ /* 0x004fde0000001804 */
[----:B------:R-:W-:-:S04]  /*12830*/  NOP ;  /* 0x0000000000007918 */ /* 0x000fc80000000000 */
[----:B------:R-:W-:Y:S02]  /*12840*/  IMAD.MOV.U32 R6, RZ, RZ, R12 ;  /* 0x000000ffff067224 */ /* 0x000fe400078e000c */
[----:B------:R-:W-:Y:S02]  /*12850*/  IMAD.MOV.U32 R5, RZ, RZ, R13 ;  /* 0x000000ffff057224 */ /* 0x000fe400078e000d */
[----:B------:R-:W-:Y:S01]  /*12860*/  IMAD.MOV.U32 R4, RZ, RZ, R14 ;  /* 0x000000ffff047224 */ /* 0x000fe200078e000e */
[----:B------:R-:W2:Y:S01]  /*12870*/  LDL.LU.64 R12, [R1+0x5c0] ;  /* 0x0005c000010c7983 */ /* 0x000ea20000300a00 */
[----:B0-----:R-:W-:-:S03]  /*12880*/  IMAD.MOV.U32 R3, RZ, RZ, R15 ;  /* 0x000000ffff037224 */ /* 0x001fc600078e000f */
[----:B------:R-:W2:Y:S04]  /*12890*/  LDL.LU.64 R14, [R1+0x5c8] ;  /* 0x0005c800010e7983 */ /* 0x000ea80000300a00 */
[----:B------:R-:W-:Y:S01]  /*128a0*/  STL.64 [R1+0xe10], R10 ;  /* 0x000e100a01007387 */ /* 0x000fe20000100a00 */
[----:B--2---:R-:W-:Y:S03]  /*128b0*/  HMMA.16816.F32 R16, R16, R8, R12 ;  /* 0x000000081010723c */ /* 0x004fe6000000180c */
[----:B------:R-:W-:-:S15]  /*128c0*/  LDSM.16.MT88.4 R12, [R28+UR4+0x8400] ;  /* 0x008400041c0c783b */ /* 0x000fde0008004200 */
[----:B------:R-:W-:Y:S01]  /*128d0*/  NOP ;  /* 0x0000000000007918 */ /* 0x000fe20000000000 */
[----:B------:R-:W-:Y:S04]  /*128e0*/  STL.64 [R1+0xe0], R16 ;  /* 0x0000e01001007387 */ /* 0x000fe80000100a00 */
[----:B------:R-:W-:Y:S04]  /*128f0*/  STL.64 [R1+0xe8], R18 ;  /* 0x0000e81201007387 */ /* 0x000fe80000100a00 */
[----:B------:R-:W0:Y:S04]  /*12900*/  LDSM.16.MT88.4 R16, [R29+UR4+0x8400] ;  /* 0x008400041d10783b */ /* 0x000e280008004200 */
[----:B------:R-:W-:Y:S04]  /*12910*/  STL [R1+0xd3c], R28 ;  /* 0x000d3c1c01007387 */ /* 0x000fe80000100800 */
[----:B0-----:R0:W-:Y:S04]  /*12920*/  STL.64 [R1+0xdc8], R18 ;  /* 0x000dc81201007387 */ /* 0x0011e80000100a00 */
[----:B------:R1:W-:Y:S01]  /*12930*/  STL.64 [R1+0xdc0], R16 ;  /* 0x000dc01001007387 */ /* 0x0003e20000100a00 */
[----:B0-----:R-:W-:-:S02]  /*12940*/  IMAD.MOV.U32 R18, RZ, RZ, R4 ;  /* 0x000000ffff127224 */ /* 0x001fc400078e0004 */
[----:B------:R-:W-:Y:S02]  /*12950*/  IMAD.MOV.U32 R19, RZ, RZ, R3 ;  /* 0x000000ffff137224 */ /* 0x000fe400078e0003 */
[----:B-1----:R-:W-:Y:S02]  /*12960*/  IMAD.MOV.U32 R16, RZ, RZ, R6 ;  /* 0x000000ffff107224 */ /* 0x002fe400078e0006 */
[----:B------:R-:W-:Y:S01]  /*12970*/  IMAD.MOV.U32 R17, RZ, RZ, R5 ;  /* 0x000000ffff117224 */ /* 0x000fe200078e0005 */
[----:B------:R-:W-:Y:S04]  /*12980*/  STL.64 [R1+0xdd8], R18 ;  /* 0x000dd81201007387 */ /* 0x000fe80000100a00 */
[----:B------:R0:W-:Y:S04]  /*12990*/  STL.64 [R1+0xdd0], R16 ;  /* 0x000dd01001007387 */ /* 0x0001e80000100a00 */
[----:B------:R-:W2:Y:S04]  /*129a0*/  LDL.LU R4, [R1+0xc0] ;  /* 0x0000c00001047983 */ /* 0x000ea80000300800 */
[----:B------:R-:W2:Y:S04]  /*129b0*/  LDL.LU R5, [R1+0xc4] ;  /* 0x0000c40001057983 */ /* 0x000ea80000300800 */
[----:B------:R-:W2:Y:S01]  /*129c0*/  LDL.LU R6, [R1+0xc8] ;  /* 0x0000c80001067983 */ /* 0x000ea20000300800 */
[----:B0-----:R-:W-:-:S02]  /*129d0*/  IMAD.MOV.U32 R16, RZ, RZ, R27 ;  /* 0x000000ffff107224 */ /* 0x001fc400078e001b */
[----:B------:R-:W-:Y:S01]  /*129e0*/  IMAD.MOV.U32 R17, RZ, RZ, R26 ;  /* 0x000000ffff117224 */ /* 0x000fe200078e001a */
[----:B------:R-:W2:Y:S04]  /*129f0*/  LDL.LU R7, [R1+0xcc] ;  /* 0x0000cc0001077983 */ /* 0x000ea80000300800 */
[----:B------:R-:W2:Y:S04]  /*12a00*/  LDL.LU.64 R26, [R1+0x38] ;  /* 0x00003800011a7983 */ /* 0x000ea80000300a00 */
[----:B------:R-:W3:Y:S01]  /*12a10*/  LDL.LU.64 R10, [R1+0x8] ;  /* 0x00000800010a7983 */ /* 0x000ee20000300a00 */
[----:B------:R-:W-:-:S02]  /*12a20*/  IMAD.MOV.U32 R18, RZ, RZ, R21 ;  /* 0x000000ffff127224 */ /* 0x000fc400078e0015 */
[----:B------:R-:W-:Y:S01]  /*12a30*/  IMAD.MOV.U32 R19, RZ, RZ, R20 ;  /* 0x000000ffff137224 */ /* 0x000fe200078e0014 */
[----:B---3--:R0:W-:Y:S04]  /*12a40*/  STL.64 [R1+0xe18], R10 ;  /* 0x000e180a01007387 */ /* 0x0081e80000100a00 */
[----:B0-----:R-:W3:Y:S04]  /*12a50*/  LDL.LU.64 R10, [R1+0x18] ;  /* 0x00001800010a7983 */ /* 0x001ee80000300a00 */
[----:B---3--:R-:W-:Y:S04]  /*12a60*/  STL.64 [R1+0xe30], R10 ;  /* 0x000e300a01007387 */ /* 0x008fe80000100a00 */
[----:B------:R0:W-:Y:S04]  /*12a70*/  STL.64 [R1+0xde8], R18 ;  /* 0x000de81201007387 */ /* 0x0001e80000100a00 */
[----:B------:R1:W-:Y:S01]  /*12a80*/  STL.64 [R1+0xde0], R16 ;  /* 0x000de01001007387 */ /* 0x0003e20000100a00 */
[----:B0-----:R-:W-:-:S02]  /*12a90*/  IMAD.MOV.U32 R18, RZ, RZ, R25 ;  /* 0x000000ffff127224 */ /* 0x001fc400078e0019 */
[----:B------:R-:W-:Y:S02]  /*12aa0*/  IMAD.MOV.U32 R19, RZ, RZ, R24 ;  /* 0x000000ffff137224 */ /* 0x000fe400078e0018 */
[----:B-1----:R-:W-:Y:S02]  /*12ab0*/  IMAD.MOV.U32 R16, RZ, RZ, R23 ;  /* 0x000000ffff107224 */ /* 0x002fe400078e0017 */
[----:B------:R-:W3:Y:S01]  /*12ac0*/  LDL.LU R23, [R1+0xe68] ;  /* 0x000e680001177983 */ /* 0x000ee20000300800 */
[----:B------:R-:W-:-:S03]  /*12ad0*/  IMAD.MOV.U32 R17, RZ, RZ, R0 ;  /* 0x000000ffff117224 */ /* 0x000fc600078e0000 */
[----:B------:R-:W4:Y:S04]  /*12ae0*/  LDL.LU R0, [R1+0xe64] ;  /* 0x000e640001007983 */ /* 0x000f280000300800 */
[----:B------:R-:W2:Y:S04]  /*12af0*/  LDL.LU R8, [R1+0xb0] ;  /* 0x0000b00001087983 */ /* 0x000ea80000300800 */
[----:B------:R-:W2:Y:S04]  /*12b00*/  LDL.LU R9, [R1+0xb4] ;  /* 0x0000b40001097983 */ /* 0x000ea80000300800 */
[----:B------:R-:W2:Y:S04]  /*12b10*/  LDL.LU R10, [R1+0xb8] ;  /* 0x0000b800010a7983 */ /* 0x000ea80000300800 */
[----:B------:R-:W2:Y:S04]  /*12b20*/  LDL.LU R11, [R1+0xbc] ;  /* 0x0000bc00010b7983 */ /* 0x000ea80000300800 */
[----:B------:R-:W-:Y:S04]  /*12b30*/  STL.64 [R1+0xdf8], R18 ;  /* 0x000df81201007387 */ /* 0x000fe80000100a00 */
[----:B------:R0:W-:Y:S02]  /*12b40*/  STL.64 [R1+0xdf0], R16 ;  /* 0x000df01001007387 */ /* 0x0001e40000100a00 */
[----:B0-----:R-:W-:-:S02]  /*12b50*/  IMAD.MOV.U32 R16, RZ, RZ, R2 ;  /* 0x000000ffff107224 */ /* 0x001fc400078e0002 */
[----:B------:R-:W2:Y:S04]  /*12b60*/  LDL.LU R2, [R1+0xe60] ;  /* 0x000e600001027983 */ /* 0x000ea80000300800 */
[----:B------:R-:W2:Y:S04]  /*12b70*/  LDL.LU R17, [R1+0x84] ;  /* 0x0000840001117983 */ /* 0x000ea80000300800 */
[----:B------:R-:W2:Y:S04]  /*12b80*/  LDL.LU R18, [R1+0x88] ;  /* 0x0000880001127983 */ /* 0x000ea80000300800 */
[----:B------:R-:W2:Y:S04]  /*12b90*/  LDL.LU R19, [R1+0x8c] ;  /* 0x00008c0001137983 */ /* 0x000ea80000300800 */
[----:B--2---:R-:W-:Y:S04]  /*12ba0*/  STL.64 [R1+0xe08], R18 ;  /* 0x000e081201007387 */ /* 0x004fe80000100a00 */
[----:B------:R4:W-:Y:S02]  /*12bb0*/  STL.64 [R1+0xe00], R16 ;  /* 0x000e001001007387 */ /* 0x0009e40000100a00 */
[----:B----4-:R-:W-:-:S02]  /*12bc0*/  IMAD.MOV.U32 R16, RZ, RZ, R0 ;  /* 0x000000ffff107224 */ /* 0x010fc400078e0000 */
[----:B------:R-:W2:Y:S01]  /*12bd0*/  LDL.LU R0, [R1+0xe5c] ;  /* 0x000e5c0001007983 */ /* 0x000ea20000300800 */
[----:B------:R-:W-:-:S03]  /*12be0*/  IMAD.MOV.U32 R17, RZ, RZ, R2 ;  /* 0x000000ffff117224 */ /* 0x000fc600078e0002 */
[----:B------:R-:W4:Y:S04]  /*12bf0*/  LDL.LU R2, [R1+0xe58] ;  /* 0x000e580001027983 */ /* 0x000f280000300800 */
[----:B------:R-:W2:Y:S04]  /*12c00*/  LDL.LU R18, [R1+0x98] ;  /* 0x0000980001127983 */ /* 0x000ea80000300800 */
[----:B------:R-:W2:Y:S04]  /*12c10*/  LDL.LU R19, [R1+0x9c] ;  /* 0x00009c0001137983 */ /* 0x000ea80000300800 */
[----:B--2---:R-:W-:Y:S04]  /*12c20*/  STL.64 [R1+0xe28], R18 ;  /* 0x000e281201007387 */ /* 0x004fe80000100a00 */
[----:B------:R0:W-:Y:S04]  /*12c30*/  STL.64 [R1+0xe20], R16 ;  /* 0x000e201001007387 */ /* 0x0001e80000100a00 */
[----:B0-----:R-:W2:Y:S04]  /*12c40*/  LDL.LU R16, [R1+0xa0] ;  /* 0x0000a00001107983 */ /* 0x001ea80000300800 */
[----:B------:R-:W2:Y:S01]  /*12c50*/  LDL.LU R17, [R1+0xa4] ;  /* 0x0000a40001117983 */ /* 0x000ea20000300800 */
[----:B----4-:R-:W-:-:S02]  /*12c60*/  IMAD.MOV.U32 R18, RZ, RZ, R2 ;  /* 0x000000ffff127224 */ /* 0x010fc400078e0002 */
[----:B------:R-:W-:-:S05]  /*12c70*/  IMAD.MOV.U32 R19, RZ, RZ, R0 ;  /* 0x000000ffff137224 */ /* 0x000fca00078e0000 */
[----:B------:R0:W-:Y:S01]  /*12c80*/  STL.64 [R1+0xe40], R18 ;  /* 0x000e401201007387 */ /* 0x0001e20000100a00 */
[----:B------:R-:W-:Y:S03]  /*12c90*/  HMMA.16816.F32 R4, R12, R26, R4 ;  /* 0x0000001a0c04723c */ /* 0x000fe60000001804 */
[----:B--2---:R1:W-:Y:S04]  /*12ca0*/  STL.64 [R1+0xe38], R16 ;  /* 0x000e381001007387 */ /* 0x0043e80000100a00 */
[----:B0-----:R-:W2:-:S12]  /*12cb0*/  LDL.LU.64 R18, [R1+0x28] ;  /* 0x0000280001127983 */ /* 0x001e980000300a00 */
[----:B------:R-:W-:Y:S02]  /*12cc0*/  IMAD.MOV.U32 R20, RZ, RZ, R7 ;  /* 0x000000ffff147224 */ /* 0x000fe400078e0007 */
[----:B------:R-:W-:Y:S01]  /*12cd0*/  IMAD.MOV.U32 R21, RZ, RZ, R6 ;  /* 0x000000ffff157224 */ /* 0x000fe200078e0006 */
[----:B------:R0:W-:Y:S01]  /*12ce0*/  STL [R1+0xd40], R29 ;  /* 0x000d401d01007387 */ /* 0x0001e20000100800 */
[----:B------:R-:W-:Y:S02]  /*12cf0*/  IMAD.MOV.U32 R28, RZ, RZ, R26 ;  /* 0x000000ffff1c7224 */ /* 0x000fe400078e001a */
[----:B------:R-:W-:Y:S02]  /*12d00*/  IMAD.MOV.U32 R3, RZ, RZ, R27 ;  /* 0x000000ffff037224 */ /* 0x000fe400078e001b */
[----:B------:R-:W-:Y:S01]  /*12d10*/  IMAD.MOV.U32 R24, RZ, RZ, R5 ;  /* 0x000000ffff187224 */ /* 0x000fe200078e0005 */
[----:B------:R-:W4:Y:S01]  /*12d20*/  LDL.LU.64 R26, [R1+0xe50] ;  /* 0x000e5000011a7983 */ /* 0x000f220000300a00 */
[----:B------:R-:W-:-:S03]  /*12d30*/  IMAD.MOV.U32 R25, RZ, RZ, R4 ;  /* 0x000000ffff197224 */ /* 0x000fc600078e0004 */
[----:B------:R-:W3:Y:S04]  /*12d40*/  LDL.LU.64 R6, [R1+0xe48] ;  /* 0x000e480001067983 */ /* 0x000ee80000300a00 */
[----:B------:R-:W-:Y:S04]  /*12d50*/  STL [R1+0xd50], R20 ;  /* 0x000d501401007387 */ /* 0x000fe80000100800 */
[----:B------:R-:W-:Y:S04]  /*12d60*/  STL [R1+0xd4c], R21 ;  /* 0x000d4c1501007387 */ /* 0x000fe80000100800 */
[----:B------:R-:W-:Y:S04]  /*12d70*/  STL [R1+0xd48], R24 ;  /* 0x000d481801007387 */ /* 0x000fe80000100800 */
[----:B------:R-:W-:Y:S01]  /*12d80*/  STL [R1+0xd44], R25 ;  /* 0x000d441901007387 */ /* 0x000fe20000100800 */
[----:B--2---:R-:W-:Y:S01]  /*12d90*/  HMMA.16816.F32 R8, R12, R18, R8 ;  /* 0x000000120c08723c */ /* 0x004fe20000001808 */
[----:B------:R-:W-:-:S02]  /*12da0*/  IMAD.MOV.U32 R5, RZ, RZ, R18 ;  /* 0x000000ffff057224 */ /* 0x000fc400078e0012 */
[----:B------:R-:W-:Y:S02]  /*12db0*/  IMAD.MOV.U32 R4, RZ, RZ, R19 ;  /* 0x000000ffff047224 */ /* 0x000fe400078e0013 */
[----:B------:R-:W2:Y:S04]  /*12dc0*/  LDL.LU.64 R18, [R1+0xe40] ;  /* 0x000e400001127983 */ /* 0x000ea80000300a00 */
[----:B-1----:R-:W2:Y:S10]  /*12dd0*/  LDL.LU.64 R16, [R1+0xe38] ;  /* 0x000e380001107983 */ /* 0x002eb40000300a00 */
[----:B------:R-:W-:Y:S01]  /*12de0*/  STL.64 [R1+0xb0], R8 ;  /* 0x0000b00801007387 */ /* 0x000fe20000100a00 */
[----:B0-----:R-:W-:-:S03]  /*12df0*/  IMAD.MOV.U32 R29, RZ, RZ, R11 ;  /* 0x000000ffff1d7224 */ /* 0x001fc600078e000b */
[----:B------:R0:W-:Y:S04]  /*12e00*/  STL [R1+0xb8], R10 ;  /* 0x0000b80a01007387 */ /* 0x0001e80000100800 */
[----:B0-----:R-:W2:Y:S02]  /*12e10*/  LDL.LU.64 R10, [R1+0xe30] ;  /* 0x000e3000010a7983 */ /* 0x001ea40000300a00 */
[----:B--2---:R-:W-:Y:S01]  /*12e20*/  HMMA.16816.F32 R16, R12, R10, R16 ;  /* 0x0000000a0c10723c */ /* 0x004fe20000001810 */
[----:B------:R-:W-:Y:S02]  /*12e30*/  IMAD.MOV.U32 R21, RZ, RZ, R10 ;  /* 0x000000ffff157224 */ /* 0x000fe400078e000a */
[----:B------:R-:W-:-:S15]  /*12e40*/  IMAD.MOV.U32 R20, RZ, RZ, R11 ;  /* 0x000000ffff147224 */ /* 0x000fde00078e000b */
[----:B------:R-:W-:Y:S01]  /*12e50*/  NOP ;  /* 0x0000000000007918 */ /* 0x000fe20000000000 */
[----:B------:R-:W-:Y:S04]  /*12e60*/  STL.64 [R1+0xa0], R16 ;  /* 0x0000a01001007387 */ /* 0x000fe80000100a00 */
[----:B------:R0:W-:Y:S04]  /*12e70*/  STL.64 [R1+0xa8], R18 ;  /* 0x0000a81201007387 */ /* 0x0001e80000100a00 */
[----:B0-----:R-:W2:Y:S04]  /*12e80*/  LDL.LU.64 R18, [R1+0xe28] ;  /* 0x000e280001127983 */ /* 0x001ea80000300a00 */
[----:B------:R-:W2:Y:S04]  /*12e90*/  LDL.LU.64 R16, [R1+0xe20] ;  /* 0x000e200001107983 */ /* 0x000ea80000300a00 */
[----:B------:R-:W2:Y:S02]  /*12ea0*/  LDL.LU.64 R10, [R1+0xe18] ;  /* 0x000e1800010a7983 */ /* 0x000ea40000300a00 */
[----:B--2---:R-:W-:Y:S01]  /*12eb0*/  HMMA.16816.F32 R16, R12, R10, R16 ;  /* 0x0000000a0c10723c */ /* 0x004fe20000001810 */
[----:B------:R-:W-:-:S02]  /*12ec0*/  IMAD.MOV.U32 R2, RZ, RZ, R10 ;  /* 0x000000ffff027224 */ /* 0x000fc400078e000a */
[----:B------:R-:W-:Y:S02]  /*12ed0*/  IMAD.MOV.U32 R0, RZ, RZ, R11 ;  /* 0x000000ffff007224 */ /* 0x000fe400078e000b */
[----:B------:R-:W2:-:S14]  /*12ee0*/  LDL.LU.64 R10, [R1+0xe10] ;  /* 0x000e1000010a7983 */ /* 0x000e9c0000300a00 */
[----:B------:R-:W-:Y:S01]  /*12ef0*/  IMAD.MOV.U32 R9, RZ, RZ, R18 ;  /* 0x000000ffff097224 */ /* 0x000fe200078e0012 */
[----:B------:R0:W-:Y:S01]  /*12f00*/  STL.64 [R1+0x140], R16 ;  /* 0x0001401001007387 */ /* 0x0001e20000100a00 */
[----:B------:R-:W-:-:S03]  /*12f10*/  IMAD.MOV.U32 R8, RZ, RZ, R19 ;  /* 0x000000ffff087224 */ /* 0x000fc600078e0013 */
[----:B------:R-:W4:Y:S04]  /*12f20*/  LDL.LU.64 R18, [R1+0xe08] ;  /* 0x000e080001127983 */ /* 0x000f280000300a00 */
[----:B0-----:R-:W4:Y:S04]  /*12f30*/  LDL.LU.64 R16, [R1+0xe00] ;  /* 0x000e000001107983 */ /* 0x001f280000300a00 */
[----:B------:R-:W-:Y:S04]  /*12f40*/  STL [R1+0xcdc], R8 ;  /* 0x000cdc0801007387 */ /* 0x000fe80000100800 */
[----:B------:R-:W-:Y:S01]  /*12f50*/  STL [R1+0xcd8], R9 ;  /* 0x000cd80901007387 */ /* 0x000fe20000100800 */
[----:B----4-:R-:W-:-:S15]  /*12f60*/  HMMA.16816.F32 R16, R12, R26, R16 ;  /* 0x0000001a0c10723c */ /* 0x010fde0000001810 */
        /* <DEDUP_REMOVED lines=8> */
[----:B------:R-:W-:Y:S04]  /*12ff0*/  STL.64 [R1+0x160], R16 ;  /* 0x0001601001007387 */ /* 0x000fe80000100a00 */
[----:B------:R0:W-:Y:S04]  /*13000*/  STL.64 [R1+0x168], R18 ;  /* 0x0001681201007387 */ /* 0x0001e80000100a00 */
[----:B0-----:R-:W3:Y:S04]  /*13010*/  LDL.LU.64 R18, [R1+0xde8] ;  /* 0x000de80001127983 */ /* 0x001ee80000300a00 */
[----:B------:R-:W3:Y:S02]  /*13020*/  LDL.LU.64 R16, [R1+0xde0] ;  /* 0x000de00001107983 */ /* 0x000ee40000300a00 */
        /* <DEDUP_REMOVED lines=10> */
[----:B------:R0:W-:Y:S04]  /*130d0*/  STL.64 [R1+0x180], R12 ;  /* 0x0001800c01007387 */ /* 0x0001e80000100a00 */
[----:B------:R1:W-:Y:S04]  /*130e0*/  STL.64 [R1+0x188], R14 ;  /* 0x0001880e01007387 */ /* 0x0003e80000100a00 */
[----:B0-----:R-:W2:Y:S04]  /*130f0*/  LDL.LU R12, [R1+0x50] ;  /* 0x00005000010c7983 */ /* 0x001ea80000300800 */
[----:B------:R-:W2:Y:S04]  /*13100*/  LDL.LU R13, [R1+0x54] ;  /* 0x00005400010d7983 */ /* 0x000ea80000300800 */
[----:B-1----:R-:W2:Y:S04]  /*13110*/  LDL.LU R14, [R1+0x58] ;  /* 0x00005800010e7983 */ /* 0x002ea80000300800 */
[----:B------:R-:W2:Y:S01]  /*13120*/  LDL.LU R15, [R1+0x5c] ;  /* 0x00005c00010f7983 */ /* 0x000ea20000300800 */
[----:B------:R-:W-:-:S02]  /*13130*/  IMAD.MOV.U32 R26, RZ, RZ, R28 ;  /* 0x000000ffff1a7224 */ /* 0x000fc400078e001c */
[----:B------:R-:W-:-:S07]  /*13140*/  IMAD.MOV.U32 R27, RZ, RZ, R3 ;  /* 0x000000ffff1b7224 */ /* 0x000fce00078e0003 */
[----:B--2---:R-:W-:Y:S01]  /*13150*/  HMMA.16816.F32 R24, R16, R26, R12 ;  /* 0x0000001a1018723c */ /* 0x004fe2000000180c */
[----:B------:R-:W-:Y:S02]  /*13160*/  IMAD.MOV.U32 R14, RZ, RZ, R21 ;  /* 0x000000ffff0e7224 */ /* 0x000fe400078e0015 */
[----:B------:R-:W-:-:S05]  /*13170*/  IMAD.MOV.U32 R15, RZ, RZ, R20 ;  /* 0x000000ffff0f7224 */ /* 0x000fca00078e0014 */
[----:B------:R0:W-:Y:S11]  /*13180*/  STL.64 [R1+0xdb0], R14 ;  /* 0x000db00e01007387 */ /* 0x0001f60000100a00 */
[----:B------:R-:W-:-:S02]  /*13190*/  IMAD.MOV.U32 R28, RZ, RZ, R24 ;  /* 0x000000ffff1c7224 */ /* 0x000fc400078e0018 */
[----:B------:R-:W-:Y:S01]  /*131a0*/  IMAD.MOV.U32 R3, RZ, RZ, R25 ;  /* 0x000000ffff037224 */ /* 0x000fe200078e0019 */
[----:B------:R-:W2:Y:S01]  /*131b0*/  LDL.LU R24, [R1+0xd0] ;  /* 0x0000d00001187983 */ /* 0x000ea20000300800 */
[----:B------:R-:W-:Y:S02]  /*131c0*/  IMAD.MOV.U32 R9, RZ, RZ, R26 ;  /* 0x000000ffff097224 */ /* 0x000fe400078e001a */
[----:B------:R-:W-:Y:S01]  /*131d0*/  IMAD.MOV.U32 R8, RZ, RZ, R27 ;  /* 0x000000ffff087224 */ /* 0x000fe200078e001b */
[----:B------:R-:W2:Y:S01]  /*131e0*/  LDL.LU R25, [R1+0xd4] ;  /* 0x0000d40001197983 */ /* 0x000ea20000300800 */
[----:B0-----:R-:W-:-:S03]  /*131f0*/  IMAD.MOV.U32 R15, RZ, RZ, R4 ;  /* 0x000000ffff0f7224 */ /* 0x001fc600078e0004 */
[----:B------:R-:W2:Y:S01]  /*13200*/  LDL.LU R26, [R1+0xd8] ;  /* 0x0000d800011a7983 */ /* 0x000ea20000300800 */
[----:B------:R-:W-:-:S03]  /*13210*/  IMAD.MOV.U32 R14, RZ, RZ, R5 ;  /* 0x000000ffff0e7224 */ /* 0x000fc600078e0005 */
[----:B------:R-:W2:Y:S04]  /*13220*/  LDL.LU R27, [R1+0xdc] ;  /* 0x0000dc00011b7983 */ /* 0x000ea80000300800 */
[----:B------:R-:W3:Y:S04]  /*13230*/  LDL.LU R4, [R1+0x100] ;  /* 0x0001000001047983 */ /* 0x000ee80000300800 */
[----:B------:R-:W3:Y:S04]  /*13240*/  LDL.LU R5, [R1+0x104] ;  /* 0x0001040001057983 */ /* 0x000ee80000300800 */
[----:B------:R-:W4:Y:S04]  /*13250*/  LDL.LU R6, [R1+0x108] ;  /* 0x0001080001067983 */ /* 0x000f280000300800 */
[----:B------:R-:W4:Y:S04]  /*13260*/  LDL.LU R7, [R1+0x10c] ;  /* 0x00010c0001077983 */ /* 0x000f280000300800 */
[----:B----4-:R-:W-:Y:S04]  /*13270*/  STL.64 [R1+0xda8], R6 ;  /* 0x000da80601007387 */ /* 0x010fe80000100a00 */
[----:B---3--:R0:W-:Y:S04]  /*13280*/  STL.64 [R1+0xda0], R4 ;  /* 0x000da00401007387 */ /* 0x0081e80000100a00 */
[----:B0-----:R-:W3:Y:S04]  /*13290*/  LDL.LU R4, [R1+0xf0] ;  /* 0x0000f00001047983 */ /* 0x001ee80000300800 */
[----:B------:R-:W3:Y:S04]  /*132a0*/  LDL.LU R5, [R1+0xf4] ;  /* 0x0000f40001057983 */ /* 0x000ee80000300800 */
[----:B------:R-:W3:Y:S04]  /*132b0*/  LDL.LU R6, [R1+0xf8] ;  /* 0x0000f80001067983 */ /* 0x000ee80000300800 */
[----:B------:R-:W3:Y:S04]  /*132c0*/  LDL.LU R7, [R1+0xfc] ;  /* 0x0000fc0001077983 */ /* 0x000ee80000300800 */
[----:B------:R-:W-:Y:S04]  /*132d0*/  STL.64 [R1+0xd60], R10 ;  /* 0x000d600a01007387 */ /* 0x000fe80000100a00 */
[----:B------:R0:W-:Y:S04]  /*132e0*/  STL.64 [R1+0xd58], R8 ;  /* 0x000d580801007387 */ /* 0x0001e80000100a00 */
[----:B0-----:R-:W4:Y:S04]  /*132f0*/  LDL.LU R8, [R1+0x130] ;  /* 0x0001300001087983 */ /* 0x001f280000300800 */
[----:B------:R-:W4:Y:S04]  /*13300*/  LDL.LU R9, [R1+0x134] ;  /* 0x0001340001097983 */ /* 0x000f280000300800 */
[----:B------:R-:W2:Y:S04]  /*13310*/  LDL.LU R10, [R1+0x138] ;  /* 0x00013800010a7983 */ /* 0x000ea80000300800 */
[----:B------:R-:W2:Y:S04]  /*13320*/  LDL.LU R11, [R1+0x13c] ;  /* 0x00013c00010b7983 */ /* 0x000ea80000300800 */
[----:B--2---:R-:W-:Y:S04]  /*13330*/  STL.64 [R1+0xd70], R10 ;  /* 0x000d700a01007387 */ /* 0x004fe80000100a00 */
[----:B----4-:R0:W-:Y:S04]  /*13340*/  STL.64 [R1+0xd68], R8 ;  /* 0x000d680801007387 */ /* 0x0101e80000100a00 */
[----:B0-----:R-:W2:Y:S04]  /*13350*/  LDL.LU R8, [R1+0x120] ;  /* 0x0001200001087983 */ /* 0x001ea80000300800 */
[----:B------:R-:W2:Y:S04]  /*13360*/  LDL.LU R9, [R1+0x124] ;  /* 0x0001240001097983 */ /* 0x000ea80000300800 */
[----:B------:R-:W4:Y:S04]  /*13370*/  LDL.LU R10, [R1+0x128] ;  /* 0x00012800010a7983 */ /* 0x000f280000300800 */
[----:B------:R-:W4:Y:S01]  /*13380*/  LDL.LU R11, [R1+0x12c] ;  /* 0x00012c00010b7983 */ /* 0x000f220000300800 */
[----:B------:R-:W-:Y:S03]  /*13390*/  HMMA.16816.F32 R12, R16, R14, R24 ;  /* 0x0000000e100c723c */ /* 0x000fe60000001818 */
[----:B----4-:R-:W-:Y:S04]  /*133a0*/  STL.64 [R1+0xd80], R10 ;  /* 0x000d800a01007387 */ /* 0x010fe80000100a00 */
[----:B--2---:R0:W-:Y:S04]  /*133b0*/  STL.64 [R1+0xd78], R8 ;  /* 0x000d780801007387 */ /* 0x0041e80000100a00 */
[----:B0-----:R-:W2:Y:S04]  /*133c0*/  LDL.LU R8, [R1+0x110] ;  /* 0x0001100001087983 */ /* 0x001ea80000300800 */
[----:B------:R-:W2:Y:S04]  /*133d0*/  LDL.LU R9, [R1+0x114] ;  /* 0x0001140001097983 */ /* 0x000ea80000300800 */
[----:B------:R-:W4:Y:S04]  /*133e0*/  LDL.LU R10, [R1+0x118] ;  /* 0x00011800010a7983 */ /* 0x000f280000300800 */
[----:B------:R-:W4:Y:S01]  /*133f0*/  LDL.LU R11, [R1+0x11c] ;  /* 0x00011c00010b7983 */ /* 0x000f220000300800 */
[----:B------:R-:W-:-:S02]  /*13400*/  IMAD.MOV.U32 R24, RZ, RZ, R14 ;  /* 0x000000ffff187224 */ /* 0x000fc400078e000e */
[----:B------:R-:W-:Y:S01]  /*13410*/  IMAD.MOV.U32 R25, RZ, RZ, R15 ;  /* 0x000000ffff197224 */ /* 0x000fe200078e000f */
[----:B----4-:R0:W-:Y:S04]  /*13420*/  STL.64 [R1+0xd90], R10 ;  /* 0x000d900a01007387 */ /* 0x0101e80000100a00 */
[----:B--2---:R1:W-:Y:S04]  /*13430*/  STL.64 [R1+0xd88], R8 ;  /* 0x000d880801007387 */ /* 0x0043e80000100a00 */
[----:B------:R-:W2:Y:S04]  /*13440*/  LDL.LU.64 R26, [R1+0xdb8] ;  /* 0x000db800011a7983 */ /* 0x000ea80000300a00 */
[----:B------:R-:W3:Y:S01]  /*13450*/  LDL.LU.64 R14, [R1+0xdb0] ;  /* 0x000db000010e7983 */ /* 0x000ee20000300a00 */
[----:B------:R-:W-:-:S02]  /*13460*/  IMAD.MOV.U32 R20, RZ, RZ, R12 ;  /* 0x000000ffff147224 */ /* 0x000fc400078e000c */
[----:B------:R-:W-:Y:S01]  /*13470*/  IMAD.MOV.U32 R21, RZ, RZ, R13 ;  /* 0x000000ffff157224 */ /* 0x000fe200078e000d */
[----:B---3--:R-:W-:-:S15]  /*13480*/  HMMA.16816.F32 R4, R16, R14, R4 ;  /* 0x0000000e1004723c */ /* 0x008fde0000001804 */
[----:B------:R-:W-:-:S04]  /*13490*/  NOP ;  /* 0x0000000000007918 */ /* 0x000fc80000000000 */
[----:B------:R-:W-:Y:S02]  /*134a0*/  IMAD.MOV.U32 R13, RZ, RZ, R6 ;  /* 0x000000ffff0d7224 */ /* 0x000fe400078e0006 */
[----:B------:R-:W-:Y:S02]  /*134b0*/  IMAD.MOV.U32 R12, RZ, RZ, R7 ;  /* 0x000000ffff0c7224 */ /* 0x000fe400078e0007 */
[----:B------:R-:W-:Y:S01]  /*134c0*/  IMAD.MOV.U32 R15, RZ, RZ, R4 ;  /* 0x000000ffff0f7224 */ /* 0x000fe200078e0004 */
[----:B------:R-:W1:Y:S01]  /*134d0*/  LDL.LU.64 R6, [R1+0xda8] ;  /* 0x000da80001067983 */ /* 0x000e620000300a00 */
[----:B------:R-:W-:-:S03]  /*134e0*/  IMAD.MOV.U32 R14, RZ, RZ, R5 ;  /* 0x000000ffff0e7224 */ /* 0x000fc600078e0005 */
[----:B------:R-:W1:Y:S01]  /*134f0*/  LDL.LU.64 R4, [R1+0xda0] ;  /* 0x000da00001047983 */ /* 0x000e620000300a00 */
[----:B0-----:R-:W-:Y:S02]  /*13500*/  IMAD.MOV.U32 R10, RZ, RZ, R2 ;  /* 0x000000ffff0a7224 */ /* 0x001fe400078e0002 */
[----:B------:R-:W-:-:S07]  /*13510*/  IMAD.MOV.U32 R11, RZ, RZ, R0 ;  /* 0x000000ffff0b7224 */ /* 0x000fce00078e0000 */
[----:B-1----:R-:W-:Y:S01]  /*13520*/  HMMA.16816.F32 R8, R16, R10, R4 ;  /* 0x0000000a1008723c */ /* 0x002fe20000001804 */
[----:B------:R-:W3:-:S15]  /*13530*/  LDL.LU.64 R6, [R1+0xd98] ;  /* 0x000d980001067983 */ /* 0x000ede0000300a00 */
[----:B------:R-:W-:-:S03]  /*13540*/  NOP ;  /* 0x0000000000007918 */ /* 0x000fc60000000000 */
[----:B------:R-:W-:Y:S02]  /*13550*/  IMAD.MOV.U32 R2, RZ, RZ, R10 ;  /* 0x000000ffff027224 */ /* 0x000fe400078e000a */
[----:B------:R-:W-:Y:S02]  /*13560*/  IMAD.MOV.U32 R0, RZ, RZ, R11 ;  /* 0x000000ffff007224 */ /* 0x000fe400078e000b */
[----:B------:R-:W-:Y:S01]  /*13570*/  IMAD.MOV.U32 R5, RZ, RZ, R8 ;  /* 0x000000ffff057224 */ /* 0x000fe200078e0008 */
[----:B------:R-:W2:Y:S01]  /*13580*/  LDL.LU.64 R10, [R1+0xd90] ;  /* 0x000d9000010a7983 */ /* 0x000ea20000300a00 */
[----:B------:R-:W-:-:S03]  /*13590*/  IMAD.MOV.U32 R4, RZ, RZ, R9 ;  /* 0x000000ffff047224 */ /* 0x000fc600078e0009 */
[----:B------:R-:W2:Y:S04]  /*135a0*/  LDL.LU.64 R8, [R1+0xd88] ;  /* 0x000d880001087983 */ /* 0x000ea80000300a00 */
[----:B------:R-:W-:Y:S04]  /*135b0*/  STL [R1+0xce4], R0 ;  /* 0x000ce40001007387 */ /* 0x000fe80000100800 */
[----:B------:R-:W-:Y:S01]  /*135c0*/  STL [R1+0xce0], R2 ;  /* 0x000ce00201007387 */ /* 0x000fe20000100800 */
[----:B--2---:R-:W-:-:S15]  /*135d0*/  HMMA.16816.F32 R8, R16, R26, R8 ;  /* 0x0000001a1008723c */ /* 0x004fde0000001808 */
[----:B------:R-:W-:-:S04]  /*135e0*/  NOP ;  /* 0x0000000000007918 */ /* 0x000fc80000000000 */
[----:B------:R-:W-:Y:S04]  /*135f0*/  STL.64 [R1+0x90], R8 ;  /* 0x0000900801007387 */ /* 0x000fe80000100a00 */
[----:B------:R0:W-:Y:S04]  /*13600*/  STL.64 [R1+0x98], R10 ;  /* 0x0000980a01007387 */ /* 0x0001e80000100a00 */
[----:B0-----:R-:W2:Y:S04]  /*13610*/  LDL.LU.64 R10, [R1+0xd80] ;  /* 0x000d8000010a7983 */ /* 0x001ea80000300a00 */
[----:B------:R-:W2:Y:S02]  /*13620*/  LDL.LU.64 R8, [R1+0xd78] ;  /* 0x000d780001087983 */ /* 0x000ea40000300a00 */
[----:B--2---:R-:W-:-:S15]  /*13630*/  HMMA.16816.F32 R8, R16, R22, R8 ;  /* 0x000000161008723c */ /* 0x004fde0000001808 */
[----:B------:R-:W-:-:S04]  /*13640*/  NOP ;  /* 0x0000000000007918 */ /* 0x000fc80000000000 */
[----:B------:R-:W-:Y:S04]  /*13650*/  STL.64 [R1+0xd0], R8 ;  /* 0x0000d00801007387 */ /* 0x000fe80000100a00 */
[----:B------:R0:W-:Y:S04]  /*13660*/  STL.64 [R1+0xd8], R10 ;  /* 0x0000d80a01007387 */ /* 0x0001e80000100a00 */
[----:B0-----:R-:W3:Y:S04]  /*13670*/  LDL.LU.64 R10, [R1+0xd70] ;  /* 0x000d7000010a7983 */ /* 0x001ee80000300a00 */
[----:B------:R-:W3:Y:S02]  /*13680*/  LDL.LU.64 R8, [R1+0xd68] ;  /* 0x000d680001087983 */ /* 0x000ee40000300a00 */
[----:B---3--:R-:W-:Y:S01]  /*13690*/  HMMA.16816.F32 R8, R16, R6, R8 ;  /* 0x000000061008723c */ /* 0x008fe20000001808 */
[----:B------:R-:W-:-:S02]  /*136a0*/  IMAD.MOV.U32 R6, RZ, RZ, R13 ;  /* 0x000000ffff067224 */ /* 0x000fc400078e000d */
[----:B------:R-:W-:-:S15]  /*136b0*/  IMAD.MOV.U32 R7, RZ, RZ, R12 ;  /* 0x000000ffff077224 */ /* 0x000fde00078e000c */
[----:B------:R-:W-:Y:S01]  /*136c0*/  NOP ;  /* 0x0000000000007918 */ /* 0x000fe20000000000 */
[----:B------:R-:W-:Y:S04]  /*136d0*/  STL.64 [R1+0xf0], R8 ;  /* 0x0000f00801007387 */ /* 0x000fe80000100a00 */
[----:B------:R0:W-:Y:S04]  /*136e0*/  STL.64 [R1+0xf8], R10 ;  /* 0x0000f80a01007387 */ /* 0x0001e80000100a00 */
[----:B0-----:R-:W2:Y:S04]  /*136f0*/  LDL.LU.64 R10, [R1+0xd60] ;  /* 0x000d6000010a7983 */ /* 0x001ea80000300a00 */
[----:B------:R-:W3:Y:S04]  /*13700*/  LDL.LU.64 R8, [R1+0xd58] ;  /* 0x000d580001087983 */ /* 0x000ee80000300a00 */
[----:B------:R0:W-:Y:S04]  /*13710*/  STL.64 [R1+0xcc0], R4 ;  /* 0x000cc00401007387 */ /* 0x0001e80000100a00 */
[----:B------:R-:W2:Y:S04]  /*13720*/  LDL.LU R12, [R1+0xe0] ;  /* 0x0000e000010c7983 */ /* 0x000ea80000300800 */
[----:B------:R-:W2:Y:S01]  /*13730*/  LDL.LU R13, [R1+0xe4] ;  /* 0x0000e400010d7983 */ /* 0x000ea20000300800 */
[----:B0-----:R-:W-:-:S02]  /*13740*/  IMAD.MOV.U32 R4, RZ, RZ, R15 ;  /* 0x000000ffff047224 */ /* 0x001fc400078e000f */
[----:B------:R-:W-:Y:S02]  /*13750*/  IMAD.MOV.U32 R5, RZ, RZ, R14 ;  /* 0x000000ffff057224 */ /* 0x000fe400078e000e */
[----:B------:R-:W2:Y:S04]  /*13760*/  LDL.LU R14, [R1+0xe8] ;  /* 0x0000e800010e7983 */ /* 0x000ea80000300800 */
[----:B------:R-:W2:Y:S04]  /*13770*/  LDL.LU R15, [R1+0xec] ;  /* 0x0000ec00010f7983 */ /* 0x000ea80000300800 */
[----:B------:R-:W-:Y:S04]  /*13780*/  STL.64 [R1+0xcd0], R6 ;  /* 0x000cd00601007387 */ /* 0x000fe80000100a00 */
[----:B------:R0:W-:Y:S04]  /*13790*/  STL.64 [R1+0xcc8], R4 ;  /* 0x000cc80401007387 */ /* 0x0001e80000100a00 */
[----:B0-----:R-:W4:Y:S04]  /*137a0*/  LDL.LU R4, [R1+0xa0] ;  /* 0x0000a00001047983 */ /* 0x001f280000300800 */
[----:B------:R-:W4:Y:S04]  /*137b0*/  LDL.LU R5, [R1+0xa4] ;  /* 0x0000a40001057983 */ /* 0x000f280000300800 */
[----:B------:R-:W2:Y:S04]  /*137c0*/  LDL.LU R6, [R1+0xa8] ;  /* 0x0000a80001067983 */ /* 0x000ea80000300800 */
[----:B------:R-:W2:Y:S04]  /*137d0*/  LDL.LU R7, [R1+0xac] ;  /* 0x0000ac0001077983 */ /* 0x000ea80000300800 */
[----:B--2---:R0:W-:Y:S04]  /*137e0*/  STL.64 [R1+0xcf0], R6 ;  /* 0x000cf00601007387 */ /* 0x0041e80000100a00 */
[----:B----4-:R1:W-:Y:S01]  /*137f0*/  STL.64 [R1+0xce8], R4 ;  /* 0x000ce80401007387 */ /* 0x0103e20000100a00 */
[----:B0-----:R-:W-:-:S02]  /*13800*/  IMAD.MOV.U32 R6, RZ, RZ, R24 ;  /* 0x000000ffff067224 */ /* 0x001fc400078e0018 */
[----:B------:R-:W-:Y:S02]  /*13810*/  IMAD.MOV.U32 R7, RZ, RZ, R25 ;  /* 0x000000ffff077224 */ /* 0x000fe400078e0019 */
[----:B-1----:R-:W-:Y:S02]  /*13820*/  IMAD.MOV.U32 R4, RZ, RZ, R20 ;  /* 0x000000ffff047224 */ /* 0x002fe400078e0014 */
[----:B------:R-:W2:Y:S01]  /*13830*/  LDL.LU R20, [R1+0xd50] ;  /* 0x000d500001147983 */ /* 0x000ea20000300800 */
[----:B------:R-:W-:-:S03]  /*13840*/  IMAD.MOV.U32 R5, RZ, RZ, R21 ;  /* 0x000000ffff057224 */ /* 0x000fc600078e0015 */
[----:B------:R-:W4:Y:S04]  /*13850*/  LDL.LU R21, [R1+0xd4c] ;  /* 0x000d4c0001157983 */ /* 0x000f280000300800 */
[----:B------:R-:W2:Y:S04]  /*13860*/  LDL.LU R24, [R1+0xd48] ;  /* 0x000d480001187983 */ /* 0x000ea80000300800 */
[----:B------:R-:W2:Y:S04]  /*13870*/  LDL.LU R25, [R1+0xd44] ;  /* 0x000d440001197983 */ /* 0x000ea80000300800 */
[----:B------:R-:W-:Y:S04]  /*13880*/  STL.64 [R1+0xd00], R6 ;  /* 0x000d000601007387 */ /* 0x000fe80000100a00 */
[----:B------:R0:W-:Y:S04]  /*13890*/  STL.64 [R1+0xcf8], R4 ;  /* 0x000cf80401007387 */ /* 0x0001e80000100a00 */
[----:B0-----:R-:W2:Y:S04]  /*138a0*/  LDL.LU R4, [R1+0xb0] ;  /* 0x0000b00001047983 */ /* 0x001ea80000300800 */
[----:B------:R-:W2:Y:S04]  /*138b0*/  LDL.LU R5, [R1+0xb4] ;  /* 0x0000b40001057983 */ /* 0x000ea80000300800 */
[----:B------:R-:W2:Y:S01]  /*138c0*/  LDL.LU R6, [R1+0xb8] ;  /* 0x0000b80001067983 */ /* 0x000ea20000300800 */
[----:B------:R-:W-:-:S03]  /*138d0*/  IMAD.MOV.U32 R7, RZ, RZ, R29 ;  /* 0x000000ffff077224 */ /* 0x000fc600078e001d */
[----:B------:R-:W3:Y:S04]  /*138e0*/  LDL.LU R29, [R1+0xd40] ;  /* 0x000d4000011d7983 */ /* 0x000ee80000300800 */
[----:B--2---:R-:W-:Y:S04]  /*138f0*/  STL.64 [R1+0xd10], R6 ;  /* 0x000d100601007387 */ /* 0x004fe80000100a00 */
[----:B------:R0:W-:Y:S02]  /*13900*/  STL.64 [R1+0xd08], R4 ;  /* 0x000d080401007387 */ /* 0x0001e40000100a00 */
[----:B0-----:R-:W-:-:S02]  /*13910*/  IMAD.MOV.U32 R4, RZ, RZ, R28 ;  /* 0x000000ffff047224 */ /* 0x001fc400078e001c */
[----:B------:R-:W2:Y:S01]  /*13920*/  LDL.LU R28, [R1+0xd3c] ;  /* 0x000d3c00011c7983 */ /* 0x000ea20000300800 */
[----:B------:R-:W-:-:S03]  /*13930*/  IMAD.MOV.U32 R5, RZ, RZ, R3 ;  /* 0x000000ffff057224 */ /* 0x000fc600078e0003 */
[----:B------:R-:W2:Y:S01]  /*13940*/  LDL.LU R3, [R1+0xd38] ;  /* 0x000d380001037983 */ /* 0x000ea20000300800 */
[----:B---3--:R-:W-:Y:S02]  /*13950*/  IMAD.MOV.U32 R6, RZ, RZ, R9 ;  /* 0x000000ffff067224 */ /* 0x008fe400078e0009 */
[----:B------:R-:W-:-:S05]  /*13960*/  IMAD.MOV.U32 R7, RZ, RZ, R8 ;  /* 0x000000ffff077224 */ /* 0x000fca00078e0008 */
[----:B------:R4:W-:Y:S04]  /*13970*/  STL.64 [R1+0xd20], R6 ;  /* 0x000d200601007387 */ /* 0x0009e80000100a00 */
[----:B------:R0:W-:Y:S01]  /*13980*/  STL.64 [R1+0xd18], R4 ;  /* 0x000d180401007387 */ /* 0x0001e20000100a00 */
[----:B----4-:R-:W-:Y:S02]  /*13990*/  IMAD.MOV.U32 R6, RZ, RZ, R21 ;  /* 0x000000ffff067224 */ /* 0x010fe400078e0015 */
[----:B------:R-:W-:Y:S02]  /*139a0*/  IMAD.MOV.U32 R7, RZ, RZ, R20 ;  /* 0x000000ffff077224 */ /* 0x000fe400078e0014 */
[----:B0-----:R-:W-:Y:S02]  /*139b0*/  IMAD.MOV.U32 R4, RZ, RZ, R25 ;  /* 0x000000ffff047224 */ /* 0x001fe400078e0019 */
[----:B------:R-:W-:Y:S01]  /*139c0*/  IMAD.MOV.U32 R5, RZ, RZ, R24 ;  /* 0x000000ffff057224 */ /* 0x000fe200078e0018 */
[----:B------:R-:W-:Y:S04]  /*139d0*/  STL.64 [R1+0xd30], R6 ;  /* 0x000d300601007387 */ /* 0x000fe80000100a00 */
[----:B------:R0:W-:Y:S02]  /*139e0*/  STL.64 [R1+0xd28], R4 ;  /* 0x000d280401007387 */ /* 0x0001e40000100a00 */
[----:B0-----:R-:W-:Y:S02]  /*139f0*/  HMMA.16816.F32 R4, R16, R10, R12 ;  /* 0x0000000a1004723c */ /* 0x001fe4000000180c */
[----:B------:R-:W-:-:S15]  /*13a00*/  LDSM.16.MT88.4 R12, [R29+UR4+0x8800] ;  /* 0x008800041d0c783b */ /* 0x000fde0008004200 */
[----:B------:R-:W-:Y:S02]  /*13a10*/  NOP ;  /* 0x0000000000007918 */ /* 0x000fe40000000000 */
[----:B------:R-:W-:Y:S04]  /*13a20*/  STL.64 [R1+0xe0], R4 ;  /* 0x0000e00401007387 */ /* 0x000fe80000100a00 */
[----:B------:R-:W-:Y:S04]  /*13a30*/  STL.64 [R1+0xe8], R6 ;  /* 0x0000e80601007387 */ /* 0x000fe80000100a00 */
[----:B--2---:R-:W-:Y:S01]  /*13a40*/  LDSM.16.MT88.4 R16, [R28+UR4+0x8800] ;  /* 0x008800041c10783b */ /* 0x004fe20008004200 */
[----:B------:R-:W-:-:S05]  /*13a50*/  LOP3.LUT R3, R3, 0x40, RZ, 0x3c, !PT ;  /* 0x0000004003037812 */ /* 0x000fca00078e3cff */
[----:B------:R-:W0:Y:S04]  /*13a60*/  LDSM.16.M88.4 R20, [R3+UR4+0x1000] ;  /* 0x001000040314783b */ /* 0x000e280008000200 */
[----:B------:R-:W1:Y:S04]  /*13a70*/  LDSM.16.M88.4 R4, [R3+UR4+0x2000] ;  /* 0x002000040304783b */ /* 0x000e680008000200 */
[----:B------:R-:W2:Y:S04]  /*13a80*/  LDSM.16.M88.4 R24, [R3+UR4] ;  /* 0x000000040318783b */ /* 0x000ea80008000200 */
[----:B0-----:R-:W-:Y:S04]  /*13a90*/  STL [R1+0xc7c], R22 ;  /* 0x000c7c1601007387 */ /* 0x001fe80000100800 */
[----:B------:R-:W-:Y:S01]  /*13aa0*/  STL [R1+0xc78], R23 ;  /* 0x000c781701007387 */ /* 0x000fe20000100800 */
[----:B-1----:R-:W-:-:S02]  /*13ab0*/  IMAD.MOV.U32 R11, RZ, RZ, R4 ;  /* 0x000000ffff0b7224 */ /* 0x002fc400078e0004 */
[----:B------:R-:W-:Y:S01]  /*13ac0*/  IMAD.MOV.U32 R10, RZ, RZ, R5 ;  /* 0x000000ffff0a7224 */ /* 0x000fe200078e0005 */
[----:B------:R0:W-:Y:S04]  /*13ad0*/  STL.64 [R1+0x18], R6 ;  /* 0x0000180601007387 */ /* 0x0001e80000100a00 */
[----:B0-----:R-:W2:Y:S04]  /*13ae0*/  LDL.LU.64 R6, [R1+0xd30] ;  /* 0x000d300001067983 */ /* 0x001ea80000300a00 */
[----:B------:R-:W2:Y:S02]  /*13af0*/  LDL.LU.64 R4, [R1+0xd28] ;  /* 0x000d280001047983 */ /* 0x000ea40000300a00 */
[----:B--2---:R-:W-:-:S15]  /*13b00*/  HMMA.16816.F32 R4, R16, R24, R4 ;  /* 0x000000181004723c */ /* 0x004fde0000001804 */
[----:B------:R-:W-:-:S04]  /*13b10*/  NOP ;  /* 0x0000000000007918 */ /* 0x000fc80000000000 */
[----:B------:R-:W-:Y:S02]  /*13b20*/  IMAD.MOV.U32 R8, RZ, RZ, R6 ;  /* 0x000000ffff087224 */ /* 0x000fe400078e0006 */
[----:B------:R-:W-:Y:S02]  /*13b30*/  IMAD.MOV.U32 R9, RZ, RZ, R7 ;  /* 0x000000ffff097224 */ /* 0x000fe400078e0007 */
[----:B------:R-:W-:Y:S01]  /*13b40*/  IMAD.MOV.U32 R0, RZ, RZ, R4 ;  /* 0x000000ffff007224 */ /* 0x000fe200078e0004 */
[----:B------:R-:W2:Y:S01]  /*13b50*/  LDL.LU.64 R6, [R1+0xd20] ;  /* 0x000d200001067983 */ /* 0x000ea20000300a00 */
[----:B------:R-:W-:-:S03]  /*13b60*/  IMAD.MOV.U32 R2, RZ, RZ, R5 ;  /* 0x000000ffff027224 */ /* 0x000fc600078e0005 */
[----:B------:R-:W2:Y:S02]  /*13b70*/  LDL.LU.64 R4, [R1+0xd18] ;  /* 0x000d180001047983 */ /* 0x000ea40000300a00 */
[----:B--2---:R-:W-:-:S15]  /*13b80*/  HMMA.16816.F32 R4, R12, R24, R4 ;  /* 0x000000180c04723c */ /* 0x004fde0000001804 */
[----:B------:R-:W-:-:S04]  /*13b90*/  NOP ;  /* 0x0000000000007918 */ /* 0x000fc80000000000 */
[----:B------:R-:W-:Y:S04]  /*13ba0*/  STL.64 [R1], R4 ;  /* 0x0000000401007387 */ /* 0x000fe80000100a00 */
[----:B------:R0:W-:Y:S04]  /*13bb0*/  STL.64 [R1+0x8], R6 ;  /* 0x0000080601007387 */ /* 0x0001e80000100a00 */
[----:B0-----:R-:W2:Y:S04]  /*13bc0*/  LDL.LU.64 R6, [R1+0xd10] ;  /* 0x000d100001067983 */ /* 0x001ea80000300a00 */
[----:B------:R-:W2:Y:S02]  /*13bd0*/  LDL.LU.64 R4, [R1+0xd08] ;  /* 0x000d080001047983 */ /* 0x000ea40000300a00 */
        /* <DEDUP_REMOVED lines=14> */
[----:B------:R0:W-:Y:S04]  /*13cc0*/  STL.64 [R1+0xc88], R22 ;  /* 0x000c881601007387 */ /* 0x0001e80000100a00 */
[----:B------:R1:W-:Y:S01]  /*13cd0*/  STL.64 [R1+0xc80], R20 ;  /* 0x000c801401007387 */ /* 0x0003e20000100a00 */
[----:B0-----:R-:W-:Y:S02]  /*13ce0*/  IMAD.MOV.U32 R22, RZ, RZ, R8 ;  /* 0x000000ffff167224 */ /* 0x001fe400078e0008 */
[----:B------:R-:W-:-:S02]  /*13cf0*/  IMAD.MOV.U32 R23, RZ, RZ, R9 ;  /* 0x000000ffff177224 */ /* 0x000fc400078e0009 */
[----:B-1----:R-:W-:Y:S02]  /*13d00*/  IMAD.MOV.U32 R20, RZ, RZ, R0 ;  /* 0x000000ffff147224 */ /* 0x002fe400078e0000 */
[----:B------:R-:W3:Y:S01]  /*13d10*/  LDL.LU R0, [R1+0xce4] ;  /* 0x000ce40001007983 */ /* 0x000ee20000300800 */
[----:B------:R-:W-:-:S03]  /*13d20*/  IMAD.MOV.U32 R21, RZ, RZ, R2 ;  /* 0x000000ffff157224 */ /* 0x000fc600078e0002 */
[----:B------:R-:W4:Y:S04]  /*13d30*/  LDL.LU R2, [R1+0xce0] ;  /* 0x000ce00001027983 */ /* 0x000f280000300800 */
[----:B------:R-:W3:Y:S04]  /*13d40*/  LDL.LU R8, [R1+0xcdc] ;  /* 0x000cdc0001087983 */ /* 0x000ee80000300800 */
[----:B------:R-:W3:Y:S04]  /*13d50*/  LDL.LU R9, [R1+0xcd8] ;  /* 0x000cd80001097983 */ /* 0x000ee80000300800 */
[----:B------:R-:W-:Y:S04]  /*13d60*/  STL.64 [R1+0xc98], R22 ;  /* 0x000c981601007387 */ /* 0x000fe80000100a00 */
[----:B------:R0:W-:Y:S02]  /*13d70*/  STL.64 [R1+0xc90], R20 ;  /* 0x000c901401007387 */ /* 0x0001e40000100a00 */
[----:B0-----:R-:W-:-:S02]  /*13d80*/  IMAD.MOV.U32 R20, RZ, RZ, R11 ;  /* 0x000000ffff147224 */ /* 0x001fc400078e000b */
[----:B------:R-:W-:-:S07]  /*13d90*/  IMAD.MOV.U32 R21, RZ, RZ, R10 ;  /* 0x000000ffff157224 */ /* 0x000fce00078e000a */
[----:B--2---:R-:W-:-:S15]  /*13da0*/  HMMA.16816.F32 R4, R16, R20, R4 ;  /* 0x000000141004723c */ /* 0x004fde0000001804 */
[----:B------:R-:W-:-:S04]  /*13db0*/  NOP ;  /* 0x0000000000007918 */ /* 0x000fc80000000000 */
[----:B------:R-:W-:Y:S04]  /*13dc0*/  STL.64 [R1+0x80], R4 ;  /* 0x0000800401007387 */ /* 0x000fe80000100a00 */
[----:B------:R0:W-:Y:S04]  /*13dd0*/  STL.64 [R1+0x88], R6 ;  /* 0x0000880601007387 */ /* 0x0001e80000100a00 */
[----:B0-----:R-:W2:Y:S04]  /*13de0*/  LDL.LU.64 R6, [R1+0xcd0] ;  /* 0x000cd00001067983 */ /* 0x001ea80000300a00 */
[----:B------:R-:W2:Y:S02]  /*13df0*/  LDL.LU.64 R4, [R1+0xcc8] ;  /* 0x000cc80001047983 */ /* 0x000ea40000300a00 */
[----:B--2---:R-:W-:Y:S02]  /*13e00*/  HMMA.16816.F32 R20, R12, R20, R4 ;  /* 0x000000140c14723c */ /* 0x004fe40000001804 */
[----:B------:R-:W2:Y:S04]  /*13e10*/  LDL.LU.64 R4, [R1+0xcc0] ;  /* 0x000cc00001047983 */ /* 0x000ea80000300a00 */
[----:B------:R-:W-:Y:S04]  /*13e20*/  STL.64 [R1+0xcb8], R14 ;  /* 0x000cb80e01007387 */ /* 0x000fe80000100a00 */
[----:B------:R0:W-:Y:S09]  /*13e30*/  STL.64 [R1+0xcb0], R12 ;  /* 0x000cb00c01007387 */ /* 0x0001f20000100a00 */
[----:B------:R-:W-:Y:S04]  /*13e40*/  STL.64 [R1+0x60], R20 ;  /* 0x0000601401007387 */ /* 0x000fe80000100a00 */
[----:B------:R-:W-:Y:S04]  /*13e50*/  STL.64 [R1+0x68], R22 ;  /* 0x0000681601007387 */ /* 0x000fe80000100a00 */
[----:B0-----:R-:W2:Y:S04]  /*13e60*/  LDL.LU R12, [R1+0x140] ;  /* 0x00014000010c7983 */ /* 0x001ea80000300800 */
[----:B------:R-:W2:Y:S04]  /*13e70*/  LDL.LU R13, [R1+0x144] ;  /* 0x00014400010d7983 */ /* 0x000ea80000300800 */
[----:B------:R-:W-:Y:S01]  /*13e80*/  LDSM.16.M88.4 R20, [R3+UR4+0x3000] ;  /* 0x003000040314783b */ /* 0x000fe20008000200 */
[----:B---3--:R-:W-:-:S02]  /*13e90*/  IMAD.MOV.U32 R14, RZ, RZ, R9 ;  /* 0x000000ffff0e7224 */ /* 0x008fc400078e0009 */
[----:B------:R-:W-:Y:S02]  /*13ea0*/  IMAD.MOV.U32 R15, RZ, RZ, R8 ;  /* 0x000000ffff0f7224 */ /* 0x000fe400078e0008 */
[----:B------:R-:W0:Y:S04]  /*13eb0*/  LDSM.16.MT88.4 R8, [R28+UR4+0x8c00] ;  /* 0x008c00041c08783b */ /* 0x000e280008004200 */
[----:B0-----:R4:W-:Y:S04]  /*13ec0*/  STL.64 [R1+0xca8], R10 ;  /* 0x000ca80a01007387 */ /* 0x0019e80000100a00 */
[----:B------:R0:W-:Y:S04]  /*13ed0*/  STL.64 [R1+0xca0], R8 ;  /* 0x000ca00801007387 */ /* 0x0001e80000100a00 */
[----:B------:R1:W-:Y:S01]  /*13ee0*/  STL.64 [R1+0x28], R22 ;  /* 0x0000281601007387 */ /* 0x0003e20000100a00 */
[----:B----4-:R-:W-:-:S02]  /*13ef0*/  IMAD.MOV.U32 R10, RZ, RZ, R2 ;  /* 0x000000ffff0a7224 */ /* 0x010fc400078e0002 */
[----:B------:R-:W-:Y:S01]  /*13f00*/  IMAD.MOV.U32 R11, RZ, RZ, R0 ;  /* 0x000000ffff0b7224 */ /* 0x000fe200078e0000 */
[----:B--2---:R-:W-:-:S15]  /*13f10*/  HMMA.16816.F32 R12, R16, R20, R12 ;  /* 0x00000014100c723c */ /* 0x004fde000000180c */
        /* <DEDUP_REMOVED lines=8> */
[----:B------:R-:W-:Y:S02]  /*13fa0*/  IMAD.MOV.U32 R9, RZ, RZ, R4 ;  /* 0x000000ffff097224 */ /* 0x000fe400078e0004 */
[----:B------:R-:W0:Y:S05]  /*13fb0*/  LDSM.16.MT88.4 R4, [R29+UR4+0x8c00] ;  /* 0x008c00041d04783b */ /* 0x000e2a0008004200 */
[----:B-1----:R-:W-:Y:S01]  /*13fc0*/  HMMA.16816.F32 R20, R12, R20, R8 ;  /* 0x000000140c14723c */ /* 0x002fe20000001808 */
[----:B------:R-:W2:Y:S04]  /*13fd0*/  LDL.LU.64 R10, [R1+0xca8] ;  /* 0x000ca800010a7983 */ /* 0x000ea80000300a00 */
[----:B------:R-:W2:-:S14]  /*13fe0*/  LDL.LU.64 R8, [R1+0xca0] ;  /* 0x000ca00001087983 */ /* 0x000e9c0000300a00 */
[----:B------:R-:W-:Y:S04]  /*13ff0*/  STL.64 [R1+0xa0], R20 ;  /* 0x0000a01401007387 */ /* 0x000fe80000100a00 */
[----:B------:R1:W-:Y:S04]  /*14000*/  STL.64 [R1+0xa8], R22 ;  /* 0x0000a81601007387 */ /* 0x0003e80000100a00 */
[----:B-1----:R-:W2:Y:S04]  /*14010*/  LDL.LU.64 R22, [R1+0xc98] ;  /* 0x000c980001167983 */ /* 0x002ea80000300a00 */
[----:B------:R-:W2:Y:S04]  /*14020*/  LDL.LU.64 R20, [R1+0xc90] ;  /* 0x000c900001147983 */ /* 0x000ea80000300a00 */
[----:B------:R-:W-:Y:S04]  /*14030*/  STL.64 [R1+0xc70], R14 ;  /* 0x000c700e01007387 */ /* 0x000fe80000100a00 */
[----:B------:R1:W-:Y:S04]  /*14040*/  STL.64 [R1+0xc68], R12 ;  /* 0x000c680c01007387 */ /* 0x0003e80000100a00 */
[----:B-1----:R-:W3:Y:S04]  /*14050*/  LDL.LU R12, [R1+0x150] ;  /* 0x00015000010c7983 */ /* 0x002ee80000300800 */
[----:B------:R-:W3:Y:S04]  /*14060*/  LDL.LU R13, [R1+0x154] ;  /* 0x00015400010d7983 */ /* 0x000ee80000300800 */
[----:B------:R-:W3:Y:S04]  /*14070*/  LDL.LU R14, [R1+0x158] ;  /* 0x00015800010e7983 */ /* 0x000ee80000300800 */
[----:B------:R-:W3:Y:S01]  /*14080*/  LDL.LU R15, [R1+0x15c] ;  /* 0x00015c00010f7983 */ /* 0x000ee20000300800 */
[----:B--2---:R-:W-:-:S15]  /*14090*/  HMMA.16816.F32 R20, R8, R26, R20 ;  /* 0x0000001a0814723c */ /* 0x004fde0000001814 */
[----:B------:R-:W-:-:S04]  /*140a0*/  NOP ;  /* 0x0000000000007918 */ /* 0x000fc80000000000 */
[----:B------:R-:W-:Y:S04]  /*140b0*/  STL.64 [R1+0x690], R20 ;  /* 0x0006901401007387 */ /* 0x000fe80000100a00 */
[----:B------:R1:W-:Y:S04]  /*140c0*/  STL.64 [R1+0x698], R22 ;  /* 0x0006981601007387 */ /* 0x0003e80000100a00 */
[----:B-1----:R-:W2:Y:S04]  /*140d0*/  LDL.LU.64 R22, [R1+0xc88] ;  /* 0x000c880001167983 */ /* 0x002ea80000300a00 */
[----:B------:R-:W4:Y:S04]  /*140e0*/  LDL.LU.64 R20, [R1+0xc80] ;  /* 0x000c800001147983 */ /* 0x000f280000300a00 */
[----:B------:R-:W-:Y:S04]  /*140f0*/  STL.64 [R1+0xc50], R10 ;  /* 0x000c500a01007387 */ /* 0x000fe80000100a00 */
[----:B------:R1:W-:Y:S04]  /*14100*/  STL.64 [R1+0xc48], R8 ;  /* 0x000c480801007387 */ /* 0x0003e80000100a00 */
[----:B-1----:R-:W2:Y:S04]  /*14110*/  LDL.LU R8, [R1] ;  /* 0x0000000001087983 */ /* 0x002ea80000300800 */
[----:B------:R-:W2:Y:S04]  /*14120*/  LDL.LU R9, [R1+0x4] ;  /* 0x0000040001097983 */ /* 0x000ea80000300800 */
[----:B------:R-:W2:Y:S04]  /*14130*/  LDL.LU R10, [R1+0x8] ;  /* 0x00000800010a7983 */ /* 0x000ea80000300800 */
[----:B------:R-:W2:Y:S04]  /*14140*/  LDL.LU R11, [R1+0xc] ;  /* 0x00000c00010b7983 */ /* 0x000ea80000300800 */
[----:B0-----:R-:W-:Y:S04]  /*14150*/  STL.64 [R1+0xc40], R6 ;  /* 0x000c400601007387 */ /* 0x001fe80000100a00 */
[----:B------:R0:W-:Y:S01]  /*14160*/  STL.64 [R1+0xc38], R4 ;  /* 0x000c380401007387 */ /* 0x0001e20000100a00 */
[----:B--2---:R-:W-:-:S15]  /*14170*/  HMMA.16816.F32 R8, R4, R26, R8 ;  /* 0x0000001a0408723c */ /* 0x004fde0000001808 */
[----:B------:R-:W-:-:S04]  /*14180*/  NOP ;  /* 0x0000000000007918 */ /* 0x000fc80000000000 */
[----:B------:R-:W-:Y:S04]  /*14190*/  STL.64 [R1+0x670], R8 ;  /* 0x0006700801007387 */ /* 0x000fe80000100a00 */
[----:B------:R-:W-:Y:S04]  /*141a0*/  STL.64 [R1+0x678], R10 ;  /* 0x0006780a01007387 */ /* 0x000fe80000100a00 */
[----:B0-----:R-:W2:Y:S04]  /*141b0*/  LDL.LU R4, [R1+0x50] ;  /* 0x0000500001047983 */ /* 0x001ea80000300800 */
[----:B------:R-:W2:Y:S04]  /*141c0*/  LDL.LU R5, [R1+0x54] ;  /* 0x0000540001057983 */ /* 0x000ea80000300800 */
[----:B------:R-:W2:Y:S04]  /*141d0*/  LDL.LU R6, [R1+0x58] ;  /* 0x0000580001067983 */ /* 0x000ea80000300800 */
[----:B------:R-:W2:Y:S04]  /*141e0*/  LDL.LU R7, [R1+0x5c] ;  /* 0x00005c0001077983 */ /* 0x000ea80000300800 */
[----:B------:R-:W3:Y:S04]  /*141f0*/  LDSM.16.M88.4 R8, [R3+UR4+0x4000] ;  /* 0x004000040308783b */ /* 0x000ee80008000200 */
[----:B--2---:R-:W-:Y:S04]  /*14200*/  STL.64 [R1+0xc60], R6 ;  /* 0x000c600601007387 */ /* 0x004fe80000100a00 */
[----:B------:R0:W-:Y:S04]  /*14210*/  STL.64 [R1+0xc58], R4 ;  /* 0x000c580401007387 */ /* 0x0001e80000100a00 */
[----:B0-----:R-:W2:Y:S04]  /*14220*/  LDL.LU R4, [R1+0x90] ;  /* 0x0000900001047983 */ /* 0x001ea80000300800 */
[----:B------:R-:W2:Y:S04]  /*14230*/  LDL.LU R5, [R1+0x94] ;  /* 0x0000940001057983 */ /* 0x000ea80000300800 */
[----:B------:R-:W2:Y:S04]  /*14240*/  LDL.LU R6, [R1+0x98] ;  /* 0x0000980001067983 */ /* 0x000ea80000300800 */
[----:B------:R-:W2:Y:S04]  /*14250*/  LDL.LU R7, [R1+0x9c] ;  /* 0x00009c0001077983 */ /* 0x000ea80000300800 */
[----:B------:R0:W-:Y:S04]  /*14260*/  STL.64 [R1+0xbe8], R24 ;  /* 0x000be81801007387 */ /* 0x0001e80000100a00 */
[----:B------:R-:W2:Y:S04]  /*14270*/  LDL.LU R26, [R1+0x18] ;  /* 0x00001800011a7983 */ /* 0x000ea80000300800 */
[----:B------:R-:W2:Y:S01]  /*14280*/  LDL.LU R27, [R1+0x1c] ;  /* 0x00001c00011b7983 */ /* 0x000ea20000300800 */
[----:B---3--:R-:W-:Y:S01]  /*14290*/  HMMA.16816.F32 R12, R16, R8, R12 ;  /* 0x00000008100c723c */ /* 0x008fe2000000180c */
[----:B0-----:R-:W-:-:S02]  /*142a0*/  IMAD.MOV.U32 R24, RZ, RZ, R22 ;  /* 0x000000ffff187224 */ /* 0x001fc400078e0016 */
[----:B------:R-:W-:Y:S01]  /*142b0*/  IMAD.MOV.U32 R25, RZ, RZ, R23 ;  /* 0x000000ffff197224 */ /* 0x000fe200078e0017 */
[----:B--2---:R4:W-:Y:S04]  /*142c0*/  STL.64 [R1+0xc10], R26 ;  /* 0x000c101a01007387 */ /* 0x0049e80000100a00 */
[----:B------:R-:W2:Y:S04]  /*142d0*/  LDL.LU R22, [R1+0xc7c] ;  /* 0x000c7c0001167983 */ /* 0x000ea80000300800 */
[----:B------:R-:W2:Y:S01]  /*142e0*/  LDL.LU R23, [R1+0xc78] ;  /* 0x000c780001177983 */ /* 0x000ea20000300800 */
[----:B----4-:R-:W-:-:S03]  /*142f0*/  IMAD.MOV.U32 R26, RZ, RZ, R21 ;  /* 0x000000ffff1a7224 */ /* 0x010fc600078e0015 */
[----:B------:R-:W-:Y:S01]  /*14300*/  STL.64 [R1+0x38], R10 ;  /* 0x0000380a01007387 */ /* 0x000fe20000100a00 */
[----:B------:R-:W-:Y:S02]  /*14310*/  IMAD.MOV.U32 R27, RZ, RZ, R20 ;  /* 0x000000ffff1b7224 */ /* 0x000fe400078e0014 */
[----:B------:R-:W-:Y:S01]  /*14320*/  IMAD.MOV.U32 R21, RZ, RZ, R14 ;  /* 0x000000ffff157224 */ /* 0x000fe200078e000e */
[----:B------:R0:W-:Y:S01]  /*14330*/  STL.64 [R1+0xb0], R12 ;  /* 0x0000b00c01007387 */ /* 0x0001e20000100a00 */
[----:B------:R-:W-:-:S03]  /*14340*/  IMAD.MOV.U32 R20, RZ, RZ, R15 ;  /* 0x000000ffff147224 */ /* 0x000fc600078e000f */
[----:B------:R-:W3:Y:S04]  /*14350*/  LDL.LU.64 R14, [R1+0xc70] ;  /* 0x000c7000010e7983 */ /* 0x000ee80000300a00 */
[----:B0-----:R-:W3:Y:S04]  /*14360*/  LDL.LU.64 R12, [R1+0xc68] ;  /* 0x000c6800010c7983 */ /* 0x001ee80000300a00 */
[----:B------:R-:W-:Y:S01]  /*14370*/  STL [R1+0xb98], R21 ;  /* 0x000b981501007387 */ /* 0x000fe20000100800 */
[----:B---3--:R-:W-:Y:S03]  /*14380*/  HMMA.16816.F32 R8, R12, R8, R4 ;  /* 0x000000080c08723c */ /* 0x008fe60000001804 */
[----:B------:R-:W2:Y:S04]  /*14390*/  LDL.LU.64 R6, [R1+0xc60] ;  /* 0x000c600001067983 */ /* 0x000ea80000300a00 */
[----:B------:R-:W2:-:S12]  /*143a0*/  LDL.LU.64 R4, [R1+0xc58] ;  /* 0x000c580001047983 */ /* 0x000e980000300a00 */
[----:B------:R-:W-:Y:S04]  /*143b0*/  STL.64 [R1+0x90], R8 ;  /* 0x0000900801007387 */ /* 0x000fe80000100a00 */
[----:B------:R0:W-:Y:S04]  /*143c0*/  STL.64 [R1+0x98], R10 ;  /* 0x0000980a01007387 */ /* 0x0001e80000100a00 */
[----:B0-----:R-:W2:Y:S04]  /*143d0*/  LDL.LU.64 R10, [R1+0xc50] ;  /* 0x000c5000010a7983 */ /* 0x001ea80000300a00 */
[----:B------:R-:W2:Y:S04]  /*143e0*/  LDL.LU.64 R8, [R1+0xc48] ;  /* 0x000c480001087983 */ /* 0x000ea80000300a00 */
[----:B------:R-:W-:Y:S04]  /*143f0*/  STL.64 [R1+0xc30], R14 ;  /* 0x000c300e01007387 */ /* 0x000fe80000100a00 */
[----:B------:R0:W-:Y:S04]  /*14400*/  STL.64 [R1+0xc28], R12 ;  /* 0x000c280c01007387 */ /* 0x0001e80000100a00 */
[----:B0-----:R-:W3:Y:S04]  /*14410*/  LDL.LU R12, [R1+0x160] ;  /* 0x00016000010c7983 */ /* 0x001ee80000300800 */
[----:B------:R-:W3:Y:S04]  /*14420*/  LDL.LU R13, [R1+0x164] ;  /* 0x00016400010d7983 */ /* 0x000ee80000300800 */
[----:B------:R-:W3:Y:S04]  /*14430*/  LDL.LU R14, [R1+0x168] ;  /* 0x00016800010e7983 */ /* 0x000ee80000300800 */
[----:B------:R-:W3:Y:S01]  /*14440*/  LDL.LU R15, [R1+0x16c] ;  /* 0x00016c00010f7983 */ /* 0x000ee20000300800 */
[----:B--2---:R-:W-:-:S15]  /*14450*/  HMMA.16816.F32 R4, R8, R22, R4 ;  /* 0x000000160804723c */ /* 0x004fde0000001804 */
[----:B------:R-:W-:-:S04]  /*14460*/  NOP ;  /* 0x0000000000007918 */ /* 0x000fc80000000000 */
[----:B------:R-:W-:Y:S04]  /*14470*/  STL.64 [R1+0x680], R4 ;  /* 0x0006800401007387 */ /* 0x000fe80000100a00 */
[----:B------:R0:W-:Y:S04]  /*14480*/  STL.64 [R1+0x688], R6 ;  /* 0x0006880601007387 */ /* 0x0001e80000100a00 */
[----:B0-----:R-:W2:Y:S04]  /*14490*/  LDL.LU.64 R6, [R1+0xc40] ;  /* 0x000c400001067983 */ /* 0x001ea80000300a00 */
[----:B------:R-:W2:Y:S04]  /*144a0*/  LDL.LU.64 R4, [R1+0xc38] ;  /* 0x000c380001047983 */ /* 0x000ea80000300a00 */
[----:B------:R-:W-:Y:S04]  /*144b0*/  STL.64 [R1+0xc20], R10 ;  /* 0x000c200a01007387 */ /* 0x000fe80000100a00 */
[----:B------:R0:W-:Y:S04]  /*144c0*/  STL.64 [R1+0xc18], R8 ;  /* 0x000c180801007387 */ /* 0x0001e80000100a00 */
[----:B0-----:R-:W4:Y:S01]  /*144d0*/  LDL.LU R8, [R1+0xd0] ;  /* 0x0000d00001087983 */ /* 0x001f220000300800 */
[----:B--2---:R-:W-:-:S15]  /*144e0*/  HMMA.16816.F32 R24, R4, R22, R24 ;  /* 0x000000160418723c */ /* 0x004fde0000001818 */
[----:B------:R-:W-:-:S04]  /*144f0*/  NOP ;  /* 0x0000000000007918 */ /* 0x000fc80000000000 */
[----:B------:R-:W-:Y:S04]  /*14500*/  STL.64 [R1+0x650], R24 ;  /* 0x0006501801007387 */ /* 0x000fe80000100a00 */
[----:B------:R-:W-:Y:S04]  /*14510*/  STL.64 [R1+0x658], R26 ;  /* 0x0006581a01007387 */ /* 0x000fe80000100a00 */
[----:B------:R-:W3:Y:S04]  /*14520*/  LDSM.16.M88.4 R24, [R3+UR4+0x5000] ;  /* 0x005000040318783b */ /* 0x000ee80008000200 */
[----:B------:R-:W4:Y:S04]  /*14530*/  LDL.LU R9, [R1+0xd4] ;  /* 0x0000d40001097983 */ /* 0x000f280000300800 */
[----:B------:R-:W4:Y:S04]  /*14540*/  LDL.LU R10, [R1+0xd8] ;  /* 0x0000d800010a7983 */ /* 0x000f280000300800 */
[----:B------:R-:W4:Y:S04]  /*14550*/  LDL.LU R11, [R1+0xdc] ;  /* 0x0000dc00010b7983 */ /* 0x000f280000300800 */
[----:B------:R-:W-:Y:S04]  /*14560*/  STL.64 [R1+0xc08], R6 ;  /* 0x000c080601007387 */ /* 0x000fe80000100a00 */
[----:B------:R0:W-:Y:S04]  /*14570*/  STL.64 [R1+0xc00], R4 ;  /* 0x000c000401007387 */ /* 0x0001e80000100a00 */
[----:B0-----:R-:W2:Y:S04]  /*14580*/  LDL.LU R4, [R1+0x80] ;  /* 0x0000800001047983 */ /* 0x001ea80000300800 */
[----:B------:R-:W2:Y:S01]  /*14590*/  LDL.LU R5, [R1+0x84] ;  /* 0x0000840001057983 */ /* 0x000ea20000300800 */
[----:B---3--:R-:W-:Y:S03]  /*145a0*/  HMMA.16816.F32 R12, R16, R24, R12 ;  /* 0x00000018100c723c */ /* 0x008fe6000000180c */
[----:B------:R-:W2:Y:S04]  /*145b0*/  LDL.LU R6, [R1+0x88] ;  /* 0x0000880001067983 */ /* 0x000ea80000300800 */
[----:B------:R-:W2:Y:S04]  /*145c0*/  LDL.LU R7, [R1+0x8c] ;  /* 0x00008c0001077983 */ /* 0x000ea80000300800 */
[----:B------:R-:W-:Y:S08]  /*145d0*/  STL.64 [R1+0x8], R26 ;  /* 0x0000081a01007387 */ /* 0x000ff00000100a00 */
[----:B------:R-:W-:Y:S01]  /*145e0*/  MOV R23, R14 ;  /* 0x0000000e00177202 */ /* 0x000fe20000000f00 */
[----:B------:R0:W-:Y:S01]  /*145f0*/  STL [R1+0x74], R13 ;  /* 0x0000740d01007387 */ /* 0x0001e20000100800 */
[----:B------:R-:W-:-:S02]  /*14600*/  IMAD.MOV.U32 R22, RZ, RZ, R15 ;  /* 0x000000ffff167224 */ /* 0x000fc400078e000f */
[----:B------:R-:W-:Y:S01]  /*14610*/  IMAD.MOV.U32 R21, RZ, RZ, R12 ;  /* 0x000000ffff157224 */ /* 0x000fe200078e000c */
[----:B------:R-:W4:Y:S04]  /*14620*/  LDL.LU.64 R14, [R1+0xc30] ;  /* 0x000c3000010e7983 */ /* 0x000f280000300a00 */
[----:B0-----:R-:W4:Y:S04]  /*14630*/  LDL.LU.64 R12, [R1+0xc28] ;  /* 0x000c2800010c7983 */ /* 0x001f280000300a00 */
[----:B------:R-:W-:Y:S04]  /*14640*/  STL.64 [R1+0xbf8], R18 ;  /* 0x000bf81201007387 */ /* 0x000fe80000100a00 */
[----:B------:R0:W-:Y:S04]  /*14650*/  STL.64 [R1+0xbf0], R16 ;  /* 0x000bf01001007387 */ /* 0x0001e80000100a00 */
[----:B0-----:R-:W3:Y:S04]  /*14660*/  LDL.LU R16, [R1+0x60] ;  /* 0x0000600001107983 */ /* 0x001ee80000300800 */
[----:B------:R-:W3:Y:S04]  /*14670*/  LDL.LU R17, [R1+0x64] ;  /* 0x0000640001117983 */ /* 0x000ee80000300800 */
[----:B------:R-:W3:Y:S04]  /*14680*/  LDL.LU R18, [R1+0x68] ;  /* 0x0000680001127983 */ /* 0x000ee80000300800 */
[----:B------:R-:W3:Y:S04]  /*14690*/  LDL.LU R19, [R1+0x6c] ;  /* 0x00006c0001137983 */ /* 0x000ee80000300800 */
[----:B------:R0:W-:Y:S04]  /*146a0*/  STL.64 [R1+0xba8], R22 ;  /* 0x000ba81601007387 */ /* 0x0001e80000100a00 */
[----:B------:R1:W-:Y:S04]  /*146b0*/  STL.64 [R1+0xba0], R20 ;  /* 0x000ba01401007387 */ /* 0x0003e80000100a00 */
[----:B0-----:R-:W2:Y:S04]  /*146c0*/  LDL.LU R22, [R1+0x28] ;  /* 0x0000280001167983 */ /* 0x001ea80000300800 */
[----:B------:R-:W2:Y:S04]  /*146d0*/  LDL.LU R23, [R1+0x2c] ;  /* 0x00002c0001177983 */ /* 0x000ea80000300800 */
[----:B--2---:R0:W-:Y:S04]  /*146e0*/  STL.64 [R1+0xbd0], R22 ;  /* 0x000bd01601007387 */ /* 0x0041e80000100a00 */
[----:B-1----:R-:W2:Y:S04]  /*146f0*/  LDL.LU R20, [R1+0xf0] ;  /* 0x0000f00001147983 */ /* 0x002ea80000300800 */
[----:B------:R-:W2:Y:S04]  /*14700*/  LDL.LU R21, [R1+0xf4] ;  /* 0x0000f40001157983 */ /* 0x000ea80000300800 */
[----:B0-----:R-:W2:Y:S04]  /*14710*/  LDL.LU R22, [R1+0xf8] ;  /* 0x0000f80001167983 */ /* 0x001ea80000300800 */
[----:B------:R-:W2:Y:S01]  /*14720*/  LDL.LU R23, [R1+0xfc] ;  /* 0x0000fc0001177983 */ /* 0x000ea20000300800 */
[----:B----4-:R-:W-:Y:S03]  /*14730*/  HMMA.16816.F32 R24, R12, R24, R8 ;  /* 0x000000180c18723c */ /* 0x010fe60000001808 */
[----:B--2---:R-:W-:Y:S04]  /*14740*/  STL.64 [R1+0xbe0], R22 ;  /* 0x000be01601007387 */ /* 0x004fe80000100a00 */
[----:B------:R0:W-:Y:S04]  /*14750*/  STL.64 [R1+0xbd8], R20 ;  /* 0x000bd81401007387 */ /* 0x0001e80000100a00 */
[----:B0-----:R-:W2:Y:S04]  /*14760*/  LDL.LU R20, [R1+0x170] ;  /* 0x0001700001147983 */ /* 0x001ea80000300800 */
[----:B------:R-:W2:Y:S04]  /*14770*/  LDL.LU R21, [R1+0x174] ;  /* 0x0001740001157983 */ /* 0x000ea80000300800 */
[----:B------:R-:W2:Y:S04]  /*14780*/  LDL.LU R22, [R1+0x178] ;  /* 0x0001780001167983 */ /* 0x000ea80000300800 */
[----:B------:R-:W2:Y:S04]  /*14790*/  LDL.LU R23, [R1+0x17c] ;  /* 0x00017c0001177983 */ /* 0x000ea80000300800 */
[----:B------:R-:W4:Y:S04]  /*147a0*/  LDL.LU.64 R10, [R1+0xc20] ;  /* 0x000c2000010a7983 */ /* 0x000f280000300a00 */
[----:B------:R-:W4:Y:S04]  /*147b0*/  LDL.LU.64 R8, [R1+0xc18] ;  /* 0x000c180001087983 */ /* 0x000f280000300a00 */
[----:B------:R-:W-:Y:S04]  /*147c0*/  STL.64 [R1+0x50], R24 ;  /* 0x0000501801007387 */ /* 0x000fe80000100a00 */
[----:B------:R0:W-:Y:S04]  /*147d0*/  STL.64 [R1+0x58], R26 ;  /* 0x0000581a01007387 */ /* 0x0001e80000100a00 */
[----:B0-----:R-:W4:Y:S02]  /*147e0*/  LDL.LU.64 R26, [R1+0xc10] ;  /* 0x000c1000011a7983 */ /* 0x001f240000300a00 */
[----:B----4-:R-:W-:-:S15]  /*147f0*/  HMMA.16816.F32 R4, R8, R26, R4 ;  /* 0x0000001a0804723c */ /* 0x010fde0000001804 */
[----:B------:R-:W-:-:S04]  /*14800*/  NOP ;  /* 0x0000000000007918 */ /* 0x000fc80000000000 */
[----:B------:R-:W-:Y:S04]  /*14810*/  STL.64 [R1+0x660], R4 ;  /* 0x0006600401007387 */ /* 0x000fe80000100a00 */
[----:B------:R0:W-:Y:S04]  /*14820*/  STL.64 [R1+0x668], R6 ;  /* 0x0006680601007387 */ /* 0x0001e80000100a00 */
[----:B0-----:R-:W3:Y:S04]  /*14830*/  LDL.LU.64 R6, [R1+0xc08] ;  /* 0x000c080001067983 */ /* 0x001ee80000300a00 */
[----:B------:R-:W3:Y:S02]  /*14840*/  LDL.LU.64 R4, [R1+0xc00] ;  /* 0x000c000001047983 */ /* 0x000ee40000300a00 */
[----:B---3--:R-:W-:Y:S02]  /*14850*/  HMMA.16816.F32 R24, R4, R26, R16 ;  /* 0x0000001a0418723c */ /* 0x008fe40000001810 */
[----:B------:R-:W2:Y:S04]  /*14860*/  LDL.LU.64 R18, [R1+0xbf8] ;  /* 0x000bf80001127983 */ /* 0x000ea80000300a00 */
[----:B------:R-:W2:-:S13]  /*14870*/  LDL.LU.64 R16, [R1+0xbf0] ;  /* 0x000bf00001107983 */ /* 0x000e9a0000300a00 */
[----:B------:R0:W-:Y:S04]  /*14880*/  STL.64 [R1+0x610], R24 ;  /* 0x0006101801007387 */ /* 0x0001e80000100a00 */
[----:B------:R-:W-:Y:S04]  /*14890*/  STL.64 [R1+0x618], R26 ;  /* 0x0006181a01007387 */ /* 0x000fe80000100a00 */
[----:B0-----:R-:W3:Y:S04]  /*148a0*/  LDL.LU.64 R24, [R1+0xbe8] ;  /* 0x000be80001187983 */ /* 0x001ee80000300a00 */
[----:B------:R0:W-:Y:S04]  /*148b0*/  STL.64 [R1+0xbc8], R6 ;  /* 0x000bc80601007387 */ /* 0x0001e80000100a00 */
[----:B------:R3:W-:Y:S01]  /*148c0*/  STL.64 [R1+0xbc0], R4 ;  /* 0x000bc00401007387 */ /* 0x0007e20000100a00 */
[----:B0-----:R-:W-:-:S02]  /*148d0*/  IMAD.MOV.U32 R7, RZ, RZ, R0 ;  /* 0x000000ffff077224 */ /* 0x001fc400078e0000 */
[----:B------:R-:W-:Y:S02]  /*148e0*/  IMAD.MOV.U32 R6, RZ, RZ, R2 ;  /* 0x000000ffff067224 */ /* 0x000fe400078e0002 */
[----:B---3--:R-:W-:Y:S02]  /*148f0*/  IMAD.MOV.U32 R4, RZ, RZ, R25 ;  /* 0x000000ffff047224 */ /* 0x008fe400078e0019 */
[----:B------:R-:W-:Y:S02]  /*14900*/  IMAD.MOV.U32 R5, RZ, RZ, R24 ;  /* 0x000000ffff057224 */ /* 0x000fe400078e0018 */
        /* <DEDUP_REMOVED lines=20> */
[----:B------:R-:W-:Y:S04]  /*14a50*/  STL.64 [R1+0xb90], R14 ;  /* 0x000b900e01007387 */ /* 0x000fe80000100a00 */
[----:B------:R0:W-:Y:S04]  /*14a60*/  STL.64 [R1+0xb88], R12 ;  /* 0x000b880c01007387 */ /* 0x0001e80000100a00 */
[----:B0-----:R-:W4:Y:S04]  /*14a70*/  LDL.LU R12, [R1+0x180] ;  /* 0x00018000010c7983 */ /* 0x001f280000300800 */
[----:B------:R-:W4:Y:S04]  /*14a80*/  LDL.LU R13, [R1+0x184] ;  /* 0x00018400010d7983 */ /* 0x000f280000300800 */
[----:B------:R-:W4:Y:S04]  /*14a90*/  LDL.LU R14, [R1+0x188] ;  /* 0x00018800010e7983 */ /* 0x000f280000300800 */
[----:B------:R-:W4:Y:S04]  /*14aa0*/  LDL.LU R15, [R1+0x18c] ;  /* 0x00018c00010f7983 */ /* 0x000f280000300800 */
[----:B------:R0:W-:Y:S04]  /*14ab0*/  STL.64 [R1+0xb48], R26 ;  /* 0x000b481a01007387 */ /* 0x0001e80000100a00 */
[----:B0-----:R-:W2:Y:S04]  /*14ac0*/  LDL.LU.64 R26, [R1+0x8] ;  /* 0x00000800011a7983 */ /* 0x001ea80000300a00 */
[----:B--2---:R0:W-:Y:S04]  /*14ad0*/  STL.64 [R1+0xb60], R26 ;  /* 0x000b601a01007387 */ /* 0x0041e80000100a00 */
[----:B0-----:R-:W2:Y:S04]  /*14ae0*/  LDL R26, [R1+0x38] ;  /* 0x00003800011a7983 */ /* 0x001ea80000100800 */
[----:B------:R-:W2:Y:S01]  /*14af0*/  LDL R27, [R1+0x3c] ;  /* 0x00003c00011b7983 */ /* 0x000ea20000100800 */
[-C--:B------:R-:W-:Y:S03]  /*14b00*/  HMMA.16816.F32 R4, R8, R22.reuse, R4 ;  /* 0x000000160804723c */ /* 0x080fe60000001804 */
[----:B--2---:R0:W-:Y:S04]  /*14b10*/  STL.64 [R1+0xb80], R26 ;  /* 0x000b801a01007387 */ /* 0x0041e80000100a00 */
[----:B------:R-:W2:Y:S04]  /*14b20*/  LDL.LU R24, [R1+0xe0] ;  /* 0x0000e00001187983 */ /* 0x000ea80000300800 */
[----:B------:R-:W2:Y:S04]  /*14b30*/  LDL.LU R25, [R1+0xe4] ;  /* 0x0000e40001197983 */ /* 0x000ea80000300800 */
[----:B0-----:R-:W2:Y:S04]  /*14b40*/  LDL.LU R26, [R1+0xe8] ;  /* 0x0000e800011a7983 */ /* 0x001ea80000300800 */
[----:B------:R-:W2:Y:S04]  /*14b50*/  LDL.LU R27, [R1+0xec] ;  /* 0x0000ec00011b7983 */ /* 0x000ea80000300800 */
[----:B------:R-:W-:Y:S04]  /*14b60*/  STL.64 [R1+0x640], R4 ;  /* 0x0006400401007387 */ /* 0x000fe80000100a00 */
[----:B------:R0:W-:Y:S04]  /*14b70*/  STL.64 [R1+0x648], R6 ;  /* 0x0006480601007387 */ /* 0x0001e80000100a00 */
[----:B0-----:R-:W3:Y:S04]  /*14b80*/  LDL.LU.64 R6, [R1+0xbc8] ;  /* 0x000bc80001067983 */ /* 0x001ee80000300a00 */
[----:B------:R-:W3:Y:S02]  /*14b90*/  LDL.LU.64 R4, [R1+0xbc0] ;  /* 0x000bc00001047983 */ /* 0x000ee40000300a00 */
[----:B---3--:R-:W-:Y:S02]  /*14ba0*/  HMMA.16816.F32 R20, R4, R22, R16 ;  /* 0x000000160414723c */ /* 0x008fe40000001810 */
[----:B------:R-:W4:Y:S04]  /*14bb0*/  LDL.LU.64 R18, [R1+0xbb8] ;  /* 0x000bb80001127983 */ /* 0x000f280000300a00 */
[----:B------:R-:W4:-:S13]  /*14bc0*/  LDL.LU.64 R16, [R1+0xbb0] ;  /* 0x000bb00001107983 */ /* 0x000f1a0000300a00 */
[----:B------:R-:W-:Y:S04]  /*14bd0*/  STL.64 [R1+0x5e0], R20 ;  /* 0x0005e01401007387 */ /* 0x000fe80000100a00 */
[----:B------:R0:W-:Y:S04]  /*14be0*/  STL.64 [R1+0x5e8], R22 ;  /* 0x0005e81601007387 */ /* 0x0001e80000100a00 */
[----:B0-----:R-:W3:Y:S04]  /*14bf0*/  LDL.LU.64 R22, [R1+0xba8] ;  /* 0x000ba80001167983 */ /* 0x001ee80000300a00 */
[----:B------:R-:W2:Y:S04]  /*14c00*/  LDL.LU.64 R20, [R1+0xba0] ;  /* 0x000ba00001147983 */ /* 0x000ea80000300a00 */
[----:B------:R-:W-:Y:S04]  /*14c10*/  STL.64 [R1+0xb58], R6 ;  /* 0x000b580601007387 */ /* 0x000fe80000100a00 */
[----:B------:R2:W-:Y:S02]  /*14c20*/  STL.64 [R1+0xb50], R4 ;  /* 0x000b500401007387 */ /* 0x0005e40000100a00 */
[----:B--2---:R-:W-:-:S02]  /*14c30*/  IMAD.MOV.U32 R4, RZ, RZ, R21 ;  /* 0x000000ffff047224 */ /* 0x004fc400078e0015 */
[----:B------:R-:W2:Y:S04]  /*14c40*/  LDL.LU R21, [R1+0xb98] ;  /* 0x000b980001157983 */ /* 0x000ea80000300800 */
[----:B------:R-:W4:Y:S01]  /*14c50*/  LDL.LU R5, [R1+0x74] ;  /* 0x0000740001057983 */ /* 0x000f220000300800 */
[----:B---3--:R-:W-:Y:S02]  /*14c60*/  IMAD.MOV.U32 R6, RZ, RZ, R23 ;  /* 0x000000ffff067224 */ /* 0x008fe400078e0017 */
[----:B------:R-:W-:-:S05]  /*14c70*/  IMAD.MOV.U32 R7, RZ, RZ, R22 ;  /* 0x000000ffff077224 */ /* 0x000fca00078e0016 */
[----:B------:R0:W-:Y:S02]  /*14c80*/  STL.64 [R1+0xb70], R6 ;  /* 0x000b700601007387 */ /* 0x0001e40000100a00 */
[----:B0-----:R-:W-:Y:S02]  /*14c90*/  IMAD.MOV.U32 R7, RZ, RZ, R20 ;  /* 0x000000ffff077224 */ /* 0x001fe400078e0014 */
[----:B--2---:R-:W-:Y:S02]  /*14ca0*/  IMAD.MOV.U32 R6, RZ, RZ, R21 ;  /* 0x000000ffff067224 */ /* 0x004fe400078e0015 */
[----:B------:R-:W0:Y:S04]  /*14cb0*/  LDSM.16.M88.4 R20, [R3+UR4+0x7000] ;  /* 0x007000040314783b */ /* 0x000e280008000200 */
[----:B----4-:R1:W-:Y:S04]  /*14cc0*/  STL.64 [R1+0xb68], R4 ;  /* 0x000b680401007387 */ /* 0x0103e80000100a00 */
[----:B-1----:R-:W2:Y:S04]  /*14cd0*/  LDL.LU R4, [R1+0xb0] ;  /* 0x0000b00001047983 */ /* 0x002ea80000300800 */
[----:B------:R-:W2:Y:S01]  /*14ce0*/  LDL.LU R5, [R1+0xb4] ;  /* 0x0000b40001057983 */ /* 0x000ea20000300800 */
[-C--:B0-----:R-:W-:Y:S03]  /*14cf0*/  HMMA.16816.F32 R16, R16, R20.reuse, R12 ;  /* 0x000000141010723c */ /* 0x081fe6000000180c */
[----:B------:R-:W3:Y:S04]  /*14d00*/  LDL.LU.64 R14, [R1+0xb90] ;  /* 0x000b9000010e7983 */ /* 0x000ee80000300a00 */
[----:B------:R-:W3:Y:S02]  /*14d10*/  LDL.LU.64 R12, [R1+0xb88] ;  /* 0x000b8800010c7983 */ /* 0x000ee40000300a00 */
[----:B---3--:R-:W-:Y:S02]  /*14d20*/  HMMA.16816.F32 R12, R12, R20, R24 ;  /* 0x000000140c0c723c */ /* 0x008fe40000001818 */
[----:B------:R-:W2:-:S15]  /*14d30*/  LDL.LU.64 R26, [R1+0xb80] ;  /* 0x000b8000011a7983 */ /* 0x000e9e0000300a00 */
[----:B------:R-:W-:Y:S02]  /*14d40*/  NOP ;  /* 0x0000000000007918 */ /* 0x000fe40000000000 */
[----:B------:R-:W-:Y:S04]  /*14d50*/  STL.64 [R1+0xb08], R14 ;  /* 0x000b080e01007387 */ /* 0x000fe80000100a00 */
[----:B------:R0:W-:Y:S02]  /*14d60*/  STL.64 [R1+0xb00], R12 ;  /* 0x000b000c01007387 */ /* 0x0001e40000100a00 */
[----:B0-----:R-:W-:Y:S02]  /*14d70*/  IMAD.MOV.U32 R12, RZ, RZ, R2 ;  /* 0x000000ffff0c7224 */ /* 0x001fe400078e0002 */
[----:B------:R-:W3:Y:S01]  /*14d80*/  LDL.LU R2, [R1+0xb78] ;  /* 0x000b780001027983 */ /* 0x000ee20000300800 */
[----:B--2---:R-:W-:Y:S03]  /*14d90*/  HMMA.16816.F32 R24, R8, R26, R4 ;  /* 0x0000001a0818723c */ /* 0x004fe60000001804 */
[----:B------:R-:W2:Y:S04]  /*14da0*/  LDL.LU.64 R6, [R1+0xb70] ;  /* 0x000b700001067983 */ /* 0x000ea80000300a00 */
[----:B------:R-:W2:-:S12]  /*14db0*/  LDL.LU.64 R4, [R1+0xb68] ;  /* 0x000b680001047983 */ /* 0x000e980000300a00 */
[----:B------:R-:W-:Y:S04]  /*14dc0*/  STL.64 [R1+0x5f0], R24 ;  /* 0x0005f01801007387 */ /* 0x000fe80000100a00 */
[----:B------:R0:W-:Y:S04]  /*14dd0*/  STL.64 [R1+0x5f8], R26 ;  /* 0x0005f81a01007387 */ /* 0x0001e80000100a00 */
[----:B0-----:R-:W2:Y:S01]  /*14de0*/  LDL.LU.64 R26, [R1+0xb60] ;  /* 0x000b6000011a7983 */ /* 0x001ea20000300a00 */
[----:B------:R-:W-:Y:S01]  /*14df0*/  IMAD.MOV.U32 R15, RZ, RZ, R0 ;  /* 0x000000ffff0f7224 */ /* 0x000fe200078e0000 */
[----:B--2---:R-:W-:Y:S01]  /*14e00*/  HMMA.16816.F32 R4, R8, R26, R4 ;  /* 0x0000001a0804723c */ /* 0x004fe20000001804 */
[----:B------:R-:W-:-:S02]  /*14e10*/  IMAD.MOV.U32 R3, RZ, RZ, R26 ;  /* 0x000000ffff037224 */ /* 0x000fc400078e001a */
[----:B------:R-:W-:-:S15]  /*14e20*/  IMAD.MOV.U32 R0, RZ, RZ, R27 ;  /* 0x000000ffff007224 */ /* 0x000fde00078e001b */
[----:B------:R-:W-:Y:S01]  /*14e30*/  NOP ;  /* 0x0000000000007918 */ /* 0x000fe20000000000 */
[----:B------:R-:W-:Y:S04]  /*14e40*/  STL.64 [R1+0x600], R4 ;  /* 0x0006000401007387 */ /* 0x000fe80000100a00 */
[----:B------:R0:W-:Y:S04]  /*14e50*/  STL.64 [R1+0x608], R6 ;  /* 0x0006080601007387 */ /* 0x0001e80000100a00 */
[----:B0-----:R-:W2:Y:S04]  /*14e60*/  LDL.LU.64 R6, [R1+0xb58] ;  /* 0x000b580001067983 */ /* 0x001ea80000300a00 */
[----:B------:R-:W2:Y:S04]  /*14e70*/  LDL.LU.64 R4, [R1+0xb50] ;  /* 0x000b500001047983 */ /* 0x000ea80000300a00 */
[----:B------:R-:W4:Y:S04]  /*14e80*/  LDL.LU.64 R26, [R1+0xb48] ;  /* 0x000b4800011a7983 */ /* 0x000f280000300a00 */
[----:B------:R-:W2:Y:S04]  /*14e90*/  LDL.LU R20, [R1+0x2e8] ;  /* 0x0002e80001147983 */ /* 0x000ea80000300800 */
[----:B------:R-:W2:Y:S01]  /*14ea0*/  LDL.LU R21, [R1+0x3b0] ;  /* 0x0003b00001157983 */ /* 0x000ea20000300800 */
[----:B------:R-:W-:-:S02]  /*14eb0*/  IMAD.MOV.U32 R13, RZ, RZ, R29 ;  /* 0x000000ffff0d7224 */ /* 0x000fc400078e001d */
[----:B------:R-:W-:-:S07]  /*14ec0*/  IMAD.MOV.U32 R14, RZ, RZ, R28 ;  /* 0x000000ffff0e7224 */ /* 0x000fce00078e001c */
[----:B----4-:R-:W-:-:S15]  /*14ed0*/  HMMA.16816.F32 R12, R8, R26, R12 ;  /* 0x0000001a080c723c */ /* 0x010fde000000180c */
[----:B------:R-:W-:-:S04]  /*14ee0*/  NOP ;  /* 0x0000000000007918 */ /* 0x000fc80000000000 */
[----:B------:R-:W-:Y:S04]  /*14ef0*/  STL.64 [R1+0x620], R12 ;  /* 0x0006200c01007387 */ /* 0x000fe80000100a00 */
[----:B------:R-:W-:Y:S04]  /*14f00*/  STL.64 [R1+0x628], R14 ;  /* 0x0006280e01007387 */ /* 0x000fe80000100a00 */
[----:B--2---:R0:W-:Y:S02]  /*14f10*/  STL.64 [R1+0xaa0], R20 ;  /* 0x000aa01401007387 */ /* 0x0041e40000100a00 */
[----:B0-----:R-:W-:-:S02]  /*14f20*/  IMAD.MOV.U32 R20, RZ, RZ, R3 ;  /* 0x000000ffff147224 */ /* 0x001fc400078e0003 */
[----:B------:R-:W3:Y:S04]  /*14f30*/  LDL.LU R3, [R1+0x2e0] ;  /* 0x0002e00001037983 */ /* 0x000ee80000300800 */
[----:B---3--:R-:W-:Y:S04]  /*14f40*/  STL.64 [R1+0xaa8], R2 ;  /* 0x000aa80201007387 */ /* 0x008fe80000100a00 */
[----:B------:R-:W2:Y:S04]  /*14f50*/  LDL.LU R24, [R1+0x3b4] ;  /* 0x0003b40001187983 */ /* 0x000ea80000300800 */
[----:B------:R-:W2:Y:S01]  /*14f60*/  LDL.LU R25, [R1+0x2d8] ;  /* 0x0002d80001197983 */ /* 0x000ea20000300800 */
[----:B------:R-:W-:Y:S03]  /*14f70*/  HMMA.16816.F32 R8, R8, R22, R16 ;  /* 0x000000160808723c */ /* 0x000fe60000001810 */
[----:B--2---:R-:W-:Y:S04]  /*14f80*/  STL.64 [R1+0xab0], R24 ;  /* 0x000ab01801007387 */ /* 0x004fe80000100a00 */
[----:B------:R-:W2:Y:S04]  /*14f90*/  LDL.LU R29, [R1+0x3b8] ;  /* 0x0003b800011d7983 */ /* 0x000ea80000300800 */
[----:B------:R-:W2:Y:S01]  /*14fa0*/  LDL.LU R28, [R1+0x2d0] ;  /* 0x0002d000011c7983 */ /* 0x000ea20000300800 */
[----:B------:R-:W-:-:S03]  /*14fb0*/  IMAD.MOV.U32 R21, RZ, RZ, R0 ;  /* 0x000000ffff157224 */ /* 0x000fc600078e0000 */
[----:B--2---:R-:W-:Y:S04]  /*14fc0*/  STL.64 [R1+0xab8], R28 ;  /* 0x000ab81c01007387 */ /* 0x004fe80000100a00 */
[----:B------:R-:W2:Y:S04]  /*14fd0*/  LDL.LU R0, [R1+0x3bc] ;  /* 0x0003bc0001007983 */ /* 0x000ea80000300800 */
[----:B------:R-:W3:Y:S04]  /*14fe0*/  LDL.LU R12, [R1+0x10] ;  /* 0x00001000010c7983 */ /* 0x000ee80000300800 */
[----:B------:R-:W-:Y:S04]  /*14ff0*/  STL.64 [R1+0x630], R8 ;  /* 0x0006300801007387 */ /* 0x000fe80000100a00 */
[----:B------:R-:W-:Y:S04]  /*15000*/  STL.64 [R1+0x638], R10 ;  /* 0x0006380a01007387 */ /* 0x000fe80000100a00 */
[----:B------:R-:W3:Y:S04]  /*15010*/  LDL.LU R13, [R1+0x14] ;  /* 0x00001400010d7983 */ /* 0x000ee80000300800 */
[----:B------:R-:W4:Y:S04]  /*15020*/  LDL.LU R14, [R1+0x18] ;  /* 0x00001800010e7983 */ /* 0x000f280000300800 */
[----:B------:R-:W4:Y:S04]  /*15030*/  LDL.LU R15, [R1+0x1c] ;  /* 0x00001c00010f7983 */ /* 0x000f280000300800 */
[----:B----4-:R0:W-:Y:S04]  /*15040*/  STL.64 [R1+0xb18], R14 ;  /* 0x000b180e01007387 */ /* 0x0101e80000100a00 */
[----:B---3--:R-:W-:Y:S01]  /*15050*/  STL.64 [R1+0xb10], R12 ;  /* 0x000b100c01007387 */ /* 0x008fe20000100a00 */
[----:B0-----:R-:W-:-:S02]  /*15060*/  IMAD.MOV.U32 R14, RZ, RZ, R20 ;  /* 0x000000ffff0e7224 */ /* 0x001fc400078e0014 */
[----:B------:R-:W-:-:S05]  /*15070*/  IMAD.MOV.U32 R15, RZ, RZ, R21 ;  /* 0x000000ffff0f7224 */ /* 0x000fca00078e0015 */
[----:B------:R0:W-:Y:S04]  /*15080*/  STL.64 [R1+0xb30], R14 ;  /* 0x000b300e01007387 */ /* 0x0001e80000100a00 */
[----:B0-----:R-:W3:Y:S04]  /*15090*/  LDL.LU R14, [R1+0x38] ;  /* 0x00003800010e7983 */ /* 0x001ee80000300800 */
[----:B------:R-:W3:Y:S04]  /*150a0*/  LDL.LU R15, [R1+0x3c] ;  /* 0x00003c00010f7983 */ /* 0x000ee80000300800 */
[----:B------:R-:W4:Y:S04]  /*150b0*/  LDL.LU R28, [R1+0x358] ;  /* 0x00035800011c7983 */ /* 0x000f280000300800 */
[----:B------:R-:W4:Y:S04]  /*150c0*/  LDL.LU R29, [R1+0x554] ;  /* 0x00055400011d7983 */ /* 0x000f280000300800 */
[----:B----4-:R0:W-:Y:S04]  /*150d0*/  STL.64 [R1+0xac0], R28 ;  /* 0x000ac01c01007387 */ /* 0x0101e80000100a00 */
[----:B0-----:R-:W4:Y:S04]  /*150e0*/  LDL.LU R28, [R1+0x360] ;  /* 0x00036000011c7983 */ /* 0x001f280000300800 */
        /* <DEDUP_REMOVED lines=22> */
[----:B------:R-:W2:Y:S04]  /*15250*/  LDL.LU R24, [R1+0x350] ;  /* 0x0003500001187983 */ /* 0x000ea80000300800 */
[----:B------:R-:W2:Y:S04]  /*15260*/  LDL.LU R25, [R1+0x54c] ;  /* 0x00054c0001197983 */ /* 0x000ea80000300800 */
[----:B------:R-:W-:Y:S04]  /*15270*/  STL.64 [R1+0xb28], R26 ;  /* 0x000b281a01007387 */ /* 0x000fe80000100a00 */
[----:B--2---:R0:W-:Y:S04]  /*15280*/  STL.64 [R1+0xb20], R24 ;  /* 0x000b201801007387 */ /* 0x0041e80000100a00 */
[----:B0-----:R-:W2:Y:S04]  /*15290*/  LDL.LU R24, [R1+0x50] ;  /* 0x0000500001187983 */ /* 0x001ea80000300800 */
[----:B------:R-:W2:Y:S04]  /*152a0*/  LDL.LU R25, [R1+0x54] ;  /* 0x0000540001197983 */ /* 0x000ea80000300800 */
[----:B------:R-:W2:Y:S04]  /*152b0*/  LDL.LU R26, [R1+0x58] ;  /* 0x00005800011a7983 */ /* 0x000ea80000300800 */
[----:B------:R-:W2:Y:S04]  /*152c0*/  LDL.LU R27, [R1+0x5c] ;  /* 0x00005c00011b7983 */ /* 0x000ea80000300800 */
[----:B--2---:R-:W-:Y:S04]  /*152d0*/  STL.64 [R1+0xb40], R26 ;  /* 0x000b401a01007387 */ /* 0x004fe80000100a00 */
[----:B------:R0:W-:Y:S04]  /*152e0*/  STL.64 [R1+0xb38], R24 ;  /* 0x000b381801007387 */ /* 0x0001e80000100a00 */
[----:B0-----:R-:W3:Y:S04]  /*152f0*/  LDL.LU R24, [R1+0x90] ;  /* 0x0000900001187983 */ /* 0x001ee80000300800 */
[----:B------:R-:W3:Y:S04]  /*15300*/  LDL.LU R25, [R1+0x94] ;  /* 0x0000940001197983 */ /* 0x000ee80000300800 */
[----:B------:R-:W3:Y:S04]  /*15310*/  LDL.LU R26, [R1+0x98] ;  /* 0x00009800011a7983 */ /* 0x000ee80000300800 */
[----:B------:R-:W3:Y:S04]  /*15320*/  LDL.LU R27, [R1+0x9c] ;  /* 0x00009c00011b7983 */ /* 0x000ee80000300800 */
        /* <DEDUP_REMOVED lines=11> */
[----:B------:R-:W2:Y:S01]  /*153e0*/  LDL.LU R19, [R1+0x3ac] ;  /* 0x0003ac0001137983 */ /* 0x000ea20000300800 */
[----:B---3--:R-:W-:Y:S03]  /*153f0*/  HMMA.16816.F32 R12, R4, R14, R24 ;  /* 0x0000000e040c723c */ /* 0x008fe60000001818 */
[----:B------:R-:W3:Y:S04]  /*15400*/  LDL.LU.64 R26, [R1+0xb40] ;  /* 0x000b4000011a7983 */ /* 0x000ee80000300a00 */
[----:B------:R-:W3:-:S12]  /*15410*/  LDL.LU.64 R24, [R1+0xb38] ;  /* 0x000b380001187983 */ /* 0x000ed80000300a00 */
[----:B------:R-:W-:Y:S04]  /*15420*/  STL.64 [R1+0x5b0], R12 ;  /* 0x0005b00c01007387 */ /* 0x000fe80000100a00 */
[----:B------:R0:W-:Y:S04]  /*15430*/  STL.64 [R1+0x5b8], R14 ;  /* 0x0005b80e01007387 */ /* 0x0001e80000100a00 */
[----:B0-----:R-:W3:Y:S02]  /*15440*/  LDL.LU.64 R14, [R1+0xb30] ;  /* 0x000b3000010e7983 */ /* 0x001ee40000300a00 */
[----:B---3--:R-:W-:Y:S02]  /*15450*/  HMMA.16816.F32 R12, R4, R14, R24 ;  /* 0x0000000e040c723c */ /* 0x008fe40000001818 */
[----:B------:R-:W3:Y:S04]  /*15460*/  LDL.LU.64 R26, [R1+0xb28] ;  /* 0x000b2800011a7983 */ /* 0x000ee80000300a00 */
[----:B------:R-:W2:-:S13]  /*15470*/  LDL.LU.64 R24, [R1+0xb20] ;  /* 0x000b200001187983 */ /* 0x000e9a0000300a00 */
        /* <DEDUP_REMOVED lines=10> */
[----:B------:R-:W2:Y:S04]  /*15520*/  LDL.LU R26, [R1+0x310] ;  /* 0x00031000011a7983 */ /* 0x000ea80000300800 */
[----:B------:R-:W2:Y:S01]  /*15530*/  LDL.LU R27, [R1+0x39c] ;  /* 0x00039c00011b7983 */ /* 0x000ea20000300800 */
[----:B----4-:R-:W-:-:S04]  /*15540*/  LOP3.LUT R29, R29, R28, RZ, 0x3c, !PT ;  /* 0x0000001c1d1d7212 */ /* 0x010fc800078e3cff */
[----:B------:R-:W-:-:S04]  /*15550*/  LOP3.LUT R28, R29, R28, RZ, 0x3c, !PT ;  /* 0x0000001c1d1c7212 */ /* 0x000fc800078e3cff */
[----:B------:R-:W-:Y:S01]  /*15560*/  LOP3.LUT R29, R29, R28, RZ, 0x3c, !PT ;  /* 0x0000001c1d1d7212 */ /* 0x000fe200078e3cff */
[----:B---3--:R-:W-:Y:S01]  /*15570*/  HMMA.16816.F32 R12, R4, R22, R12 ;  /* 0x00000016040c723c */ /* 0x008fe2000000180c */
[----:B------:R-:W3:Y:S04]  /*15580*/  LDL.LU R4, [R1+0x338] ;  /* 0x0003380001047983 */ /* 0x000ee80000300800 */
[----:B------:R-:W3:-:S14]  /*15590*/  LDL.LU R5, [R1+0x51c] ;  /* 0x00051c0001057983 */ /* 0x000edc0000300800 */
[----:B------:R0:W-:Y:S04]  /*155a0*/  STL.64 [R1+0x5c0], R12 ;  /* 0x0005c00c01007387 */ /* 0x0001e80000100a00 */
[----:B------:R1:W-:Y:S04]  /*155b0*/  STL.64 [R1+0x5c8], R14 ;  /* 0x0005c80e01007387 */ /* 0x0003e80000100a00 */
[----:B------:R-:W4:Y:S04]  /*155c0*/  LDL.LU R6, [R1+0x330] ;  /* 0x0003300001067983 */ /* 0x000f280000300800 */
[----:B------:R-:W4:Y:S04]  /*155d0*/  LDL.LU R7, [R1+0x38c] ;  /* 0x00038c0001077983 */ /* 0x000f280000300800 */
[----:B------:R-:W2:Y:S04]  /*155e0*/  LDL.LU R22, [R1+0x328] ;  /* 0x0003280001167983 */ /* 0x000ea80000300800 */
[----:B------:R-:W2:Y:S04]  /*155f0*/  LDL.LU R23, [R1+0x390] ;  /* 0x0003900001177983 */ /* 0x000ea80000300800 */
[----:B0-----:R-:W2:Y:S04]  /*15600*/  LDL.LU R12, [R1+0x320] ;  /* 0x00032000010c7983 */ /* 0x001ea80000300800 */
[----:B------:R-:W2:Y:S04]  /*15610*/  LDL.LU R13, [R1+0x394] ;  /* 0x00039400010d7983 */ /* 0x000ea80000300800 */
[----:B-1----:R-:W2:Y:S04]  /*15620*/  LDL.LU R14, [R1+0x318] ;  /* 0x00031800010e7983 */ /* 0x002ea80000300800 */
[----:B------:R-:W2:Y:S04]  /*15630*/  LDL.LU R15, [R1+0x398] ;  /* 0x00039800010f7983 */ /* 0x000ea80000300800 */
[----:B------:R0:W-:Y:S04]  /*15640*/  STL.64 [R1+0x128], R28 ;  /* 0x0001281c01007387 */ /* 0x0001e80000100a00 */
[----:B0-----:R-:W2:Y:S02]  /*15650*/  LDL.LU.64 R28, [R1+0xaf8] ;  /* 0x000af800011c7983 */ /* 0x001ea40000300a00 */
[----:B--2---:R-:W-:-:S04]  /*15660*/  LOP3.LUT R29, R29, R28, RZ, 0x3c, !PT ;  /* 0x0000001c1d1d7212 */ /* 0x004fc800078e3cff */
[----:B------:R-:W-:-:S04]  /*15670*/  LOP3.LUT R28, R29, R28, RZ, 0x3c, !PT ;  /* 0x0000001c1d1c7212 */ /* 0x000fc800078e3cff */
[----:B------:R-:W-:-:S05]  /*15680*/  LOP3.LUT R29, R29, R28, RZ, 0x3c, !PT ;  /* 0x0000001c1d1d7212 */ /* 0x000fca00078e3cff */
        /* <DEDUP_REMOVED lines=31> */
[----:B0-----:R-:W2:Y:S01]  /*15880*/  LDL.LU.64 R28, [R1+0xac0] ;  /* 0x000ac000011c7983 */ /* 0x001ea20000300a00 */
[----:B------:R-:W-:Y:S02]  /*15890*/  LOP3.LUT R25, R25, R24, RZ, 0x3c, !PT ;  /* 0x0000001819197212 */ /* 0x000fe400078e3cff */
[----:B------:R-:W-:Y:S02]  /*158a0*/  LOP3.LUT R3, R3, R2, RZ, 0x3c, !PT ;  /* 0x0000000203037212 */ /* 0x000fe400078e3cff */
[----:B------:R-:W-:Y:S02]  /*158b0*/  LOP3.LUT R21, R21, R20, RZ, 0x3c, !PT ;  /* 0x0000001415157212 */ /* 0x000fe400078e3cff */
[----:B------:R-:W-:-:S02]  /*158c0*/  LOP3.LUT R24, R25, R24, RZ, 0x3c, !PT ;  /* 0x0000001819187212 */ /* 0x000fc400078e3cff */
[----:B------:R-:W-:Y:S02]  /*158d0*/  LOP3.LUT R2, R3, R2, RZ, 0x3c, !PT ;  /* 0x0000000203027212 */ /* 0x000fe400078e3cff */
[----:B------:R-:W-:Y:S02]  /*158e0*/  LOP3.LUT R20, R21, R20, RZ, 0x3c, !PT ;  /* 0x0000001415147212 */ /* 0x000fe400078e3cff */
[----:B------:R-:W-:Y:S02]  /*158f0*/  LOP3.LUT R25, R25, R24, RZ, 0x3c, !PT ;  /* 0x0000001819197212 */ /* 0x000fe400078e3cff */
[----:B------:R-:W-:Y:S02]  /*15900*/  LOP3.LUT R3, R3, R2, RZ, 0x3c, !PT ;  /* 0x0000000203037212 */ /* 0x000fe400078e3cff */
[----:B------:R-:W-:Y:S02]  /*15910*/  LOP3.LUT R21, R21, R20, RZ, 0x3c, !PT ;  /* 0x0000001415157212 */ /* 0x000fe400078e3cff */
[----:B--2---:R-:W-:-:S04]  /*15920*/  LOP3.LUT R29, R29, R28, RZ, 0x3c, !PT ;  /* 0x0000001c1d1d7212 */ /* 0x004fc800078e3cff */
[----:B------:R-:W-:-:S04]  /*15930*/  LOP3.LUT R28, R29, R28, RZ, 0x3c, !PT ;  /* 0x0000001c1d1c7212 */ /* 0x000fc800078e3cff */
[----:B------:R-:W-:-:S05]  /*15940*/  LOP3.LUT R29, R29, R28, RZ, 0x3c, !PT ;  /* 0x0000001c1d1d7212 */ /* 0x000fca00078e3cff */
[----:B------:R0:W-:Y:S04]  /*15950*/  STL.64 [R1+0xe8], R28 ;  /* 0x0000e81c01007387 */ /* 0x0001e80000100a00 */
[----:B0-----:R-:W2:Y:S04]  /*15960*/  LDL.LU.64 R28, [R1+0xab8] ;  /* 0x000ab800011c7983 */ /* 0x001ea80000300a00 */
[----:B------:R0:W-:Y:S04]  /*15970*/  STL.64 [R1+0xe0], R24 ;  /* 0x0000e01801007387 */ /* 0x0001e80000100a00 */
[----:B0-----:R-:W2:Y:S04]  /*15980*/  LDL.LU.64 R24, [R1+0xab0] ;  /* 0x000ab00001187983 */ /* 0x001ea80000300a00 */
[----:B------:R0:W-:Y:S04]  /*15990*/  STL.64 [R1+0xd8], R2 ;  /* 0x0000d80201007387 */ /* 0x0001e80000100a00 */
[----:B0-----:R-:W2:Y:S04]  /*159a0*/  LDL.LU.64 R2, [R1+0xaa8] ;  /* 0x000aa80001027983 */ /* 0x001ea80000300a00 */
[----:B------:R0:W-:Y:S04]  /*159b0*/  STL.64 [R1+0xd0], R20 ;  /* 0x0000d01401007387 */ /* 0x0001e80000100a00 */
[----:B0-----:R-:W2:Y:S01]  /*159c0*/  LDL.LU.64 R20, [R1+0xaa0] ;  /* 0x000aa00001147983 */ /* 0x001ea20000300a00 */
[----:B---3--:R-:W-:-:S02]  /*159d0*/  LOP3.LUT R5, R5, R4, RZ, 0x3c, !PT ;  /* 0x0000000405057212 */ /* 0x008fc400078e3cff */
[----:B----4-:R-:W-:Y:S02]  /*159e0*/  LOP3.LUT R7, R7, R6, RZ, 0x3c, !PT ;  /* 0x0000000607077212 */ /* 0x010fe400078e3cff */
[----:B------:R-:W-:Y:S02]  /*159f0*/  LOP3.LUT R4, R5, R4, RZ, 0x3c, !PT ;  /* 0x0000000405047212 */ /* 0x000fe400078e3cff */
[----:B------:R-:W-:Y:S02]  /*15a00*/  LOP3.LUT R6, R7, R6, RZ, 0x3c, !PT ;  /* 0x0000000607067212 */ /* 0x000fe400078e3cff */
[----:B------:R-:W-:Y:S02]  /*15a10*/  LOP3.LUT R13, R13, R12, RZ, 0x3c, !PT ;  /* 0x0000000c0d0d7212 */ /* 0x000fe400078e3cff */
[----:B------:R-:W-:Y:S02]  /*15a20*/  LOP3.LUT R5, R5, R4, RZ, 0x3c, !PT ;  /* 0x0000000405057212 */ /* 0x000fe400078e3cff */
[----:B------:R-:W-:-:S02]  /*15a30*/  LOP3.LUT R7, R7, R6, RZ, 0x3c, !PT ;  /* 0x0000000607077212 */ /* 0x000fc400078e3cff */
[----:B------:R-:W-:Y:S02]  /*15a40*/  LOP3.LUT R12, R13, R12, RZ, 0x3c, !PT ;  /* 0x0000000c0d0c7212 */ /* 0x000fe400078e3cff */
[----:B------:R-:W-:Y:S01]  /*15a50*/  LOP3.LUT R9, R9, R8, RZ, 0x3c, !PT ;  /* 0x0000000809097212 */ /* 0x000fe200078e3cff */
[----:B------:R0:W-:Y:S01]  /*15a60*/  STL.64 [R1+0xc8], R4 ;  /* 0x0000c80401007387 */ /* 0x0001e20000100a00 */
[----:B------:R-:W-:-:S03]  /*15a70*/  LOP3.LUT R13, R13, R12, RZ, 0x3c, !PT ;  /* 0x0000000c0d0d7212 */ /* 0x000fc600078e3cff */
[----:B------:R1:W-:Y:S01]  /*15a80*/  STL.64 [R1+0xc0], R6 ;  /* 0x0000c00601007387 */ /* 0x0003e20000100a00 */
[C---:B------:R-:W-:Y:S01]  /*15a90*/  LOP3.LUT R8, R9.reuse, R8, RZ, 0x3c, !PT ;  /* 0x0000000809087212 */ /* 0x040fe200078e3cff */
[----:B0-----:R-:W-:Y:S02]  /*15aa0*/  IMAD.MOV.U32 R4, RZ, RZ, R23 ;  /* 0x000000ffff047224 */ /* 0x001fe400078e0017 */
[----:B------:R-:W-:Y:S02]  /*15ab0*/  IMAD.MOV.U32 R5, RZ, RZ, R22 ;  /* 0x000000ffff057224 */ /* 0x000fe400078e0016 */
[----:B-1----:R-:W-:Y:S02]  /*15ac0*/  IMAD.MOV.U32 R6, RZ, RZ, R15 ;  /* 0x000000ffff067224 */ /* 0x002fe400078e000f */
[----:B------:R-:W-:Y:S01]  /*15ad0*/  IMAD.MOV.U32 R7, RZ, RZ, R14 ;  /* 0x000000ffff077224 */ /* 0x000fe200078e000e */
[----:B------:R0:W-:Y:S01]  /*15ae0*/  STL.64 [R1+0xb8], R4 ;  /* 0x0000b80401007387 */ /* 0x0001e20000100a00 */
[----:B------:R-:W-:-:S03]  /*15af0*/  LOP3.LUT R9, R9, R8, RZ, 0x3c, !PT ;  /* 0x0000000809097212 */ /* 0x000fc600078e3cff */
[----:B------:R-:W-:Y:S04]  /*15b00*/  STL.64 [R1+0xb0], R12 ;  /* 0x0000b00c01007387 */ /* 0x000fe80000100a00 */
[----:B------:R1:W-:Y:S01]  /*15b10*/  STL.64 [R1+0xa8], R6 ;  /* 0x0000a80601007387 */ /* 0x0003e20000100a00 */
[----:B0-----:R-:W-:Y:S02]  /*15b20*/  IMAD.MOV.U32 R4, RZ, RZ, R27 ;  /* 0x000000ffff047224 */ /* 0x001fe400078e001b */
[----:B------:R-:W-:Y:S02]  /*15b30*/  IMAD.MOV.U32 R5, RZ, RZ, R26 ;  /* 0x000000ffff057224 */ /* 0x000fe400078e001a */
[----:B-1----:R-:W-:Y:S02]  /*15b40*/  IMAD.MOV.U32 R6, RZ, RZ, R11 ;  /* 0x000000ffff067224 */ /* 0x002fe400078e000b */
[----:B------:R-:W-:Y:S01]  /*15b50*/  IMAD.MOV.U32 R7, RZ, RZ, R10 ;  /* 0x000000ffff077224 */ /* 0x000fe200078e000a */
[----:B------:R0:W-:Y:S04]  /*15b60*/  STL.64 [R1+0xa0], R4 ;  /* 0x0000a00401007387 */ /* 0x0001e80000100a00 */
[----:B------:R1:W-:Y:S04]  /*15b70*/  STL.64 [R1+0x98], R8 ;  /* 0x0000980801007387 */ /* 0x0003e80000100a00 */
[----:B------:R-:W-:Y:S01]  /*15b80*/  STL.64 [R1+0x90], R6 ;  /* 0x0000900601007387 */ /* 0x000fe20000100a00 */
[----:B0-----:R-:W-:-:S02]  /*15b90*/  IMAD.MOV.U32 R4, RZ, RZ, R17 ;  /* 0x000000ffff047224 */ /* 0x001fc400078e0011 */
[----:B------:R-:W-:Y:S02]  /*15ba0*/  IMAD.MOV.U32 R5, RZ, RZ, R16 ;  /* 0x000000ffff057224 */ /* 0x000fe400078e0010 */
[----:B-1----:R-:W-:Y:S02]  /*15bb0*/  IMAD.MOV.U32 R8, RZ, RZ, R19 ;  /* 0x000000ffff087224 */ /* 0x002fe400078e0013 */
[----:B------:R-:W-:Y:S01]  /*15bc0*/  IMAD.MOV.U32 R9, RZ, RZ, R18 ;  /* 0x000000ffff097224 */ /* 0x000fe200078e0012 */
[----:B------:R-:W-:Y:S04]  /*15bd0*/  STL.64 [R1+0x88], R4 ;  /* 0x0000880401007387 */ /* 0x000fe80000100a00 */
[----:B------:R2:W-:Y:S02]  /*15be0*/  STL.64 [R1+0x80], R8 ;  /* 0x0000800801007387 */ /* 0x0005e40000100a00 */
[----:B--2---:R-:W-:-:S02]  /*15bf0*/  IMAD.MOV.U32 R8, RZ, RZ, R29 ;  /* 0x000000ffff087224 */ /* 0x004fc400078e001d */
[----:B------:R-:W-:Y:S02]  /*15c00*/  IMAD.MOV.U32 R4, RZ, RZ, R24 ;  /* 0x000000ffff047224 */ /* 0x000fe400078e0018 */
[----:B------:R-:W-:Y:S02]  /*15c10*/  IMAD.MOV.U32 R9, RZ, RZ, R25 ;  /* 0x000000ffff097224 */ /* 0x000fe400078e0019 */
[----:B------:R-:W-:Y:S02]  /*15c20*/  IMAD.MOV.U32 R5, RZ, RZ, R3 ;  /* 0x000000ffff057224 */ /* 0x000fe400078e0003 */
[----:B------:R-:W-:Y:S02]  /*15c30*/  IMAD.MOV.U32 R6, RZ, RZ, R21 ;  /* 0x000000ffff067224 */ /* 0x000fe400078e0015 */
[----:B------:R-:W-:-:S05]  /*15c40*/  IMAD.MOV.U32 R7, RZ, RZ, R20 ;  /* 0x000000ffff077224 */ /* 0x000fca00078e0014 */
[----:B------:R-:W-:Y:S04]  /*15c50*/  STL.64 [R1+0x78], R6 ;  /* 0x0000780601007387 */ /* 0x000fe80000100a00 */
[----:B------:R0:W-:Y:S04]  /*15c60*/  STL.64 [R1+0x70], R4 ;  /* 0x0000700401007387 */ /* 0x0001e80000100a00 */
[----:B0-----:R-:W2:Y:S04]  /*15c70*/  LDL.LU R4, [R1+0x288] ;  /* 0x0002880001047983 */ /* 0x001ea80000300800 */
[----:B------:R-:W-:Y:S04]  /*15c80*/  STL.64 [R1+0x68], R8 ;  /* 0x0000680801007387 */ /* 0x000fe80000100a00 */
[----:B------:R-:W2:Y:S01]  /*15c90*/  LDL.LU R5, [R1+0x3e0] ;  /* 0x0003e00001057983 */ /* 0x000ea20000300800 */
[----:B------:R-:W-:-:S02]  /*15ca0*/  IMAD.MOV.U32 R6, RZ, RZ, R0 ;  /* 0x000000ffff067224 */ /* 0x000fc400078e0000 */
[----:B------:R-:W-:-:S05]  /*15cb0*/  IMAD.MOV.U32 R7, RZ, RZ, R28 ;  /* 0x000000ffff077224 */ /* 0x000fca00078e001c */
[----:B------:R-:W-:Y:S04]  /*15cc0*/  STL.64 [R1+0x60], R6 ;  /* 0x0000600601007387 */ /* 0x000fe80000100a00 */
[----:B--2---:R0:W-:Y:S04]  /*15cd0*/  STL.64 [R1+0xa60], R4 ;  /* 0x000a600401007387 */ /* 0x0041e80000100a00 */
[----:B0-----:R-:W2:Y:S04]  /*15ce0*/  LDL.LU R4, [R1+0x290] ;  /* 0x0002900001047983 */ /* 0x001ea80000300800 */
[----:B------:R-:W2:Y:S04]  /*15cf0*/  LDL.LU R5, [R1+0x3dc] ;  /* 0x0003dc0001057983 */ /* 0x000ea80000300800 */
        /* <DEDUP_REMOVED lines=87> */
[----:B---3--:R-:W-:Y:S02]  /*16270*/  LOP3.LUT R9, R9, R8, RZ, 0x3c, !PT ;  /* 0x0000000809097212 */ /* 0x008fe400078e3cff */
[----:B------:R-:W-:Y:S02]  /*16280*/  LOP3.LUT R11, R11, R10, RZ, 0x3c, !PT ;  /* 0x0000000a0b0b7212 */ /* 0x000fe400078e3cff */
[----:B------:R-:W-:Y:S02]  /*16290*/  LOP3.LUT R8, R9, R8, RZ, 0x3c, !PT ;  /* 0x0000000809087212 */ /* 0x000fe400078e3cff */
[----:B------:R-:W-:-:S02]  /*162a0*/  LOP3.LUT R10, R11, R10, RZ, 0x3c, !PT ;  /* 0x0000000a0b0a7212 */ /* 0x000fc400078e3cff */
[----:B------:R-:W-:Y:S02]  /*162b0*/  LOP3.LUT R9, R9, R8, RZ, 0x3c, !PT ;  /* 0x0000000809097212 */ /* 0x000fe400078e3cff */
[----:B------:R-:W-:Y:S02]  /*162c0*/  LOP3.LUT R11, R11, R10, RZ, 0x3c, !PT ;  /* 0x0000000a0b0b7212 */ /* 0x000fe400078e3cff */
[----:B--2---:R-:W-:-:S04]  /*162d0*/  LOP3.LUT R5, R5, R4, RZ, 0x3c, !PT ;  /* 0x0000000405057212 */ /* 0x004fc800078e3cff */
[----:B------:R-:W-:-:S04]  /*162e0*/  LOP3.LUT R4, R5, R4, RZ, 0x3c, !PT ;  /* 0x0000000405047212 */ /* 0x000fc800078e3cff */
[----:B------:R-:W-:-:S05]  /*162f0*/  LOP3.LUT R5, R5, R4, RZ, 0x3c, !PT ;  /* 0x0000000405057212 */ /* 0x000fca00078e3cff */
[----:B------:R4:W-:Y:S02]  /*16300*/  STL.64 [R1+0x18], R4 ;  /* 0x0000180401007387 */ /* 0x0009e40000100a00 */
[----:B----4-:R-:W-:Y:S02]  /*16310*/  IMAD.MOV.U32 R4, RZ, RZ, R7 ;  /* 0x000000ffff047224 */ /* 0x010fe400078e0007 */
[----:B------:R-:W-:Y:S02]  /*16320*/  IMAD.MOV.U32 R5, RZ, RZ, R6 ;  /* 0x000000ffff057224 */ /* 0x000fe400078e0006 */
[----:B------:R-:W-:Y:S02]  /*16330*/  IMAD.MOV.U32 R6, RZ, RZ, R23 ;  /* 0x000000ffff067224 */ /* 0x000fe400078e0017 */
        /* <DEDUP_REMOVED lines=8> */
[----:B------:R0:W-:Y:S01]  /*163c0*/  STL.64 [R1], R4 ;  /* 0x0000000401007387 */ /* 0x0001e20000100a00 */
[----:B------:R-:W-:Y:S02]  /*163d0*/  IMAD.MOV.U32 R12, RZ, RZ, R17 ;  /* 0x000000ffff0c7224 */ /* 0x000fe400078e0011 */
[----:B------:R-:W-:Y:S02]  /*163e0*/  IMAD.MOV.U32 R13, RZ, RZ, R16 ;  /* 0x000000ffff0d7224 */ /* 0x000fe400078e0010 */
[----:B------:R-:W-:-:S02]  /*163f0*/  IMAD.MOV.U32 R16, RZ, RZ, R21 ;  /* 0x000000ffff107224 */ /* 0x000fc400078e0015 */
[----:B------:R-:W-:Y:S02]  /*16400*/  IMAD.MOV.U32 R17, RZ, RZ, R20 ;  /* 0x000000ffff117224 */ /* 0x000fe400078e0014 */
[----:B0-----:R-:W-:Y:S02]  /*16410*/  IMAD.MOV.U32 R4, RZ, RZ, R15 ;  /* 0x000000ffff047224 */ /* 0x001fe400078e000f */
[----:B------:R-:W-:Y:S02]  /*16420*/  IMAD.MOV.U32 R5, RZ, RZ, R14 ;  /* 0x000000ffff057224 */ /* 0x000fe400078e000e */
[----:B------:R-:W-:Y:S02]  /*16430*/  IMAD.MOV.U32 R14, RZ, RZ, R19 ;  /* 0x000000ffff0e7224 */ /* 0x000fe400078e0013 */
[----:B------:R-:W-:Y:S02]  /*16440*/  IMAD.MOV.U32 R15, RZ, RZ, R18 ;  /* 0x000000ffff0f7224 */ /* 0x000fe400078e0012 */
[----:B------:R-:W-:Y:S01]  /*16450*/  IMAD.MOV.U32 R18, RZ, RZ, R24 ;  /* 0x000000ffff127224 */ /* 0x000fe200078e0018 */
[----:B------:R-:W-:Y:S04]  /*16460*/  STL.64 [R1+0x818], R4 ;  /* 0x0008180401007387 */ /* 0x000fe80000100a00 */
[----:B------:R-:W-:Y:S04]  /*16470*/  STL.64 [R1+0x820], R6 ;  /* 0x0008200601007387 */ /* 0x000fe80000100a00 */
[----:B------:R-:W-:Y:S01]  /*16480*/  STL.64 [R1+0x828], R8 ;  /* 0x0008280801007387 */ /* 0x000fe20000100a00 */
[----:B------:R-:W-:-:S03]  /*16490*/  IMAD.MOV.U32 R19, RZ, RZ, R3 ;  /* 0x000000ffff137224 */ /* 0x000fc600078e0003 */
[----:B------:R-:W-:Y:S04]  /*164a0*/  STL.64 [R1+0x830], R10 ;  /* 0x0008300a01007387 */ /* 0x000fe80000100a00 */
[----:B------:R-:W-:Y:S04]  /*164b0*/  STL.64 [R1+0x838], R12 ;  /* 0x0008380c01007387 */ /* 0x000fe80000100a00 */
[----:B------:R-:W-:Y:S04]  /*164c0*/  STL.64 [R1+0x840], R14 ;  /* 0x0008400e01007387 */ /* 0x000fe80000100a00 */
[----:B------:R-:W-:Y:S04]  /*164d0*/  STL.64 [R1+0x848], R16 ;  /* 0x0008481001007387 */ /* 0x000fe80000100a00 */
[----:B------:R0:W-:Y:S04]  /*164e0*/  STL.64 [R1+0x850], R18 ;  /* 0x0008501201007387 */ /* 0x0001e80000100a00 */
[----:B------:R-:W2:Y:S04]  /*164f0*/  LDL.LU R22, [R1+0x210] ;  /* 0x0002100001167983 */ /* 0x000ea80000300800 */
[----:B------:R-:W2:Y:S01]  /*16500*/  LDL.LU R23, [R1+0x418] ;  /* 0x0004180001177983 */ /* 0x000ea20000300800 */
[----:B------:R-:W-:-:S03]  /*16510*/  IMAD.MOV.U32 R21, RZ, RZ, R25 ;  /* 0x000000ffff157224 */ /* 0x000fc600078e0019 */
[----:B------:R-:W3:Y:S04]  /*16520*/  LDL.LU R24, [R1+0x208] ;  /* 0x0002080001187983 */ /* 0x000ee80000300800 */
[----:B------:R-:W3:Y:S04]  /*16530*/  LDL.LU R25, [R1+0x41c] ;  /* 0x00041c0001197983 */ /* 0x000ee80000300800 */
[----:B------:R-:W4:Y:S04]  /*16540*/  LDL.LU R26, [R1+0x200] ;  /* 0x00020000011a7983 */ /* 0x000f280000300800 */
[----:B------:R-:W4:Y:S04]  /*16550*/  LDL.LU R27, [R1+0x420] ;  /* 0x00042000011b7983 */ /* 0x000f280000300800 */
        /* <DEDUP_REMOVED lines=31> */
[----:B------:R-:W2:Y:S01]  /*16750*/  LDL.LU R19, [R1+0x428] ;  /* 0x0004280001137983 */ /* 0x000ea20000300800 */
[----:B------:R-:W-:-:S02]  /*16760*/  LOP3.LUT R23, R23, R22, RZ, 0x3c, !PT ;  /* 0x0000001617177212 */ /* 0x000fc400078e3cff */
[----:B---3--:R-:W-:Y:S01]  /*16770*/  LOP3.LUT R25, R25, R24, RZ, 0x3c, !PT ;  /* 0x0000001819197212 */ /* 0x008fe200078e3cff */
[----:B--2---:R0:W-:Y:S04]  /*16780*/  STL.64 [R1+0xa58], R18 ;  /* 0x000a581201007387 */ /* 0x0041e80000100a00 */
[----:B0-----:R-:W2:Y:S04]  /*16790*/  LDL.LU R18, [R1+0x1f8] ;  /* 0x0001f80001127983 */ /* 0x001ea80000300800 */
[----:B------:R-:W2:Y:S04]  /*167a0*/  LDL.LU R19, [R1+0x424] ;  /* 0x0004240001137983 */ /* 0x000ea80000300800 */
        /* <DEDUP_REMOVED lines=13> */
[----:B------:R-:W-:Y:S01]  /*16880*/  LOP3.LUT R22, R23, R22, RZ, 0x3c, !PT ;  /* 0x0000001617167212 */ /* 0x000fe200078e3cff */
[----:B------:R-:W-:-:S02]  /*16890*/  IMAD.MOV.U32 R20, RZ, RZ, R0 ;  /* 0x000000ffff147224 */ /* 0x000fc400078e0000 */
[----:B------:R-:W3:Y:S04]  /*168a0*/  LDL.LU R5, [R1+0x47c] ;  /* 0x00047c0001057983 */ /* 0x000ee80000300800 */
[----:B------:R-:W3:Y:S01]  /*168b0*/  LDL.LU R28, [R1+0x214] ;  /* 0x00021400011c7983 */ /* 0x000ee20000300800 */
[----:B----4-:R-:W-:-:S03]  /*168c0*/  LOP3.LUT R27, R27, R26, RZ, 0x3c, !PT ;  /* 0x0000001a1b1b7212 */ /* 0x010fc600078e3cff */
[----:B------:R-:W4:Y:S01]  /*168d0*/  LDL.LU R29, [R1+0x480] ;  /* 0x00048000011d7983 */ /* 0x000f220000300800 */
[----:B------:R-:W-:-:S03]  /*168e0*/  LOP3.LUT R24, R25, R24, RZ, 0x3c, !PT ;  /* 0x0000001819187212 */ /* 0x000fc600078e3cff */
[----:B------:R-:W3:Y:S01]  /*168f0*/  LDL.LU R3, [R1+0x21c] ;  /* 0x00021c0001037983 */ /* 0x000ee20000300800 */
[----:B------:R-:W-:-:S03]  /*16900*/  LOP3.LUT R23, R23, R22, RZ, 0x3c, !PT ;  /* 0x0000001617177212 */ /* 0x000fc600078e3cff */
[----:B------:R-:W3:Y:S04]  /*16910*/  LDL.LU R0, [R1+0x484] ;  /* 0x0004840001007983 */ /* 0x000ee80000300800 */
[----:B------:R0:W-:Y:S01]  /*16920*/  STL.64 [R1+0x858], R20 ;  /* 0x0008581401007387 */ /* 0x0001e20000100a00 */
[----:B------:R-:W-:Y:S02]  /*16930*/  LOP3.LUT R26, R27, R26, RZ, 0x3c, !PT ;  /* 0x0000001a1b1a7212 */ /* 0x000fe400078e3cff */
[----:B------:R-:W-:Y:S02]  /*16940*/  LOP3.LUT R25, R25, R24, RZ, 0x3c, !PT ;  /* 0x0000001819197212 */ /* 0x000fe400078e3cff */
[----:B------:R-:W-:Y:S01]  /*16950*/  LOP3.LUT R27, R27, R26, RZ, 0x3c, !PT ;  /* 0x0000001a1b1b7212 */ /* 0x000fe200078e3cff */
[----:B0-----:R-:W3:Y:S04]  /*16960*/  LDL.LU R20, [R1+0x1cc] ;  /* 0x0001cc0001147983 */ /* 0x001ee80000300800 */
[----:B------:R-:W3:Y:S04]  /*16970*/  LDL.LU R21, [R1+0x45c] ;  /* 0x00045c0001157983 */ /* 0x000ee80000300800 */
[----:B------:R0:W-:Y:S04]  /*16980*/  STL.64 [R1+0x860], R22 ;  /* 0x0008601601007387 */ /* 0x0001e80000100a00 */
[----:B0-----:R-:W3:Y:S04]  /*16990*/  LDL.LU R22, [R1+0x1c4] ;  /* 0x0001c40001167983 */ /* 0x001ee80000300800 */
[----:B------:R-:W3:Y:S04]  /*169a0*/  LDL.LU R23, [R1+0x458] ;  /* 0x0004580001177983 */ /* 0x000ee80000300800 */
[----:B------:R0:W-:Y:S04]  /*169b0*/  STL.64 [R1+0x868], R24 ;  /* 0x0008681801007387 */ /* 0x0001e80000100a00 */
[----:B0-----:R-:W3:Y:S04]  /*169c0*/  LDL.LU R24, [R1+0x1bc] ;  /* 0x0001bc0001187983 */ /* 0x001ee80000300800 */
[----:B------:R-:W3:Y:S04]  /*169d0*/  LDL.LU R25, [R1+0x454] ;  /* 0x0004540001197983 */ /* 0x000ee80000300800 */
[----:B------:R0:W-:Y:S04]  /*169e0*/  STL.64 [R1+0x870], R26 ;  /* 0x0008701a01007387 */ /* 0x0001e80000100a00 */
[----:B0-----:R-:W3:Y:S04]  /*169f0*/  LDL.LU R26, [R1+0x1b4] ;  /* 0x0001b400011a7983 */ /* 0x001ee80000300800 */
        /* <DEDUP_REMOVED lines=61> */
[----:B------:R-:W-:-:S03]  /*16dd0*/  LOP3.LUT R25, R25, R24, RZ, 0x3c, !PT ;  /* 0x0000001819197212 */ /* 0x000fc600078e3cff */
[----:B------:R0:W-:Y:S04]  /*16de0*/  STL.64 [R1+0x188], R26 ;  /* 0x0001881a01007387 */ /* 0x0001e80000100a00 */
[----:B------:R1:W-:Y:S01]  /*16df0*/  STL.64 [R1+0x190], R24 ;  /* 0x0001901801007387 */ /* 0x0003e20000100a00 */
[----:B0-----:R-:W-:Y:S02]  /*16e00*/  IMAD.MOV.U32 R26, RZ, RZ, R23 ;  /* 0x000000ffff1a7224 */ /* 0x001fe400078e0017 */
[----:B------:R-:W-:Y:S02]  /*16e10*/  IMAD.MOV.U32 R27, RZ, RZ, R22 ;  /* 0x000000ffff1b7224 */ /* 0x000fe400078e0016 */
[----:B-1----:R-:W-:Y:S02]  /*16e20*/  IMAD.MOV.U32 R24, RZ, RZ, R21 ;  /* 0x000000ffff187224 */ /* 0x002fe400078e0015 */
[----:B------:R-:W-:-:S02]  /*16e30*/  IMAD.MOV.U32 R25, RZ, RZ, R20 ;  /* 0x000000ffff197224 */ /* 0x000fc400078e0014 */
[----:B------:R-:W-:Y:S02]  /*16e40*/  IMAD.MOV.U32 R20, RZ, RZ, R17 ;  /* 0x000000ffff147224 */ /* 0x000fe400078e0011 */
[----:B------:R-:W-:Y:S01]  /*16e50*/  IMAD.MOV.U32 R21, RZ, RZ, R16 ;  /* 0x000000ffff157224 */ /* 0x000fe200078e0010 */
[----:B------:R0:W-:Y:S01]  /*16e60*/  STL.64 [R1+0x3a0], R26 ;  /* 0x0003a01a01007387 */ /* 0x0001e20000100a00 */
[----:B------:R-:W-:Y:S02]  /*16e70*/  IMAD.MOV.U32 R16, RZ, RZ, R13 ;  /* 0x000000ffff107224 */ /* 0x000fe400078e000d */
[----:B------:R-:W-:Y:S01]  /*16e80*/  IMAD.MOV.U32 R17, RZ, RZ, R12 ;  /* 0x000000ffff117224 */ /* 0x000fe200078e000c */
[----:B------:R-:W-:Y:S01]  /*16e90*/  STL.64 [R1+0x3a8], R24 ;  /* 0x0003a81801007387 */ /* 0x000fe20000100a00 */
[----:B------:R-:W-:Y:S02]  /*16ea0*/  IMAD.MOV.U32 R12, RZ, RZ, R9 ;  /* 0x000000ffff0c7224 */ /* 0x000fe400078e0009 */
[----:B------:R-:W-:-:S02]  /*16eb0*/  IMAD.MOV.U32 R13, RZ, RZ, R8 ;  /* 0x000000ffff0d7224 */ /* 0x000fc400078e0008 */
[----:B------:R-:W-:Y:S02]  /*16ec0*/  IMAD.MOV.U32 R8, RZ, RZ, R5 ;  /* 0x000000ffff087224 */ /* 0x000fe400078e0005 */
[----:B------:R-:W-:Y:S02]  /*16ed0*/  IMAD.MOV.U32 R9, RZ, RZ, R4 ;  /* 0x000000ffff097224 */ /* 0x000fe400078e0004 */
[----:B--2---:R-:W-:Y:S02]  /*16ee0*/  IMAD.MOV.U32 R22, RZ, RZ, R19 ;  /* 0x000000ffff167224 */ /* 0x004fe400078e0013 */
[----:B------:R-:W-:Y:S02]  /*16ef0*/  IMAD.MOV.U32 R23, RZ, RZ, R18 ;  /* 0x000000ffff177224 */ /* 0x000fe400078e0012 */
[----:B------:R-:W-:Y:S02]  /*16f00*/  IMAD.MOV.U32 R18, RZ, RZ, R15 ;  /* 0x000000ffff127224 */ /* 0x000fe400078e000f */
[----:B------:R-:W-:-:S02]  /*16f10*/  IMAD.MOV.U32 R19, RZ, RZ, R14 ;  /* 0x000000ffff137224 */ /* 0x000fc400078e000e */
[----:B------:R-:W-:Y:S02]  /*16f20*/  IMAD.MOV.U32 R14, RZ, RZ, R11 ;  /* 0x000000ffff0e7224 */ /* 0x000fe400078e000b */
[----:B------:R-:W-:Y:S01]  /*16f30*/  IMAD.MOV.U32 R15, RZ, RZ, R10 ;  /* 0x000000ffff0f7224 */ /* 0x000fe200078e000a */
[----:B------:R-:W-:Y:S04]  /*16f40*/  STL.64 [R1+0x3b0], R22 ;  /* 0x0003b01601007387 */ /* 0x000fe80000100a00 */
[----:B------:R-:W-:Y:S01]  /*16f50*/  STL.64 [R1+0x3b8], R20 ;  /* 0x0003b81401007387 */ /* 0x000fe20000100a00 */
[----:B------:R-:W-:Y:S02]  /*16f60*/  IMAD.MOV.U32 R10, RZ, RZ, R7 ;  /* 0x000000ffff0a7224 */ /* 0x000fe400078e0007 */
[----:B------:R-:W-:Y:S01]  /*16f70*/  IMAD.MOV.U32 R11, RZ, RZ, R6 ;  /* 0x000000ffff0b7224 */ /* 0x000fe200078e0006 */
[----:B------:R-:W-:Y:S04]  /*16f80*/  STL.64 [R1+0x3c0], R18 ;  /* 0x0003c01201007387 */ /* 0x000fe80000100a00 */
[----:B------:R-:W-:Y:S04]  /*16f90*/  STL.64 [R1+0x3c8], R16 ;  /* 0x0003c81001007387 */ /* 0x000fe80000100a00 */
[----:B------:R-:W-:Y:S01]  /*16fa0*/  STL.64 [R1+0x3d0], R14 ;  /* 0x0003d00e01007387 */ /* 0x000fe20000100a00 */
[----:B----4-:R-:W-:-:S02]  /*16fb0*/  IMAD.MOV.U32 R6, RZ, RZ, R29 ;  /* 0x000000ffff067224 */ /* 0x010fc400078e001d */
[----:B------:R-:W-:Y:S01]  /*16fc0*/  IMAD.MOV.U32 R7, RZ, RZ, R28 ;  /* 0x000000ffff077224 */ /* 0x000fe200078e001c */
[----:B------:R-:W-:Y:S04]  /*16fd0*/  STL.64 [R1+0x3d8], R12 ;  /* 0x0003d80c01007387 */ /* 0x000fe80000100a00 */
[----:B------:R-:W-:Y:S04]  /*16fe0*/  STL.64 [R1+0x3e0], R10 ;  /* 0x0003e00a01007387 */ /* 0x000fe80000100a00 */
[----:B------:R-:W-:Y:S04]  /*16ff0*/  STL.64 [R1+0x3e8], R8 ;  /* 0x0003e80801007387 */ /* 0x000fe80000100a00 */
        /* <DEDUP_REMOVED lines=155> */
[----:B------:R4:W-:Y:S02]  /*179b0*/  STL.64 [R1+0x478], R26 ;  /* 0x0004781a01007387 */ /* 0x0009e40000100a00 */
[----:B----4-:R-:W-:Y:S02]  /*179c0*/  IMAD.MOV.U32 R26, RZ, RZ, R25 ;  /* 0x000000ffff1a7224 */ /* 0x010fe400078e0019 */
[----:B---3--:R-:W-:Y:S02]  /*179d0*/  IMAD.MOV.U32 R25, RZ, RZ, R22 ;  /* 0x000000ffff197224 */ /* 0x008fe400078e0016 */
[----:B------:R-:W-:Y:S02]  /*179e0*/  IMAD.MOV.U32 R22, RZ, RZ, R21 ;  /* 0x000000ffff167224 */ /* 0x000fe400078e0015 */
[----:B------:R-:W-:Y:S02]  /*179f0*/  IMAD.MOV.U32 R21, RZ, RZ, R18 ;  /* 0x000000ffff157224 */ /* 0x000fe400078e0012 */
[----:B------:R-:W-:-:S02]  /*17a00*/  IMAD.MOV.U32 R18, RZ, RZ, R17 ;  /* 0x000000ffff127224 */ /* 0x000fc400078e0011 */
[----:B------:R-:W-:Y:S02]  /*17a10*/  IMAD.MOV.U32 R17, RZ, RZ, R14 ;  /* 0x000000ffff117224 */ /* 0x000fe400078e000e */
[----:B------:R-:W-:Y:S02]  /*17a20*/  IMAD.MOV.U32 R14, RZ, RZ, R13 ;  /* 0x000000ffff0e7224 */ /* 0x000fe400078e000d */
[----:B------:R-:W-:Y:S02]  /*17a30*/  IMAD.MOV.U32 R13, RZ, RZ, R10 ;  /* 0x000000ffff0d7224 */ /* 0x000fe400078e000a */
[----:B------:R-:W-:Y:S02]  /*17a40*/  IMAD.MOV.U32 R10, RZ, RZ, R3 ;  /* 0x000000ffff0a7224 */ /* 0x000fe400078e0003 */
[----:B------:R-:W0:Y:S01]  /*17a50*/  LDC R3, c[0x0][0x3ac] ;  /* 0x0000eb00ff037b82 */ /* 0x000e220000000800 */
[----:B------:R-:W-:Y:S02]  /*17a60*/  IMAD.MOV.U32 R27, RZ, RZ, R24 ;  /* 0x000000ffff1b7224 */ /* 0x000fe400078e0018 */
[----:B------:R-:W-:-:S02]  /*17a70*/  IMAD.MOV.U32 R24, RZ, RZ, R23 ;  /* 0x000000ffff187224 */ /* 0x000fc400078e0017 */
[----:B------:R-:W-:Y:S02]  /*17a80*/  IMAD.MOV.U32 R23, RZ, RZ, R20 ;  /* 0x000000ffff177224 */ /* 0x000fe400078e0014 */
[----:B------:R-:W-:Y:S02]  /*17a90*/  IMAD.MOV.U32 R20, RZ, RZ, R19 ;  /* 0x000000ffff147224 */ /* 0x000fe400078e0013 */
[----:B------:R-:W-:Y:S01]  /*17aa0*/  IMAD.MOV.U32 R19, RZ, RZ, R16 ;  /* 0x000000ffff137224 */ /* 0x000fe200078e0010 */
[----:B------:R-:W-:Y:S01]  /*17ab0*/  STL.64 [R1+0x480], R26 ;  /* 0x0004801a01007387 */ /* 0x000fe20000100a00 */
[----:B------:R-:W-:-:S03]  /*17ac0*/  IMAD.MOV.U32 R16, RZ, RZ, R15 ;  /* 0x000000ffff107224 */ /* 0x000fc600078e000f */
[----:B------:R-:W-:Y:S01]  /*17ad0*/  STL.64 [R1+0x488], R24 ;  /* 0x0004881801007387 */ /* 0x000fe20000100a00 */
[----:B------:R-:W-:-:S03]  /*17ae0*/  IMAD.MOV.U32 R15, RZ, RZ, R12 ;  /* 0x000000ffff0f7224 */ /* 0x000fc600078e000c */
[----:B------:R-:W-:Y:S01]  /*17af0*/  STL.64 [R1+0x490], R22 ;  /* 0x0004901601007387 */ /* 0x000fe20000100a00 */
[----:B------:R-:W-:-:S03]  /*17b00*/  IMAD.MOV.U32 R12, RZ, RZ, R11 ;  /* 0x000000ffff0c7224 */ /* 0x000fc600078e000b */
[----:B------:R-:W-:Y:S04]  /*17b10*/  STL.64 [R1+0x498], R20 ;  /* 0x0004981401007387 */ /* 0x000fe80000100a00 */
[----:B------:R-:W-:Y:S04]  /*17b20*/  STL.64 [R1+0x4a0], R18 ;  /* 0x0004a01201007387 */ /* 0x000fe80000100a00 */
[----:B------:R-:W-:Y:S04]  /*17b30*/  STL.64 [R1+0x4a8], R16 ;  /* 0x0004a81001007387 */ /* 0x000fe80000100a00 */
[----:B------:R-:W-:Y:S01]  /*17b40*/  STL.64 [R1+0x4b0], R14 ;  /* 0x0004b00e01007387 */ /* 0x000fe20000100a00 */
[----:B------:R-:W-:-:S03]  /*17b50*/  IMAD.MOV.U32 R11, RZ, RZ, R8 ;  /* 0x000000ffff0b7224 */ /* 0x000fc600078e0008 */
[----:B------:R-:W-:Y:S01]  /*17b60*/  STL.64 [R1+0x4b8], R12 ;  /* 0x0004b80c01007387 */ /* 0x000fe20000100a00 */
[----:B------:R-:W-:Y:S02]  /*17b70*/  IMAD.MOV.U32 R8, RZ, RZ, R6 ;  /* 0x000000ffff087224 */ /* 0x000fe400078e0006 */
[----:B------:R-:W-:Y:S01]  /*17b80*/  IMAD.MOV.U32 R6, RZ, RZ, R28 ;  /* 0x000000ffff067224 */ /* 0x000fe200078e001c */
[----:B0-----:R0:W-:Y:S04]  /*17b90*/  STL.64 [R1+0x908], R2 ;  /* 0x0009080201007387 */ /* 0x0011e80000100a00 */
[----:B------:R-:W-:Y:S04]  /*17ba0*/  STL.64 [R1+0x4c0], R10 ;  /* 0x0004c00a01007387 */ /* 0x000fe80000100a00 */
[----:B------:R-:W-:Y:S01]  /*17bb0*/  STL.64 [R1+0x4c8], R8 ;  /* 0x0004c80801007387 */ /* 0x000fe20000100a00 */
[----:B0-----:R-:W-:-:S02]  /*17bc0*/  IMAD.MOV.U32 R2, RZ, RZ, R4 ;  /* 0x000000ffff027224 */ /* 0x001fc400078e0004 */
[----:B------:R-:W-:Y:S02]  /*17bd0*/  IMAD.MOV.U32 R3, RZ, RZ, R7 ;  /* 0x000000ffff037224 */ /* 0x000fe400078e0007 */
[----:B------:R-:W-:-:S03]  /*17be0*/  IMAD.MOV.U32 R7, RZ, RZ, R5 ;  /* 0x000000ffff077224 */ /* 0x000fc600078e0005 */
[----:B------:R0:W-:Y:S04]  /*17bf0*/  STL.64 [R1+0x4d0], R2 ;  /* 0x0004d00201007387 */ /* 0x0001e80000100a00 */
[----:B0-----:R-:W2:Y:S04]  /*17c00*/  LDL.LU R2, [R1+0x560] ;  /* 0x0005600001027983 */ /* 0x001ea80000300800 */
[----:B------:R-:W-:Y:S04]  /*17c10*/  STL.64 [R1+0x4d8], R6 ;  /* 0x0004d80601007387 */ /* 0x000fe80000100a00 */
[----:B------:R-:W3:Y:S01]  /*17c20*/  LDL.LU R3, [R1+0x19c] ;  /* 0x00019c0001037983 */ /* 0x000ee20000300800 */
[----:B------:R-:W-:-:S02]  /*17c30*/  IMAD.MOV.U32 R4, RZ, RZ, R0 ;  /* 0x000000ffff047224 */ /* 0x000fc400078e0000 */
[----:B------:R-:W-:-:S05]  /*17c40*/  IMAD.MOV.U32 R5, RZ, RZ, R29 ;  /* 0x000000ffff057224 */ /* 0x000fca00078e001d */
[----:B------:R-:W-:Y:S04]  /*17c50*/  STL.64 [R1+0x4e0], R4 ;  /* 0x0004e00401007387 */ /* 0x000fe80000100a00 */
[----:B---3--:R0:W-:Y:S04]  /*17c60*/  STL [R1+0x910], R3 ;  /* 0x0009100301007387 */ /* 0x0081e80000100800 */
[----:B0-----:R-:W2:Y:S04]  /*17c70*/  LDL.LU R3, [R1+0x198] ;  /* 0x0001980001037983 */ /* 0x001ea80000300800 */
        /* <DEDUP_REMOVED lines=58> */
[----:B------:R-:W3:Y:S04]  /*18020*/  LDL.LU.64 R14, [R1+0x128] ;  /* 0x00012800010e7983 */ /* 0x000ee80000300a00 */
[----:B------:R-:W3:Y:S04]  /*18030*/  LDL.LU.64 R12, [R1+0x120] ;  /* 0x00012000010c7983 */ /* 0x000ee80000300a00 */
[----:B------:R-:W3:Y:S04]  /*18040*/  LDL.LU.64 R10, [R1+0x118] ;  /* 0x00011800010a7983 */ /* 0x000ee80000300a00 */
[----:B------:R-:W3:Y:S04]  /*18050*/  LDL.LU.64 R8, [R1+0x110] ;  /* 0x0001100001087983 */ /* 0x000ee80000300a00 */
[----:B------:R-:W3:Y:S04]  /*18060*/  LDL.LU.64 R6, [R1+0x108] ;  /* 0x0001080001067983 */ /* 0x000ee80000300a00 */
[----:B------:R-:W3:Y:S04]  /*18070*/  LDL.LU.64 R4, [R1+0x100] ;  /* 0x0001000001047983 */ /* 0x000ee80000300a00 */
[----:B------:R-:W3:Y:S01]  /*18080*/  LDL.LU.64 R28, [R1+0xf8] ;  /* 0x0000f800011c7983 */ /* 0x000ee20000300a00 */
        /* <DEDUP_REMOVED lines=74> */
[----:B0-----:R-:W2:Y:S04]  /*18530*/  LDL.LU.64 R2, [R1+0x918] ;  /* 0x0009180001027983 */ /* 0x001ea80000300a00 */
[----:B--2---:R0:W-:Y:S04]  /*18540*/  STL.64 [R1+0x560], R2 ;  /* 0x0005600201007387 */ /* 0x0041e80000100a00 */
[----:B0-----:R-:W2:Y:S01]  /*18550*/  LDL.LU R3, [R1+0x910] ;  /* 0x0009100001037983 */ /* 0x001ea20000300800 */
[----:B---3--:R-:W-:-:S02]  /*18560*/  IMAD.MOV.U32 R2, RZ, RZ, R26 ;  /* 0x000000ffff027224 */ /* 0x008fc400078e001a */
[----:B------:R-:W-:-:S03]  /*18570*/  IMAD.MOV.U32 R26, RZ, RZ, R24 ;  /* 0x000000ffff1a7224 */ /* 0x000fc600078e0018 */
[----:B--2---:R0:W-:Y:S04]  /*18580*/  STL.64 [R1+0x568], R2 ;  /* 0x0005680201007387 */ /* 0x0041e80000100a00 */
[----:B0-----:R-:W2:Y:S04]  /*18590*/  LDL.LU.64 R2, [R1+0x908] ;  /* 0x0009080001027983 */ /* 0x001ea80000300a00 */
[----:B----4-:R0:W-:Y:S01]  /*185a0*/  STL.64 [R1+0x570], R26 ;  /* 0x0005701a01007387 */ /* 0x0101e20000100a00 */
[----:B------:R-:W-:Y:S02]  /*185b0*/  IMAD.MOV.U32 R24, RZ, RZ, R20 ;  /* 0x000000ffff187224 */ /* 0x000fe400078e0014 */
[----:B------:R-:W-:-:S02]  /*185c0*/  IMAD.MOV.U32 R20, RZ, RZ, R16 ;  /* 0x000000ffff147224 */ /* 0x000fc400078e0010 */
[----:B0-----:R-:W-:Y:S02]  /*185d0*/  IMAD.MOV.U32 R26, RZ, RZ, R22 ;  /* 0x000000ffff1a7224 */ /* 0x001fe400078e0016 */
[----:B------:R-:W-:Y:S02]  /*185e0*/  IMAD.MOV.U32 R27, RZ, RZ, R25 ;  /* 0x000000ffff1b7224 */ /* 0x000fe400078e0019 */
[----:B------:R-:W-:Y:S02]  /*185f0*/  IMAD.MOV.U32 R25, RZ, RZ, R23 ;  /* 0x000000ffff197224 */ /* 0x000fe400078e0017 */
[----:B------:R-:W-:Y:S02]  /*18600*/  IMAD.MOV.U32 R22, RZ, RZ, R18 ;  /* 0x000000ffff167224 */ /* 0x000fe400078e0012 */
[----:B------:R-:W-:Y:S02]  /*18610*/  IMAD.MOV.U32 R23, RZ, RZ, R21 ;  /* 0x000000ffff177224 */ /* 0x000fe400078e0015 */
[----:B------:R-:W-:-:S02]  /*18620*/  IMAD.MOV.U32 R21, RZ, RZ, R19 ;  /* 0x000000ffff157224 */ /* 0x000fc400078e0013 */
[----:B------:R-:W-:Y:S02]  /*18630*/  IMAD.MOV.U32 R18, RZ, RZ, R0 ;  /* 0x000000ffff127224 */ /* 0x000fe400078e0000 */
[----:B------:R-:W-:Y:S01]  /*18640*/  IMAD.MOV.U32 R19, RZ, RZ, R17 ;  /* 0x000000ffff137224 */ /* 0x000fe200078e0011 */
[----:B------:R0:W-:Y:S04]  /*18650*/  STL.64 [R1+0x578], R26 ;  /* 0x0005781a01007387 */ /* 0x0001e80000100a00 */
[----:B------:R-:W-:Y:S04]  /*18660*/  STL.64 [R1+0x580], R24 ;  /* 0x0005801801007387 */ /* 0x000fe80000100a00 */
[----:B------:R-:W-:Y:S04]  /*18670*/  STL.64 [R1+0x588], R22 ;  /* 0x0005881601007387 */ /* 0x000fe80000100a00 */
[----:B------:R-:W-:Y:S04]  /*18680*/  STL.64 [R1+0x590], R20 ;  /* 0x0005901401007387 */ /* 0x000fe80000100a00 */
[----:B------:R-:W-:Y:S01]  /*18690*/  STL.64 [R1+0x598], R18 ;  /* 0x0005981201007387 */ /* 0x000fe20000100a00 */
[----:B--2---:R-:W-:-:S04]  /*186a0*/  IMAD.SHL.U32 R3, R3, 0x40, RZ ;  /* 0x0000004003037824 */ /* 0x004fc800078e00ff */
[----:B------:R-:W-:-:S04]  /*186b0*/  IMAD.WIDE R16, R3, 0x2, R14 ;  /* 0x0000000203107825 */ /* 0x000fc800078e020e */
[----:B------:R-:W-:-:S04]  /*186c0*/  IMAD.WIDE R14, R3, 0x2, R12 ;  /* 0x00000002030e7825 */ /* 0x000fc800078e020c */
[----:B------:R-:W-:-:S04]  /*186d0*/  IMAD.WIDE R12, R3, 0x2, R10 ;  /* 0x00000002030c7825 */ /* 0x000fc800078e020a */
[----:B------:R-:W-:-:S04]  /*186e0*/  IMAD.WIDE R10, R3, 0x2, R8 ;  /* 0x00000002030a7825 */ /* 0x000fc800078e0208 */
[C---:B------:R-:W-:Y:S01]  /*186f0*/  IMAD.WIDE R8, R3.reuse, 0x2, R6 ;  /* 0x0000000203087825 */ /* 0x040fe200078e0206 */
[----:B------:R-:W-:Y:S04]  /*18700*/  STL.64 [R1+0x398], R16 ;  /* 0x0003981001007387 */ /* 0x000fe80000100a00 */
[----:B------:R-:W-:Y:S04]  /*18710*/  STL.64 [R1+0x390], R14 ;  /* 0x0003900e01007387 */ /* 0x000fe80000100a00 */
[----:B------:R-:W-:Y:S04]  /*18720*/  STL.64 [R1+0x388], R12 ;  /* 0x0003880c01007387 */ /* 0x000fe80000100a00 */
[----:B------:R-:W-:Y:S04]  /*18730*/  STL.64 [R1+0x380], R10 ;  /* 0x0003800a01007387 */ /* 0x000fe80000100a00 */
[----:B------:R-:W-:Y:S04]  /*18740*/  STL.64 [R1+0x378], R8 ;  /* 0x0003780801007387 */ /* 0x000fe80000100a00 */
[----:B0-----:R-:W2:Y:S01]  /*18750*/  LDL.LU.64 R26, [R1+0x60] ;  /* 0x00006000011a7983 */ /* 0x001ea20000300a00 */
[----:B------:R-:W-:-:S04]  /*18760*/  IMAD.WIDE R6, R3, 0x2, R4 ;  /* 0x0000000203067825 */ /* 0x000fc800078e0204 */
[C---:B------:R-:W-:Y:S01]  /*18770*/  IMAD.WIDE R4, R3.reuse, 0x2, R28 ;  /* 0x0000000203047825 */ /* 0x040fe200078e021c */
[----:B------:R-:W-:Y:S04]  /*18780*/  STL.64 [R1+0x370], R6 ;  /* 0x0003700601007387 */ /* 0x000fe80000100a00 */
[----:B--2---:R0:W-:Y:S04]  /*18790*/  STL.64 [R1+0x878], R26 ;  /* 0x0008781a01007387 */ /* 0x0041e80000100a00 */
[----:B------:R-:W-:Y:S04]  /*187a0*/  STL.64 [R1+0x368], R4 ;  /* 0x0003680401007387 */ /* 0x000fe80000100a00 */
[----:B0-----:R-:W2:Y:S04]  /*187b0*/  LDL.LU.64 R26, [R1+0x68] ;  /* 0x00006800011a7983 */ /* 0x001ea80000300a00 */
[----:B--2---:R0:W-:Y:S04]  /*187c0*/  STL.64 [R1+0x880], R26 ;  /* 0x0008801a01007387 */ /* 0x0041e80000100a00 */
        /* <DEDUP_REMOVED lines=33> */
[----:B------:R-:W3:Y:S04]  /*189e0*/  LDL.LU.64 R24, [R1+0x58] ;  /* 0x0000580001187983 */ /* 0x000ee80000300a00 */
[----:B------:R-:W4:Y:S04]  /*189f0*/  LDL.LU.64 R22, [R1+0x50] ;  /* 0x0000500001167983 */ /* 0x000f280000300a00 */
[----:B------:R-:W3:Y:S04]  /*18a00*/  LDL.LU.64 R20, [R1+0x48] ;  /* 0x0000480001147983 */ /* 0x000ee80000300a00 */
        /* <DEDUP_REMOVED lines=8> */
[----:B------:R-:W3:Y:S01]  /*18a90*/  LDL.LU.64 R28, [R1] ;  /* 0x00000000011c7983 */ /* 0x000ee20000300a00 */
[----:B--2---:R-:W-:-:S05]  /*18aa0*/  IMAD.WIDE R26, R3, 0x2, R26 ;  /* 0x00000002031a7825 */ /* 0x004fca00078e021a */
[----:B------:R0:W-:Y:S04]  /*18ab0*/  STL.64 [R1+0x360], R26 ;  /* 0x0003601a01007387 */ /* 0x0001e80000100a00 */
[----:B0-----:R-:W2:Y:S02]  /*18ac0*/  LDL.LU.64 R26, [R1+0x900] ;  /* 0x00090000011a7983 */ /* 0x001ea40000300a00 */
        /* <DEDUP_REMOVED lines=50> */
[----:B0-----:R-:W2:Y:S01]  /*18df0*/  LDL.LU.64 R26, [R1+0x878] ;  /* 0x00087800011a7983 */ /* 0x001ea20000300a00 */
[----:B---3--:R-:W-:-:S04]  /*18e00*/  IMAD.WIDE R24, R3, 0x2, R24 ;  /* 0x0000000203187825 */ /* 0x008fc800078e0218 */
[----:B----4-:R-:W-:-:S04]  /*18e10*/  IMAD.WIDE R22, R3, 0x2, R22 ;  /* 0x0000000203167825 */ /* 0x010fc800078e0216 */
[----:B------:R-:W-:-:S04]  /*18e20*/  IMAD.WIDE R20, R3, 0x2, R20 ;  /* 0x0000000203147825 */ /* 0x000fc800078e0214 */
        /* <DEDUP_REMOVED lines=9> */
[----:B--2---:R-:W-:-:S05]  /*18ec0*/  IMAD.WIDE R26, R3, 0x2, R26 ;  /* 0x00000002031a7825 */ /* 0x004fca00078e021a */
[----:B------:R0:W-:Y:S04]  /*18ed0*/  STL.64 [R1+0x2d0], R26 ;  /* 0x0002d01a01007387 */ /* 0x0001e80000100a00 */
[----:B0-----:R-:W2:Y:S04]  /*18ee0*/  LDL.LU.64 R26, [R1+0x870] ;  /* 0x00087000011a7983 */ /* 0x001ea80000300a00 */
[----:B------:R0:W-:Y:S04]  /*18ef0*/  STL.64 [R1+0x2c8], R24 ;  /* 0x0002c81801007387 */ /* 0x0001e80000100a00 */
[----:B0-----:R-:W3:Y:S04]  /*18f00*/  LDL.LU.64 R24, [R1+0x868] ;  /* 0x0008680001187983 */ /* 0x001ee80000300a00 */
[----:B------:R0:W-:Y:S04]  /*18f10*/  STL.64 [R1+0x2c0], R22 ;  /* 0x0002c01601007387 */ /* 0x0001e80000100a00 */
[----:B0-----:R-:W4:Y:S04]  /*18f20*/  LDL.LU.64 R22, [R1+0x860] ;  /* 0x0008600001167983 */ /* 0x001f280000300a00 */
[----:B------:R0:W-:Y:S04]  /*18f30*/  STL.64 [R1+0x2b8], R20 ;  /* 0x0002b81401007387 */ /* 0x0001e80000100a00 */
[----:B0-----:R-:W2:Y:S04]  /*18f40*/  LDL.LU.64 R20, [R1+0x858] ;  /* 0x0008580001147983 */ /* 0x001ea80000300a00 */
        /* <DEDUP_REMOVED lines=18> */
[----:B---3--:R-:W-:-:S04]  /*19070*/  IMAD.WIDE R24, R3, 0x2, R24 ;  /* 0x0000000203187825 */ /* 0x008fc800078e0218 */
[----:B----4-:R-:W-:-:S04]  /*19080*/  IMAD.WIDE R22, R3, 0x2, R22 ;  /* 0x0000000203167825 */ /* 0x010fc800078e0216 */
[----:B--2---:R-:W-:-:S04]  /*19090*/  IMAD.WIDE R20, R3, 0x2, R20 ;  /* 0x0000000203147825 */ /* 0x004fc800078e0214 */
        /* <DEDUP_REMOVED lines=8> */
[----:B------:R-:W-:-:S05]  /*19120*/  IMAD.WIDE R28, R3, 0x2, R28 ;  /* 0x00000002031c7825 */ /* 0x000fca00078e021c */
        /* <DEDUP_REMOVED lines=23> */
[----:B0-----:R-:W3:Y:S01]  /*192a0*/  LDL.LU.64 R24, [R1+0x130] ;  /* 0x0001300001187983 */ /* 0x001ee20000300a00 */
[----:B------:R-:W-:-:S05]  /*192b0*/  IMAD.WIDE R26, R3, 0x2, R26 ;  /* 0x00000002031a7825 */ /* 0x000fca00078e021a */
[----:B------:R2:W-:Y:S02]  /*192c0*/  STL.64 [R1+0x200], R26 ;  /* 0x0002001a01007387 */ /* 0x0005e40000100a00 */
[----:B--2---:R-:W-:-:S04]  /*192d0*/  IMAD.WIDE R26, R3, 0x2, R22 ;  /* 0x00000002031a7825 */ /* 0x004fc800078e0216 */
[----:B------:R-:W-:-:S04]  /*192e0*/  IMAD.WIDE R22, R3, 0x2, R18 ;  /* 0x0000000203167825 */ /* 0x000fc800078e0212 */
[----:B------:R-:W-:-:S04]  /*192f0*/  IMAD.WIDE R18, R3, 0x2, R14 ;  /* 0x0000000203127825 */ /* 0x000fc800078e020e */
[----:B---3--:R-:W-:-:S05]  /*19300*/  IMAD.WIDE R24, R3, 0x2, R24 ;  /* 0x0000000203187825 */ /* 0x008fca00078e0218 */
[----:B------:R0:W-:Y:S04]  /*19310*/  STL.64 [R1+0x1f8], R24 ;  /* 0x0001f81801007387 */ /* 0x0001e80000100a00 */
[----:B------:R-:W-:Y:S01]  /*19320*/  STL.64 [R1+0x1f0], R26 ;  /* 0x0001f01a01007387 */ /* 0x000fe20000100a00 */
[----:B------:R-:W-:-:S04]  /*19330*/  IMAD.WIDE R14, R3, 0x2, R10 ;  /* 0x00000002030e7825 */ /* 0x000fc800078e020a */
[----:B----4-:R-:W-:-:S04]  /*19340*/  IMAD.WIDE R10, R3, 0x2, R6 ;  /* 0x00000002030a7825 */ /* 0x010fc800078e0206 */
[----:B0-----:R-:W-:-:S04]  /*19350*/  IMAD.WIDE R24, R3, 0x2, R20 ;  /* 0x0000000203187825 */ /* 0x001fc800078e0214 */
[----:B------:R-:W-:-:S04]  /*19360*/  IMAD.WIDE R20, R3, 0x2, R16 ;  /* 0x0000000203147825 */ /* 0x000fc800078e0210 */
[----:B------:R-:W-:-:S04]  /*19370*/  IMAD.WIDE R16, R3, 0x2, R12 ;  /* 0x0000000203107825 */ /* 0x000fc800078e020c */
[C---:B------:R-:W-:Y:S01]  /*19380*/  IMAD.WIDE R12, R3.reuse, 0x2, R8 ;  /* 0x00000002030c7825 */ /* 0x040fe200078e0208 */
[----:B------:R-:W-:Y:S04]  /*19390*/  STL.64 [R1+0x1e8], R24 ;  /* 0x0001e81801007387 */ /* 0x000fe80000100a00 */
[----:B------:R-:W-:Y:S04]  /*193a0*/  STL.64 [R1+0x1e0], R22 ;  /* 0x0001e01601007387 */ /* 0x000fe80000100a00 */
[----:B------:R-:W-:Y:S04]  /*193b0*/  STL.64 [R1+0x1d8], R20 ;  /* 0x0001d81401007387 */ /* 0x000fe80000100a00 */
[----:B------:R-:W-:Y:S04]  /*193c0*/  STL.64 [R1+0x1d0], R18 ;  /* 0x0001d01201007387 */ /* 0x000fe80000100a00 */
[----:B------:R-:W-:Y:S01]  /*193d0*/  STL.64 [R1+0x1c8], R16 ;  /* 0x0001c81001007387 */ /* 0x000fe20000100a00 */
[----:B------:R-:W-:-:S03]  /*193e0*/  IMAD.WIDE R8, R3, 0x2, R4 ;  /* 0x0000000203087825 */ /* 0x000fc600078e0204 */
[----:B------:R-:W-:Y:S04]  /*193f0*/  STL.64 [R1+0x1c0], R14 ;  /* 0x0001c00e01007387 */ /* 0x000fe80000100a00 */
[----:B------:R-:W-:Y:S04]  /*19400*/  STL.64 [R1+0x1b8], R12 ;  /* 0x0001b80c01007387 */ /* 0x000fe80000100a00 */
[----:B------:R-:W-:Y:S04]  /*19410*/  STL.64 [R1+0x1b0], R10 ;  /* 0x0001b00a01007387 */ /* 0x000fe80000100a00 */
[----:B------:R-:W2:Y:S04]  /*19420*/  LDL.LU.64 R4, [R1+0x190] ;  /* 0x0001900001047983 */ /* 0x000ea80000300a00 */
[----:B------:R0:W-:Y:S04]  /*19430*/  STL.64 [R1+0x1a8], R8 ;  /* 0x0001a80801007387 */ /* 0x0001e80000100a00 */
[----:B0-----:R-:W3:Y:S01]  /*19440*/  LDL.LU.64 R8, [R1+0x3c8] ;  /* 0x0003c80001087983 */ /* 0x001ee20000300a00 */
[----:B------:R-:W-:-:S05]  /*19450*/  IMAD.WIDE R6, R3, 0x2, R28 ;  /* 0x0000000203067825 */ /* 0x000fca00078e021c */
[----:B------:R-:W-:Y:S04]  /*19460*/  STL.64 [R1+0x1a0], R6 ;  /* 0x0001a00601007387 */ /* 0x000fe80000100a00 */
[----:B---3--:R0:W-:Y:S04]  /*19470*/  STL.64 [R1+0x7e8], R8 ;  /* 0x0007e80801007387 */ /* 0x0081e80000100a00 */
[----:B0-----:R-:W3:Y:S04]  /*19480*/  LDL.LU.64 R8, [R1+0x3c0] ;  /* 0x0003c00001087983 */ /* 0x001ee80000300a00 */
        /* <DEDUP_REMOVED lines=8> */
[----:B------:R-:W4:Y:S04]  /*19510*/  LDL.LU.64 R10, [R1+0x3d0] ;  /* 0x0003d000010a7983 */ /* 0x000f280000300a00 */
[----:B------:R-:W2:Y:S04]  /*19520*/  LDL.LU.64 R26, [R1+0x428] ;  /* 0x00042800011a7983 */ /* 0x000ea80000300a00 */
        /* <DEDUP_REMOVED lines=17> */
[----:B0-----:R-:W2:Y:S01]  /*19640*/  LDL.LU.64 R26, [R1+0x3e0] ;  /* 0x0003e000011a7983 */ /* 0x001ea20000300a00 */
[----:B------:R-:W-:-:S04]  /*19650*/  IMAD.WIDE R4, R3, 0x2, R4 ;  /* 0x0000000203047825 */ /* 0x000fc800078e0204 */
[C---:B---3--:R-:W-:Y:S01]  /*19660*/  IMAD.WIDE R8, R3.reuse, 0x2, R8 ;  /* 0x0000000203087825 */ /* 0x048fe200078e0208 */
[----:B--2---:R0:W-:Y:S04]  /*19670*/  STL.64 [R1+0x7e0], R26 ;  /* 0x0007e01a01007387 */ /* 0x0041e80000100a00 */
[----:B0-----:R-:W2:Y:S04]  /*19680*/  LDL.LU.64 R26, [R1+0x3d8] ;  /* 0x0003d800011a7983 */ /* 0x001ea80000300a00 */
[----:B------:R-:W3:Y:S04]  /*19690*/  LDL.LU.64 R24, [R1+0x430] ;  /* 0x0004300001187983 */ /* 0x000ee80000300a00 */
[----:B------:R-:W2:Y:S04]  /*196a0*/  LDL.LU.64 R22, [R1+0x438] ;  /* 0x0004380001167983 */ /* 0x000ea80000300a00 */
[----:B------:R-:W2:Y:S04]  /*196b0*/  LDL.LU.64 R20, [R1+0x440] ;  /* 0x0004400001147983 */ /* 0x000ea80000300a00 */
[----:B------:R-:W2:Y:S04]  /*196c0*/  LDL.LU.64 R18, [R1+0x448] ;  /* 0x0004480001127983 */ /* 0x000ea80000300a00 */
[----:B------:R-:W2:Y:S04]  /*196d0*/  LDL.LU.64 R16, [R1+0x450] ;  /* 0x0004500001107983 */ /* 0x000ea80000300a00 */
[----:B------:R-:W2:Y:S04]  /*196e0*/  LDL.LU.64 R14, [R1+0x458] ;  /* 0x00045800010e7983 */ /* 0x000ea80000300a00 */
[----:B------:R-:W2:Y:S04]  /*196f0*/  LDL.LU.64 R12, [R1+0x460] ;  /* 0x00046000010c7983 */ /* 0x000ea80000300a00 */
[----:B------:R-:W2:Y:S04]  /*19700*/  LDL.LU.64 R28, [R1+0x468] ;  /* 0x00046800011c7983 */ /* 0x000ea80000300a00 */
[----:B------:R-:W2:Y:S04]  /*19710*/  LDL.LU.64 R6, [R1+0x470] ;  /* 0x0004700001067983 */ /* 0x000ea80000300a00 */
[----:B------:R0:W-:Y:S04]  /*19720*/  STL.64 [R1+0x198], R4 ;  /* 0x0001980401007387 */ /* 0x0001e80000100a00 */
[----:B0-----:R-:W2:Y:S04]  /*19730*/  LDL.LU.64 R4, [R1+0x478] ;  /* 0x0004780001047983 */ /* 0x001ea80000300a00 */
        /* <DEDUP_REMOVED lines=14> */
[----:B----4-:R-:W-:-:S04]  /*19820*/  IMAD.WIDE R10, R3, 0x2, R10 ;  /* 0x00000002030a7825 */ /* 0x010fc800078e020a */
[----:B------:R-:W-:-:S04]  /*19830*/  IMAD.WIDE R26, R3, 0x2, R26 ;  /* 0x00000002031a7825 */ /* 0x000fc800078e021a */
[----:B--2---:R-:W-:-:S05]  /*19840*/  IMAD.WIDE R8, R3, 0x2, R8 ;  /* 0x0000000203087825 */ /* 0x004fca00078e0208 */
[----:B------:R0:W-:Y:S04]  /*19850*/  STL.64 [R1+0x168], R8 ;  /* 0x0001680801007387 */ /* 0x0001e80000100a00 */
[----:B0-----:R-:W2:Y:S04]  /*19860*/  LDL.LU.64 R8, [R1+0x480] ;  /* 0x0004800001087983 */ /* 0x001ea80000300a00 */
[----:B------:R0:W-:Y:S04]  /*19870*/  STL.64 [R1+0x160], R10 ;  /* 0x0001600a01007387 */ /* 0x0001e80000100a00 */
[----:B0-----:R-:W4:Y:S04]  /*19880*/  LDL.LU.64 R10, [R1+0x488] ;  /* 0x00048800010a7983 */ /* 0x001f280000300a00 */
        /* <DEDUP_REMOVED lines=29> */
[----:B------:R-:W-:-:S04]  /*19a60*/  IMAD.WIDE R12, R3, 0x2, R12 ;  /* 0x00000002030c7825 */ /* 0x000fc800078e020c */
[----:B--2---:R-:W-:-:S05]  /*19a70*/  IMAD.WIDE R26, R3, 0x2, R26 ;  /* 0x00000002031a7825 */ /* 0x004fca00078e021a */
[----:B------:R3:W-:Y:S02]  /*19a80*/  STL.64 [R1+0x108], R26 ;  /* 0x0001081a01007387 */ /* 0x0007e40000100a00 */
[----:B---3--:R-:W-:-:S04]  /*19a90*/  IMAD.WIDE R26, R3, 0x2, R24 ;  /* 0x00000002031a7825 */ /* 0x008fc800078e0218 */
[----:B------:R-:W-:-:S04]  /*19aa0*/  IMAD.WIDE R24, R3, 0x2, R22 ;  /* 0x0000000203187825 */ /* 0x000fc800078e0216 */
[----:B------:R-:W-:-:S04]  /*19ab0*/  IMAD.WIDE R22, R3, 0x2, R20 ;  /* 0x0000000203167825 */ /* 0x000fc800078e0214 */
[----:B------:R-:W-:-:S04]  /*19ac0*/  IMAD.WIDE R20, R3, 0x2, R18 ;  /* 0x0000000203147825 */ /* 0x000fc800078e0212 */
[C---:B------:R-:W-:Y:S01]  /*19ad0*/  IMAD.WIDE R18, R3.reuse, 0x2, R16 ;  /* 0x0000000203127825 */ /* 0x040fe200078e0210 */
[----:B------:R-:W-:Y:S03]  /*19ae0*/  STL.64 [R1+0x100], R26 ;  /* 0x0001001a01007387 */ /* 0x000fe60000100a00 */
[C---:B------:R-:W-:Y:S01]  /*19af0*/  IMAD.WIDE R16, R3.reuse, 0x2, R14 ;  /* 0x0000000203107825 */ /* 0x040fe200078e020e */
[----:B------:R-:W-:Y:S04]  /*19b00*/  STL.64 [R1+0xf8], R24 ;  /* 0x0000f81801007387 */ /* 0x000fe80000100a00 */
[----:B------:R-:W-:Y:S04]  /*19b10*/  STL.64 [R1+0xf0], R22 ;  /* 0x0000f01601007387 */ /* 0x000fe80000100a00 */
[----:B------:R-:W-:Y:S04]  /*19b20*/  STL.64 [R1+0xe8], R20 ;  /* 0x0000e81401007387 */ /* 0x000fe80000100a00 */
[----:B------:R-:W-:Y:S01]  /*19b30*/  STL.64 [R1+0xe0], R18 ;  /* 0x0000e01201007387 */ /* 0x000fe20000100a00 */
[----:B------:R-:W-:-:S03]  /*19b40*/  IMAD.WIDE R14, R3, 0x2, R28 ;  /* 0x00000002030e7825 */ /* 0x000fc600078e021c */
[----:B------:R-:W-:Y:S04]  /*19b50*/  STL.64 [R1+0xd8], R16 ;  /* 0x0000d81001007387 */ /* 0x000fe80000100a00 */
[----:B------:R-:W2:Y:S04]  /*19b60*/  LDL.LU.64 R28, [R1+0x490] ;  /* 0x00049000011c7983 */ /* 0x000ea80000300a00 */
[----:B------:R0:W-:Y:S04]  /*19b70*/  STL.64 [R1+0xd0], R12 ;  /* 0x0000d00c01007387 */ /* 0x0001e80000100a00 */
[----:B------:R-:W-:Y:S01]  /*19b80*/  STL.64 [R1+0xc8], R14 ;  /* 0x0000c80e01007387 */ /* 0x000fe20000100a00 */
[----:B0-----:R-:W-:-:S04]  /*19b90*/  IMAD.WIDE R12, R3, 0x2, R6 ;  /* 0x00000002030c7825 */ /* 0x001fc800078e0206 */
[C---:B------:R-:W-:Y:S02]  /*19ba0*/  IMAD.WIDE R6, R3.reuse, 0x2, R4 ;  /* 0x0000000203067825 */ /* 0x040fe400078e0204 */
[----:B------:R-:W3:Y:S04]  /*19bb0*/  LDL.LU.64 R4, [R1+0x4a0] ;  /* 0x0004a00001047983 */ /* 0x000ee80000300a00 */
[----:B------:R-:W-:Y:S04]  /*19bc0*/  STL.64 [R1+0xc0], R12 ;  /* 0x0000c00c01007387 */ /* 0x000fe80000100a00 */
[----:B---3--:R0:W-:Y:S04]  /*19bd0*/  STL.64 [R1+0x790], R4 ;  /* 0x0007900401007387 */ /* 0x0081e80000100a00 */
[----:B------:R1:W-:Y:S04]  /*19be0*/  STL.64 [R1+0xb8], R6 ;  /* 0x0000b80601007387 */ /* 0x0003e80000100a00 */
[----:B0-----:R-:W3:Y:S04]  /*19bf0*/  LDL.LU.64 R4, [R1+0x498] ;  /* 0x0004980001047983 */ /* 0x001ee80000300a00 */
[----:B-1----:R-:W2:Y:S01]  /*19c00*/  LDL.LU.64 R6, [R1+0x4b0] ;  /* 0x0004b00001067983 */ /* 0x002ea20000300a00 */
[----:B------:R-:W-:-:S04]  /*19c10*/  IMAD.WIDE R12, R3, 0x2, R8 ;  /* 0x00000002030c7825 */ /* 0x000fc800078e0208 */
[C---:B----4-:R-:W-:Y:S01]  /*19c20*/  IMAD.WIDE R14, R3.reuse, 0x2, R10 ;  /* 0x00000002030e7825 */ /* 0x050fe200078e020a */
[----:B--2---:R0:W-:Y:S04]  /*19c30*/  STL.64 [R1+0x788], R6 ;  /* 0x0007880601007387 */ /* 0x0041e80000100a00 */
[----:B0-----:R-:W2:Y:S04]  /*19c40*/  LDL.LU.64 R6, [R1+0x4a8] ;  /* 0x0004a80001067983 */ /* 0x001ea80000300a00 */
[----:B------:R-:W4:Y:S04]  /*19c50*/  LDL.LU.64 R8, [R1+0x4b8] ;  /* 0x0004b80001087983 */ /* 0x000f280000300a00 */
[----:B------:R0:W-:Y:S04]  /*19c60*/  STL.64 [R1+0xb0], R12 ;  /* 0x0000b00c01007387 */ /* 0x0001e80000100a00 */
[----:B------:R-:W2:Y:S04]  /*19c70*/  LDL.LU.64 R10, [R1+0x4c0] ;  /* 0x0004c000010a7983 */ /* 0x000ea80000300a00 */
[----:B0-----:R-:W2:Y:S04]  /*19c80*/  LDL.LU.64 R12, [R1+0x4c8] ;  /* 0x0004c800010c7983 */ /* 0x001ea80000300a00 */
[----:B------:R0:W-:Y:S04]  /*19c90*/  STL.64 [R1+0xa8], R14 ;  /* 0x0000a80e01007387 */ /* 0x0001e80000100a00 */
[----:B0-----:R-:W2:Y:S04]  /*19ca0*/  LDL.LU.64 R14, [R1+0x4d0] ;  /* 0x0004d000010e7983 */ /* 0x001ea80000300a00 */
[----:B------:R-:W2:Y:S04]  /*19cb0*/  LDL.LU.64 R16, [R1+0x4e0] ;  /* 0x0004e00001107983 */ /* 0x000ea80000300a00 */
[----:B--2---:R0:W-:Y:S04]  /*19cc0*/  STL.64 [R1+0x780], R16 ;  /* 0x0007801001007387 */ /* 0x0041e80000100a00 */
[----:B0-----:R-:W2:Y:S04]  /*19cd0*/  LDL.LU.64 R16, [R1+0x4d8] ;  /* 0x0004d80001107983 */ /* 0x001ea80000300a00 */
[----:B------:R-:W2:Y:S04]  /*19ce0*/  LDL.LU.64 R18, [R1+0x4f8] ;  /* 0x0004f80001127983 */ /* 0x000ea80000300a00 */
[----:B--2---:R0:W-:Y:S04]  /*19cf0*/  STL.64 [R1+0x770], R18 ;  /* 0x0007701201007387 */ /* 0x0041e80000100a00 */
[----:B0-----:R-:W2:Y:S04]  /*19d00*/  LDL.LU.64 R18, [R1+0x4f0] ;  /* 0x0004f00001127983 */ /* 0x001ea80000300a00 */
[----:B--2---:R0:W-:Y:S04]  /*19d10*/  STL.64 [R1+0x778], R18 ;  /* 0x0007781201007387 */ /* 0x0041e80000100a00 */
[----:B0-----:R-:W2:Y:S04]  /*19d20*/  LDL.LU.64 R18, [R1+0x4e8] ;  /* 0x0004e80001127983 */ /* 0x001ea80000300a00 */
[----:B------:R-:W2:Y:S04]  /*19d30*/  LDL.LU.64 R20, [R1+0x508] ;  /* 0x0005080001147983 */ /* 0x000ea80000300a00 */
[----:B--2---:R0:W-:Y:S04]  /*19d40*/  STL.64 [R1+0x768], R20 ;  /* 0x0007681401007387 */ /* 0x0041e80000100a00 */
[----:B0-----:R-:W2:Y:S04]  /*19d50*/  LDL.LU.64 R20, [R1+0x500] ;  /* 0x0005000001147983 */ /* 0x001ea80000300a00 */
[----:B------:R-:W2:Y:S04]  /*19d60*/  LDL.LU.64 R22, [R1+0x520] ;  /* 0x0005200001167983 */ /* 0x000ea80000300a00 */
        /* <DEDUP_REMOVED lines=8> */
[----:B------:R0:W-:Y:S04]  /*19df0*/  STL.64 [R1+0xa0], R28 ;  /* 0x0000a01c01007387 */ /* 0x0001e80000100a00 */
[----:B0-----:R-:W2:Y:S04]  /*19e00*/  LDL.LU.64 R28, [R1+0x538] ;  /* 0x00053800011c7983 */ /* 0x001ea80000300a00 */
[----:B------:R0:W-:Y:S04]  /*19e10*/  STL.64 [R1+0x98], R4 ;  /* 0x0000980401007387 */ /* 0x0001e80000100a00 */
[----:B0-----:R-:W2:Y:S01]  /*19e20*/  LDL.LU.64 R4, [R1+0x790] ;  /* 0x0007900001047983 */ /* 0x001ea20000300a00 */
[----:B------:R-:W-:-:S04]  /*19e30*/  IMAD.WIDE R6, R3, 0x2, R6 ;  /* 0x0000000203067825 */ /* 0x000fc800078e0206 */
[----:B--2---:R-:W-:-:S05]  /*19e40*/  IMAD.WIDE R4, R3, 0x2, R4 ;  /* 0x0000000203047825 */ /* 0x004fca00078e0204 */
[----:B------:R0:W-:Y:S04]  /*19e50*/  STL.64 [R1+0x90], R4 ;  /* 0x0000900401007387 */ /* 0x0001e80000100a00 */
[----:B0-----:R-:W2:Y:S04]  /*19e60*/  LDL.LU.64 R4, [R1+0x540] ;  /* 0x0005400001047983 */ /* 0x001ea80000300a00 */
[----:B------:R0:W-:Y:S04]  /*19e70*/  STL.64 [R1+0x88], R6 ;  /* 0x0000880601007387 */ /* 0x0001e80000100a00 */
[----:B0-----:R-:W2:Y:S01]  /*19e80*/  LDL.LU.64 R6, [R1+0x788] ;  /* 0x0007880001067983 */ /* 0x001ea20000300a00 */
[----:B----4-:R-:W-:-:S04]  /*19e90*/  IMAD.WIDE R8, R3, 0x2, R8 ;  /* 0x0000000203087825 */ /* 0x010fc800078e0208 */
        /* <DEDUP_REMOVED lines=22> */
[----:B0-----:R-:W2:Y:S02]  /*1a000*/  LDL.LU.64 R18, [R1+0x778] ;  /* 0x0007780001127983 */ /* 0x001ea40000300a00 */
[----:B--2---:R-:W-:-:S05]  /*1a010*/  IMAD.WIDE R18, R3, 0x2, R18 ;  /* 0x0000000203127825 */ /* 0x004fca00078e0212 */
        /* <DEDUP_REMOVED lines=17> */
[----:B---3--:R-:W-:-:S04]  /*1a130*/  IMAD.WIDE R26, R3, 0x2, R26 ;  /* 0x00000002031a7825 */ /* 0x008fc800078e021a */
[----:B------:R-:W-:-:S04]  /*1a140*/  IMAD.WIDE R28, R3, 0x2, R28 ;  /* 0x00000002031c7825 */ /* 0x000fc800078e021c */
[----:B------:R-:W-:-:S04]  /*1a150*/  IMAD.WIDE R4, R3, 0x2, R4 ;  /* 0x0000000203047825 */ /* 0x000fc800078e0204 */
[----:B------:R-:W-:-:S04]  /*1a160*/  IMAD.WIDE R6, R3, 0x2, R6 ;  /* 0x0000000203067825 */ /* 0x000fc800078e0206 */
[----:B----4-:R-:W-:-:S04]  /*1a170*/  IMAD.WIDE R8, R3, 0x2, R8 ;  /* 0x0000000203087825 */ /* 0x010fc800078e0208 */
[----:B------:R-:W-:-:S04]  /*1a180*/  IMAD.WIDE R10, R3, 0x2, R10 ;  /* 0x00000002030a7825 */ /* 0x000fc800078e020a */
[----:B------:R-:W-:-:S04]  /*1a190*/  IMAD.WIDE R12, R3, 0x2, R12 ;  /* 0x00000002030c7825 */ /* 0x000fc800078e020c */
[----:B------:R-:W-:-:S04]  /*1a1a0*/  IMAD.WIDE R14, R3, 0x2, R14 ;  /* 0x00000002030e7825 */ /* 0x000fc800078e020e */
[----:B--2---:R-:W-:-:S05]  /*1a1b0*/  IMAD.WIDE R22, R3, 0x2, R22 ;  /* 0x0000000203167825 */ /* 0x004fca00078e0216 */
[----:B------:R0:W-:Y:S04]  /*1a1c0*/  STL.64 [R1+0x10], R22 ;  /* 0x0000101601007387 */ /* 0x0001e80000100a00 */
[----:B0-----:R-:W2:Y:S04]  /*1a1d0*/  LDL.LU.64 R22, [R1+0x588] ;  /* 0x0005880001167983 */ /* 0x001ea80000300a00 */
[----:B------:R0:W-:Y:S02]  /*1a1e0*/  STL.64 [R1+0x8], R26 ;  /* 0x0000081a01007387 */ /* 0x0001e40000100a00 */
[----:B0-----:R-:W-:-:S02]  /*1a1f0*/  IMAD.WIDE R26, R3, 0x2, R24 ;  /* 0x00000002031a7825 */ /* 0x001fc400078e0218 */
[----:B------:R-:W3:Y:S04]  /*1a200*/  LDL.LU.64 R24, [R1+0x590] ;  /* 0x0005900001187983 */ /* 0x000ee80000300a00 */
[----:B------:R0:W-:Y:S04]  /*1a210*/  STL.64 [R1], R26 ;  /* 0x0000001a01007387 */ /* 0x0001e80000100a00 */
[----:B------:R-:W-:Y:S01]  /*1a220*/  STL.64 [R1+0x6d8], R28 ;  /* 0x0006d81c01007387 */ /* 0x000fe20000100a00 */
[----:B------:R-:W-:-:S03]  /*1a230*/  IMAD.WIDE R16, R3, 0x2, R16 ;  /* 0x0000000203107825 */ /* 0x000fc600078e0210 */
[----:B0-----:R-:W4:Y:S04]  /*1a240*/  LDL.LU.64 R26, [R1+0x598] ;  /* 0x00059800011a7983 */ /* 0x001f280000300a00 */
[----:B------:R-:W-:Y:S04]  /*1a250*/  STL.64 [R1+0x6e0], R4 ;  /* 0x0006e00401007387 */ /* 0x000fe80000100a00 */
[----:B------:R-:W-:Y:S04]  /*1a260*/  STL.64 [R1+0x6e8], R6 ;  /* 0x0006e80601007387 */ /* 0x000fe80000100a00 */
[----:B------:R-:W-:Y:S04]  /*1a270*/  STL.64 [R1+0x6f0], R8 ;  /* 0x0006f00801007387 */ /* 0x000fe80000100a00 */
[----:B------:R-:W-:Y:S04]  /*1a280*/  STL.64 [R1+0x6f8], R10 ;  /* 0x0006f80a01007387 */ /* 0x000fe80000100a00 */
[----:B------:R-:W-:Y:S04]  /*1a290*/  STL.64 [R1+0x700], R12 ;  /* 0x0007000c01007387 */ /* 0x000fe80000100a00 */
[----:B------:R0:W-:Y:S01]  /*1a2a0*/  STL.64 [R1+0x708], R14 ;  /* 0x0007080e01007387 */ /* 0x0001e20000100a00 */
[----:B------:R-:W-:-:S04]  /*1a2b0*/  IMAD.WIDE R18, R3, 0x2, R18 ;  /* 0x0000000203127825 */ /* 0x000fc800078e0212 */
[C---:B------:R-:W-:Y:S01]  /*1a2c0*/  IMAD.WIDE R20, R3.reuse, 0x2, R20 ;  /* 0x0000000203147825 */ /* 0x040fe200078e0214 */
[----:B0-----:R-:W4:Y:S04]  /*1a2d0*/  LDL.LU.64 R14, [R1+0x390] ;  /* 0x00039000010e7983 */ /* 0x001f280000300a00 */
[----:B------:R-:W4:Y:S04]  /*1a2e0*/  LDL.LU.64 R12, [R1+0x378] ;  /* 0x00037800010c7983 */ /* 0x000f280000300a00 */
[----:B------:R0:W-:Y:S04]  /*1a2f0*/  STL.64 [R1+0x710], R16 ;  /* 0x0007101001007387 */ /* 0x0001e80000100a00 */
[----:B0-----:R-:W4:Y:S04]  /*1a300*/  LDL.LU.64 R16, [R1+0x398] ;  /* 0x0003980001107983 */ /* 0x001f280000300a00 */
[----:B------:R0:W-:Y:S04]  /*1a310*/  STL.64 [R1+0x718], R18 ;  /* 0x0007181201007387 */ /* 0x0001e80000100a00 */
[----:B0-----:R-:W4:Y:S04]  /*1a320*/  LDL.LU.64 R18, [R1+0x370] ;  /* 0x0003700001127983 */ /* 0x001f280000300a00 */
[----:B------:R-:W4:Y:S04]  /*1a330*/  LDL.LU.64 R10, [R1+0x368] ;  /* 0x00036800010a7983 */ /* 0x000f280000300a00 */
[----:B------:R0:W-:Y:S04]  /*1a340*/  STL.64 [R1+0x720], R20 ;  /* 0x0007201401007387 */ /* 0x0001e80000100a00 */
[----:B0-----:R-:W4:Y:S04]  /*1a350*/  LDL.LU.64 R20, [R1+0x380] ;  /* 0x0003800001147983 */ /* 0x001f280000300a00 */
[----:B------:R-:W4:Y:S01]  /*1a360*/  LDL.LU.64 R8, [R1+0x360] ;  /* 0x0003600001087983 */ /* 0x000f220000300a00 */
[----:B--2---:R-:W-:-:S05]  /*1a370*/  IMAD.WIDE R22, R3, 0x2, R22 ;  /* 0x0000000203167825 */ /* 0x004fca00078e0216 */
[----:B------:R0:W-:Y:S04]  /*1a380*/  STL.64 [R1+0x728], R22 ;  /* 0x0007281601007387 */ /* 0x0001e80000100a00 */
[----:B0-----:R-:W2:Y:S01]  /*1a390*/  LDL.LU.64 R22, [R1+0x388] ;  /* 0x0003880001167983 */ /* 0x001ea20000300a00 */
[----:B---3--:R-:W-:-:S03]  /*1a3a0*/  IMAD.WIDE R24, R3, 0x2, R24 ;  /* 0x0000000203187825 */ /* 0x008fc600078e0218 */
[----:B------:R-:W3:Y:S04]  /*1a3b0*/  LDL.LU.64 R6, [R1+0x358] ;  /* 0x0003580001067983 */ /* 0x000ee80000300a00 */
[----:B------:R-:W-:Y:S04]  /*1a3c0*/  STL.64 [R1+0x730], R24 ;  /* 0x0007301801007387 */ /* 0x000fe80000100a00 */
[----:B------:R-:W3:Y:S04]  /*1a3d0*/  LDL.LU.64 R4, [R1+0x350] ;  /* 0x0003500001047983 */ /* 0x000ee80000300a00 */
[----:B------:R-:W3:Y:S01]  /*1a3e0*/  LDL.LU.64 R28, [R1+0x348] ;  /* 0x00034800011c7983 */ /* 0x000ee20000300a00 */
[----:B----4-:R-:W-:-:S05]  /*1a3f0*/  IMAD.WIDE R26, R3, 0x2, R26 ;  /* 0x00000002031a7825 */ /* 0x010fca00078e021a */
[----:B------:R-:W-:Y:S04]  /*1a400*/  STL.64 [R1+0x740], R26 ;  /* 0x0007401a01007387 */ /* 0x000fe80000100a00 */
[----:B------:R-:W-:Y:S04]  /*1a410*/  STL [R1+0x738], R2 ;  /* 0x0007380201007387 */ /* 0x000fe80000100800 */
[----:B------:R0:W-:Y:S01]  /*1a420*/  STL [R1+0x56c], R16 ;  /* 0x00056c1001007387 */ /* 0x0001e20000100800 */
[----:B------:R-:W-:-:S03]  /*1a430*/  IMAD.MOV.U32 R0, RZ, RZ, R17 ;  /* 0x000000ffff007224 */ /* 0x000fc600078e0011 */
[----:B0-----:R-:W4:Y:S04]  /*1a440*/  LDL.LU.64 R16, [R1+0x340] ;  /* 0x0003400001107983 */ /* 0x001f280000300a00 */
[----:B------:R0:W-:Y:S04]  /*1a450*/  STL [R1+0x544], R0 ;  /* 0x0005440001007387 */ /* 0x0001e80000100800 */
[----:B------:R1:W-:Y:S01]  /*1a460*/  STL [R1+0x574], R14 ;  /* 0x0005740e01007387 */ /* 0x0003e20000100800 */
[----:B0-----:R-:W-:-:S03]  /*1a470*/  IMAD.MOV.U32 R0, RZ, RZ, R15 ;  /* 0x000000ffff007224 */ /* 0x001fc600078e000f */
[----:B-1----:R-:W3:Y:S04]  /*1a480*/  LDL.LU.64 R14, [R1+0x338] ;  /* 0x00033800010e7983 */ /* 0x002ee80000300a00 */
[----:B------:R0:W-:Y:S04]  /*1a490*/  STL [R1+0x534], R0 ;  /* 0x0005340001007387 */ /* 0x0001e80000100800 */
[----:B--2---:R1:W-:Y:S01]  /*1a4a0*/  STL [R1+0x57c], R22 ;  /* 0x00057c1601007387 */ /* 0x0043e20000100800 */
[----:B0-----:R-:W-:-:S03]  /*1a4b0*/  IMAD.MOV.U32 R0, RZ, RZ, R23 ;  /* 0x000000ffff007224 */ /* 0x001fc600078e0017 */
[----:B-1----:R-:W2:Y:S04]  /*1a4c0*/  LDL.LU.64 R22, [R1+0x330] ;  /* 0x0003300001167983 */ /* 0x002ea80000300a00 */
[----:B------:R0:W-:Y:S04]  /*1a4d0*/  STL [R1+0x524], R0 ;  /* 0x0005240001007387 */ /* 0x0001e80000100800 */
[----:B------:R1:W-:Y:S01]  /*1a4e0*/  STL [R1+0x584], R20 ;  /* 0x0005841401007387 */ /* 0x0003e20000100800 */
        /* <DEDUP_REMOVED lines=19> */
[----:B---3--:R1:W-:Y:S01]  /*1a620*/  STL [R1+0x554], R6 ;  /* 0x0005540601007387 */ /* 0x0083e20000100800 */
[----:B0-----:R-:W-:-:S03]  /*1a630*/  IMAD.MOV.U32 R0, RZ, RZ, R7 ;  /* 0x000000ffff007224 */ /* 0x001fc600078e0007 */
[----:B-1----:R-:W3:Y:S04]  /*1a640*/  LDL.LU.64 R6, [R1+0x300] ;  /* 0x0003000001067983 */ /* 0x002ee80000300a00 */
[----:B------:R0:W-:Y:S04]  /*1a650*/  STL [R1+0x358], R0 ;  /* 0x0003580001007387 */ /* 0x0001e80000100800 */
[----:B------:R1:W-:Y:S01]  /*1a660*/  STL [R1+0x54c], R4 ;  /* 0x00054c0401007387 */ /* 0x0003e20000100800 */
[----:B0-----:R-:W-:-:S03]  /*1a670*/  IMAD.MOV.U32 R0, RZ, RZ, R5 ;  /* 0x000000ffff007224 */ /* 0x001fc600078e0005 */
[----:B-1----:R-:W3:Y:S04]  /*1a680*/  LDL.LU.64 R4, [R1+0x2f8] ;  /* 0x0002f80001047983 */ /* 0x002ee80000300a00 */
[----:B------:R0:W-:Y:S04]  /*1a690*/  STL [R1+0x350], R0 ;  /* 0x0003500001007387 */ /* 0x0001e80000100800 */
[----:B------:R1:W-:Y:S01]  /*1a6a0*/  STL [R1+0x53c], R28 ;  /* 0x00053c1c01007387 */ /* 0x0003e20000100800 */
[----:B0-----:R-:W-:-:S03]  /*1a6b0*/  IMAD.MOV.U32 R0, RZ, RZ, R29 ;  /* 0x000000ffff007224 */ /* 0x001fc600078e001d */
[----:B-1----:R-:W3:Y:S04]  /*1a6c0*/  LDL.LU.64 R28, [R1+0x2f0] ;  /* 0x0002f000011c7983 */ /* 0x002ee80000300a00 */
[----:B------:R0:W-:Y:S04]  /*1a6d0*/  STL [R1+0x348], R0 ;  /* 0x0003480001007387 */ /* 0x0001e80000100800 */
[----:B----4-:R1:W-:Y:S01]  /*1a6e0*/  STL [R1+0x52c], R16 ;  /* 0x00052c1001007387 */ /* 0x0103e20000100800 */
[----:B0-----:R-:W-:-:S03]  /*1a6f0*/  IMAD.MOV.U32 R0, RZ, RZ, R17 ;  /* 0x000000ffff007224 */ /* 0x001fc600078e0011 */
[----:B-1----:R-:W4:Y:S04]  /*1a700*/  LDL.LU.64 R16, [R1+0x2e8] ;  /* 0x0002e80001107983 */ /* 0x002f280000300a00 */
[----:B------:R0:W-:Y:S04]  /*1a710*/  STL [R1+0x340], R0 ;  /* 0x0003400001007387 */ /* 0x0001e80000100800 */
[----:B------:R1:W-:Y:S01]  /*1a720*/  STL [R1+0x51c], R14 ;  /* 0x00051c0e01007387 */ /* 0x0003e20000100800 */
[----:B0-----:R-:W-:-:S03]  /*1a730*/  IMAD.MOV.U32 R0, RZ, RZ, R15 ;  /* 0x000000ffff007224 */ /* 0x001fc600078e000f */
[----:B-1----:R-:W4:Y:S04]  /*1a740*/  LDL.LU.64 R14, [R1+0x2e0] ;  /* 0x0002e000010e7983 */ /* 0x002f280000300a00 */
        /* <DEDUP_REMOVED lines=145> */
[----:B------:R-:W-:Y:S04]  /*1b060*/  STL [R1+0x41c], R18 ;  /* 0x00041c1201007387 */ /* 0x000fe80000100800 */
[----:B------:R-:W2:Y:S01]  /*1b070*/  LDL.LU.64 R24, [R1+0x1b0] ;  /* 0x0001b00001187983 */ /* 0x000ea20000300a00 */
[----:B0-----:R-:W-:-:S05]  /*1b080*/  IMAD.MOV.U32 R0, RZ, RZ, R19 ;  /* 0x000000ffff007224 */ /* 0x001fca00078e0013 */
        /* <DEDUP_REMOVED lines=9> */
[----:B---3--:R1:W-:Y:S04]  /*1b120*/  STL [R1+0x428], R6 ;  /* 0x0004280601007387 */ /* 0x0083e80000100800 */
[----:B------:R-:W3:Y:S01]  /*1b130*/  LDL.LU.64 R18, [R1+0x198] ;  /* 0x0001980001127983 */ /* 0x000ee20000300a00 */
[----:B0-----:R-:W-:-:S05]  /*1b140*/  IMAD.MOV.U32 R0, RZ, RZ, R7 ;  /* 0x000000ffff007224 */ /* 0x001fca00078e0007 */
[----:B------:R0:W-:Y:S04]  /*1b150*/  STL [R1+0x1f0], R0 ;  /* 0x0001f00001007387 */ /* 0x0001e80000100800 */
[----:B------:R0:W-:Y:S04]  /*1b160*/  STL [R1+0x42c], R4 ;  /* 0x00042c0401007387 */ /* 0x0001e80000100800 */
[----:B-1----:R-:W3:Y:S01]  /*1b170*/  LDL.LU.64 R6, [R1+0x190] ;  /* 0x0001900001067983 */ /* 0x002ee20000300a00 */
[----:B0-----:R-:W-:-:S05]  /*1b180*/  IMAD.MOV.U32 R0, RZ, RZ, R5 ;  /* 0x000000ffff007224 */ /* 0x001fca00078e0005 */
[----:B------:R0:W-:Y:S04]  /*1b190*/  STL [R1+0x1e8], R0 ;  /* 0x0001e80001007387 */ /* 0x0001e80000100800 */
[----:B------:R1:W-:Y:S04]  /*1b1a0*/  STL [R1+0x430], R28 ;  /* 0x0004301c01007387 */ /* 0x0003e80000100800 */
[----:B------:R-:W3:Y:S01]  /*1b1b0*/  LDL.LU.64 R4, [R1+0x188] ;  /* 0x0001880001047983 */ /* 0x000ee20000300a00 */
[----:B0-----:R-:W-:-:S03]  /*1b1c0*/  IMAD.MOV.U32 R0, RZ, RZ, R29 ;  /* 0x000000ffff007224 */ /* 0x001fc600078e001d */
[----:B----4-:R-:W-:Y:S04]  /*1b1d0*/  STL [R1+0x434], R16 ;  /* 0x0004341001007387 */ /* 0x010fe80000100800 */
[----:B------:R0:W-:Y:S04]  /*1b1e0*/  STL [R1+0x1e0], R0 ;  /* 0x0001e00001007387 */ /* 0x0001e80000100800 */
[----:B-1----:R-:W4:Y:S01]  /*1b1f0*/  LDL.LU.64 R28, [R1+0x180] ;  /* 0x00018000011c7983 */ /* 0x002f220000300a00 */
[----:B0-----:R-:W-:-:S03]  /*1b200*/  IMAD.MOV.U32 R0, RZ, RZ, R17 ;  /* 0x000000ffff007224 */ /* 0x001fc600078e0011 */
[----:B------:R-:W-:Y:S04]  /*1b210*/  STL [R1+0x438], R14 ;  /* 0x0004380e01007387 */ /* 0x000fe80000100800 */
[----:B------:R0:W-:Y:S04]  /*1b220*/  STL [R1+0x1d8], R0 ;  /* 0x0001d80001007387 */ /* 0x0001e80000100800 */
[----:B------:R-:W4:Y:S01]  /*1b230*/  LDL.LU.64 R16, [R1+0x178] ;  /* 0x0001780001107983 */ /* 0x000f220000300a00 */
[----:B0-----:R-:W-:-:S03]  /*1b240*/  IMAD.MOV.U32 R0, RZ, RZ, R15 ;  /* 0x000000ffff007224 */ /* 0x001fc600078e000f */
[----:B--2---:R-:W-:Y:S04]  /*1b250*/  STL [R1+0x43c], R22 ;  /* 0x00043c1601007387 */ /* 0x004fe80000100800 */
[----:B------:R0:W-:Y:S04]  /*1b260*/  STL [R1+0x1d0], R0 ;  /* 0x0001d00001007387 */ /* 0x0001e80000100800 */
[----:B------:R-:W2:Y:S01]  /*1b270*/  LDL.LU.64 R14, [R1+0x170] ;  /* 0x00017000010e7983 */ /* 0x000ea20000300a00 */
[----:B0-----:R-:W-:-:S03]  /*1b280*/  IMAD.MOV.U32 R0, RZ, RZ, R23 ;  /* 0x000000ffff007224 */ /* 0x001fc600078e0017 */
[----:B------:R-:W-:Y:S04]  /*1b290*/  STL [R1+0x440], R20 ;  /* 0x0004401401007387 */ /* 0x000fe80000100800 */
[----:B------:R0:W-:Y:S04]  /*1b2a0*/  STL [R1+0x1c8], R0 ;  /* 0x0001c80001007387 */ /* 0x0001e80000100800 */
[----:B------:R-:W2:Y:S01]  /*1b2b0*/  LDL.LU.64 R22, [R1+0x168] ;  /* 0x0001680001167983 */ /* 0x000ea20000300a00 */
[----:B0-----:R-:W-:-:S03]  /*1b2c0*/  IMAD.MOV.U32 R0, RZ, RZ, R21 ;  /* 0x000000ffff007224 */ /* 0x001fc600078e0015 */
[----:B------:R-:W-:Y:S04]  /*1b2d0*/  STL [R1+0x444], R12 ;  /* 0x0004440c01007387 */ /* 0x000fe80000100800 */
[----:B------:R0:W-:Y:S04]  /*1b2e0*/  STL [R1+0x1c0], R0 ;  /* 0x0001c00001007387 */ /* 0x0001e80000100800 */
[----:B------:R-:W2:Y:S04]  /*1b2f0*/  LDL.LU.64 R20, [R1+0x160] ;  /* 0x0001600001147983 */ /* 0x000ea80000300a00 */
[----:B------:R-:W-:Y:S01]  /*1b300*/  STL [R1+0x448], R24 ;  /* 0x0004481801007387 */ /* 0x000fe20000100800 */
[----:B0-----:R-:W-:-:S05]  /*1b310*/  IMAD.MOV.U32 R0, RZ, RZ, R13 ;  /* 0x000000ffff007224 */ /* 0x001fca00078e000d */
[----:B------:R0:W-:Y:S04]  /*1b320*/  STL [R1+0x1b8], R0 ;  /* 0x0001b80001007387 */ /* 0x0001e80000100800 */
[----:B------:R-:W2:Y:S01]  /*1b330*/  LDL.LU.64 R12, [R1+0x158] ;  /* 0x00015800010c7983 */ /* 0x000ea20000300a00 */
[----:B0-----:R-:W-:-:S03]  /*1b340*/  IMAD.MOV.U32 R0, RZ, RZ, R25 ;  /* 0x000000ffff007224 */ /* 0x001fc600078e0019 */
[----:B------:R-:W-:Y:S04]  /*1b350*/  STL [R1+0x44c], R10 ;  /* 0x00044c0a01007387 */ /* 0x000fe80000100800 */
[----:B------:R0:W-:Y:S02]  /*1b360*/  STL [R1+0x1b0], R0 ;  /* 0x0001b00001007387 */ /* 0x0001e40000100800 */
[----:B0-----:R-:W-:Y:S02]  /*1b370*/  IMAD.MOV.U32 R0, RZ, RZ, R11 ;  /* 0x000000ffff007224 */ /* 0x001fe400078e000b */
[----:B------:R-:W2:Y:S04]  /*1b380*/  LDL.LU.64 R10, [R1+0x150] ;  /* 0x00015000010a7983 */ /* 0x000ea80000300a00 */
        /* <DEDUP_REMOVED lines=9> */
[----:B------:R1:W-:Y:S04]  /*1b420*/  STL [R1+0x458], R6 ;  /* 0x0004580601007387 */ /* 0x0003e80000100800 */
[----:B------:R-:W-:Y:S01]  /*1b430*/  STL [R1+0x45c], R4 ;  /* 0x00045c0401007387 */ /* 0x000fe20000100800 */
[----:B0-----:R-:W-:-:S05]  /*1b440*/  IMAD.MOV.U32 R0, RZ, RZ, R7 ;  /* 0x000000ffff007224 */ /* 0x001fca00078e0007 */
[----:B------:R0:W-:Y:S04]  /*1b450*/  STL [R1+0x1c4], R0 ;  /* 0x0001c40001007387 */ /* 0x0001e80000100800 */
[----:B-1----:R-:W3:Y:S04]  /*1b460*/  LDL.LU.64 R6, [R1+0x138] ;  /* 0x0001380001067983 */ /* 0x002ee80000300a00 */
[----:B----4-:R-:W-:Y:S01]  /*1b470*/  STL [R1+0x460], R28 ;  /* 0x0004601c01007387 */ /* 0x010fe20000100800 */
[----:B0-----:R-:W-:-:S05]  /*1b480*/  IMAD.MOV.U32 R0, RZ, RZ, R5 ;  /* 0x000000ffff007224 */ /* 0x001fca00078e0005 */
[----:B------:R0:W-:Y:S04]  /*1b490*/  STL [R1+0x1cc], R0 ;  /* 0x0001cc0001007387 */ /* 0x0001e80000100800 */
[----:B------:R-:W4:Y:S04]  /*1b4a0*/  LDL.LU.64 R4, [R1+0x130] ;  /* 0x0001300001047983 */ /* 0x000f280000300a00 */
[----:B------:R-:W-:Y:S01]  /*1b4b0*/  STL [R1+0x464], R16 ;  /* 0x0004641001007387 */ /* 0x000fe20000100800 */
[----:B0-----:R-:W-:-:S05]  /*1b4c0*/  IMAD.MOV.U32 R0, RZ, RZ, R29 ;  /* 0x000000ffff007224 */ /* 0x001fca00078e001d */
        /* <DEDUP_REMOVED lines=13> */
[----:B------:R-:W2:Y:S01]  /*1b5a0*/  LDL.LU.64 R26, [R1+0x110] ;  /* 0x00011000011a7983 */ /* 0x000ea20000300a00 */
[----:B0-----:R-:W-:-:S05]  /*1b5b0*/  IMAD.MOV.U32 R0, RZ, RZ, R21 ;  /* 0x000000ffff007224 */ /* 0x001fca00078e0015 */
[----:B------:R0:W-:Y:S04]  /*1b5c0*/  STL [R1+0x1f4], R0 ;  /* 0x0001f40001007387 */ /* 0x0001e80000100800 */
[----:B------:R1:W-:Y:S04]  /*1b5d0*/  STL [R1+0x474], R12 ;  /* 0x0004740c01007387 */ /* 0x0003e80000100800 */
[----:B------:R-:W2:Y:S01]  /*1b5e0*/  LDL.LU.64 R24, [R1+0x108] ;  /* 0x0001080001187983 */ /* 0x000ea20000300a00 */
[----:B0-----:R-:W-:-:S03]  /*1b5f0*/  IMAD.MOV.U32 R0, RZ, RZ, R13 ;  /* 0x000000ffff007224 */ /* 0x001fc600078e000d */
[----:B-1----:R-:W2:Y:S04]  /*1b600*/  LDL.LU.64 R12, [R1+0x100] ;  /* 0x00010000010c7983 */ /* 0x002ea80000300a00 */
[----:B------:R0:W-:Y:S04]  /*1b610*/  STL [R1+0x1fc], R0 ;  /* 0x0001fc0001007387 */ /* 0x0001e80000100800 */
[----:B------:R1:W-:Y:S04]  /*1b620*/  STL [R1+0x478], R10 ;  /* 0x0004780a01007387 */ /* 0x0003e80000100800 */
[----:B------:R-:W2:Y:S01]  /*1b630*/  LDL.LU.64 R22, [R1+0xf8] ;  /* 0x0000f80001167983 */ /* 0x000ea20000300a00 */
[----:B0-----:R-:W-:-:S03]  /*1b640*/  IMAD.MOV.U32 R0, RZ, RZ, R11 ;  /* 0x000000ffff007224 */ /* 0x001fc600078e000b */
[----:B------:R-:W-:Y:S04]  /*1b650*/  STL [R1+0x47c], R8 ;  /* 0x00047c0801007387 */ /* 0x000fe80000100800 */
[----:B------:R0:W-:Y:S04]  /*1b660*/  STL [R1+0x204], R0 ;  /* 0x0002040001007387 */ /* 0x0001e80000100800 */
[----:B-1----:R-:W2:Y:S01]  /*1b670*/  LDL.LU.64 R10, [R1+0xf0] ;  /* 0x0000f000010a7983 */ /* 0x002ea20000300a00 */
[----:B0-----:R-:W-:-:S03]  /*1b680*/  IMAD.MOV.U32 R0, RZ, RZ, R9 ;  /* 0x000000ffff007224 */ /* 0x001fc600078e0009 */
[----:B---3--:R-:W-:Y:S04]  /*1b690*/  STL [R1+0x480], R18 ;  /* 0x0004801201007387 */ /* 0x008fe80000100800 */
[----:B------:R0:W-:Y:S04]  /*1b6a0*/  STL [R1+0x20c], R0 ;  /* 0x00020c0001007387 */ /* 0x0001e80000100800 */
[----:B------:R-:W3:Y:S04]  /*1b6b0*/  LDL.LU.64 R8, [R1+0xe8] ;  /* 0x0000e80001087983 */ /* 0x000ee80000300a00 */
[----:B------:R-:W3:Y:S01]  /*1b6c0*/  LDL.LU.64 R20, [R1+0xe0] ;  /* 0x0000e00001147983 */ /* 0x000ee20000300a00 */
[----:B0-----:R-:W-:-:S05]  /*1b6d0*/  IMAD.MOV.U32 R0, RZ, RZ, R19 ;  /* 0x000000ffff007224 */ /* 0x001fca00078e0013 */
        /* <DEDUP_REMOVED lines=9> */
[----:B------:R1:W-:Y:S04]  /*1b770*/  STL [R1+0x48c], R28 ;  /* 0x00048c1c01007387 */ /* 0x0003e80000100800 */
[----:B------:R-:W4:Y:S01]  /*1b780*/  LDL.LU.64 R18, [R1+0xc8] ;  /* 0x0000c80001127983 */ /* 0x000f220000300a00 */
[----:B0-----:R-:W-:-:S03]  /*1b790*/  IMAD.MOV.U32 R0, RZ, RZ, R29 ;  /* 0x000000ffff007224 */ /* 0x001fc600078e001d */
[----:B--2---:R-:W-:Y:S04]  /*1b7a0*/  STL [R1+0x490], R16 ;  /* 0x0004901001007387 */ /* 0x004fe80000100800 */
[----:B------:R0:W-:Y:S04]  /*1b7b0*/  STL [R1+0x22c], R0 ;  /* 0x00022c0001007387 */ /* 0x0001e80000100800 */
[----:B-1----:R-:W2:Y:S01]  /*1b7c0*/  LDL.LU.64 R28, [R1+0xc0] ;  /* 0x0000c000011c7983 */ /* 0x002ea20000300a00 */
[----:B0-----:R-:W-:-:S03]  /*1b7d0*/  IMAD.MOV.U32 R0, RZ, RZ, R17 ;  /* 0x000000ffff007224 */ /* 0x001fc600078e0011 */
[----:B------:R-:W-:Y:S04]  /*1b7e0*/  STL [R1+0x494], R14 ;  /* 0x0004940e01007387 */ /* 0x000fe80000100800 */
[----:B------:R0:W-:Y:S04]  /*1b7f0*/  STL [R1+0x23c], R0 ;  /* 0x00023c0001007387 */ /* 0x0001e80000100800 */
[----:B------:R-:W2:Y:S01]  /*1b800*/  LDL.LU.64 R16, [R1+0xb8] ;  /* 0x0000b80001107983 */ /* 0x000ea20000300a00 */
[----:B0-----:R-:W-:-:S03]  /*1b810*/  IMAD.MOV.U32 R0, RZ, RZ, R15 ;  /* 0x000000ffff007224 */ /* 0x001fc600078e000f */
[----:B------:R-:W2:Y:S04]  /*1b820*/  LDL.LU.64 R14, [R1+0xb0] ;  /* 0x0000b000010e7983 */ /* 0x000ea80000300a00 */
[----:B------:R0:W-:Y:S04]  /*1b830*/  STL [R1+0x244], R0 ;  /* 0x0002440001007387 */ /* 0x0001e80000100800 */
[----:B------:R-:W-:Y:S01]  /*1b840*/  STL [R1+0x498], R26 ;  /* 0x0004981a01007387 */ /* 0x000fe20000100800 */
[----:B0-----:R-:W-:-:S03]  /*1b850*/  IMAD.MOV.U32 R0, RZ, RZ, R27 ;  /* 0x000000ffff007224 */ /* 0x001fc600078e001b */
[----:B------:R-:W-:Y:S04]  /*1b860*/  STL [R1+0x49c], R24 ;  /* 0x00049c1801007387 */ /* 0x000fe80000100800 */
[----:B------:R0:W-:Y:S02]  /*1b870*/  STL [R1+0x24c], R0 ;  /* 0x00024c0001007387 */ /* 0x0001e40000100800 */
[----:B0-----:R-:W-:Y:S02]  /*1b880*/  IMAD.MOV.U32 R0, RZ, RZ, R25 ;  /* 0x000000ffff007224 */ /* 0x001fe400078e0019 */
[----:B------:R-:W-:Y:S04]  /*1b890*/  STL [R1+0x4a0], R12 ;  /* 0x0004a00c01007387 */ /* 0x000fe80000100800 */
[----:B------:R0:W-:Y:S02]  /*1b8a0*/  STL [R1+0x254], R0 ;  /* 0x0002540001007387 */ /* 0x0001e40000100800 */
[----:B0-----:R-:W-:-:S02]  /*1b8b0*/  IMAD.MOV.U32 R0, RZ, RZ, R13 ;  /* 0x000000ffff007224 */ /* 0x001fc400078e000d */
[----:B------:R-:W-:Y:S04]  /*1b8c0*/  STL [R1+0x4a4], R22 ;  /* 0x0004a41601007387 */ /* 0x000fe80000100800 */
        /* <DEDUP_REMOVED lines=8> */
[----:B---3--:R1:W-:Y:S04]  /*1b950*/  STL [R1+0x4ac], R8 ;  /* 0x0004ac0801007387 */ /* 0x0083e80000100800 */
[----:B------:R-:W-:Y:S01]  /*1b960*/  STL [R1+0x4b0], R20 ;  /* 0x0004b01401007387 */ /* 0x000fe20000100800 */
[----:B0-----:R-:W-:-:S05]  /*1b970*/  IMAD.MOV.U32 R0, RZ, RZ, R9 ;  /* 0x000000ffff007224 */ /* 0x001fca00078e0009 */
[----:B------:R0:W-:Y:S04]  /*1b980*/  STL [R1+0x274], R0 ;  /* 0x0002740001007387 */ /* 0x0001e80000100800 */
[----:B-1----:R-:W3:Y:S04]  /*1b990*/  LDL.LU.64 R8, [R1+0x98] ;  /* 0x0000980001087983 */ /* 0x002ee80000300a00 */
[----:B------:R-:W-:Y:S01]  /*1b9a0*/  STL [R1+0x4b4], R6 ;  /* 0x0004b40601007387 */ /* 0x000fe20000100800 */
[----:B0-----:R-:W-:-:S05]  /*1b9b0*/  IMAD.MOV.U32 R0, RZ, RZ, R21 ;  /* 0x000000ffff007224 */ /* 0x001fca00078e0015 */
[----:B------:R0:W-:Y:S02]  /*1b9c0*/  STL [R1+0x27c], R0 ;  /* 0x00027c0001007387 */ /* 0x0001e40000100800 */
[----:B0-----:R-:W-:Y:S02]  /*1b9d0*/  IMAD.MOV.U32 R0, RZ, RZ, R7 ;  /* 0x000000ffff007224 */ /* 0x001fe400078e0007 */
[----:B------:R-:W3:Y:S04]  /*1b9e0*/  LDL.LU.64 R6, [R1+0x90] ;  /* 0x0000900001067983 */ /* 0x000ee80000300a00 */
[----:B------:R0:W-:Y:S04]  /*1b9f0*/  STL [R1+0x284], R0 ;  /* 0x0002840001007387 */ /* 0x0001e80000100800 */
[----:B----4-:R1:W-:Y:S04]  /*1ba00*/  STL [R1+0x4b8], R4 ;  /* 0x0004b80401007387 */ /* 0x0103e80000100800 */
[----:B------:R-:W-:Y:S01]  /*1ba10*/  STL [R1+0x4bc], R18 ;  /* 0x0004bc1201007387 */ /* 0x000fe20000100800 */
[----:B0-----:R-:W-:-:S05]  /*1ba20*/  IMAD.MOV.U32 R0, RZ, RZ, R5 ;  /* 0x000000ffff007224 */ /* 0x001fca00078e0005 */
[----:B------:R0:W-:Y:S04]  /*1ba30*/  STL [R1+0x28c], R0 ;  /* 0x00028c0001007387 */ /* 0x0001e80000100800 */
[----:B-1----:R-:W4:Y:S01]  /*1ba40*/  LDL.LU.64 R4, [R1+0x88] ;  /* 0x0000880001047983 */ /* 0x002f220000300a00 */
[----:B0-----:R-:W-:-:S03]  /*1ba50*/  IMAD.MOV.U32 R0, RZ, RZ, R19 ;  /* 0x000000ffff007224 */ /* 0x001fc600078e0013 */
[----:B--2---:R-:W-:Y:S04]  /*1ba60*/  STL [R1+0x4c0], R28 ;  /* 0x0004c01c01007387 */ /* 0x004fe80000100800 */
[----:B------:R0:W-:Y:S02]  /*1ba70*/  STL [R1+0x294], R0 ;  /* 0x0002940001007387 */ /* 0x0001e40000100800 */
[----:B0-----:R-:W-:Y:S02]  /*1ba80*/  IMAD.MOV.U32 R0, RZ, RZ, R29 ;  /* 0x000000ffff007224 */ /* 0x001fe400078e001d */
[----:B------:R-:W2:Y:S04]  /*1ba90*/  LDL.LU.64 R28, [R1+0x80] ;  /* 0x00008000011c7983 */ /* 0x000ea80000300a00 */
[----:B------:R0:W-:Y:S04]  /*1baa0*/  STL [R1+0x29c], R0 ;  /* 0x00029c0001007387 */ /* 0x0001e80000100800 */
[----:B------:R-:W-:Y:S01]  /*1bab0*/  STL [R1+0x4c4], R16 ;  /* 0x0004c41001007387 */ /* 0x000fe20000100800 */
[----:B0-----:R-:W-:-:S03]  /*1bac0*/  IMAD.MOV.U32 R0, RZ, RZ, R17 ;  /* 0x000000ffff007224 */ /* 0x001fc600078e0011 */
[----:B------:R-:W-:Y:S04]  /*1bad0*/  STL [R1+0x4c8], R14 ;  /* 0x0004c80e01007387 */ /* 0x000fe80000100800 */
[----:B------:R-:W-:Y:S04]  /*1bae0*/  STL [R1+0x2a4], R0 ;  /* 0x0002a40001007387 */ /* 0x000fe80000100800 */
[----:B------:R-:W2:Y:S04]  /*1baf0*/  LDL.LU.64 R26, [R1+0x68] ;  /* 0x00006800011a7983 */ /* 0x000ea80000300a00 */
[----:B--2---:R0:W-:Y:S04]  /*1bb00*/  STL.64 [R1+0x748], R26 ;  /* 0x0007481a01007387 */ /* 0x0041e80000100a00 */
[----:B0-----:R-:W2:Y:S01]  /*1bb10*/  LDL.LU.64 R26, [R1+0x70] ;  /* 0x00007000011a7983 */ /* 0x001ea20000300a00 */
[----:B------:R-:W-:-:S03]  /*1bb20*/  IMAD.MOV.U32 R0, RZ, RZ, R15 ;  /* 0x000000ffff007224 */ /* 0x000fc600078e000f */
[----:B--2---:R0:W-:Y:S04]  /*1bb30*/  STL.64 [R1+0x750], R26 ;  /* 0x0007501a01007387 */ /* 0x0041e80000100a00 */
[----:B0-----:R-:W2:Y:S04]  /*1bb40*/  LDL.LU.64 R26, [R1+0x78] ;  /* 0x00007800011a7983 */ /* 0x001ea80000300a00 */
[----:B------:R-:W2:Y:S04]  /*1bb50*/  LDL.LU.64 R2, [R1+0x60] ;  /* 0x0000600001027983 */ /* 0x000ea80000300a00 */
[----:B------:R0:W-:Y:S04]  /*1bb60*/  STL [R1+0x2ac], R0 ;  /* 0x0002ac0001007387 */ /* 0x0001e80000100800 */
[----:B------:R-:W-:Y:S04]  /*1bb70*/  STL [R1+0x4cc], R12 ;  /* 0x0004cc0c01007387 */ /* 0x000fe80000100800 */
[----:B------:R-:W2:Y:S04]  /*1bb80*/  LDL.LU.64 R24, [R1+0x58] ;  /* 0x0000580001187983 */ /* 0x000ea80000300a00 */
[----:B------:R-:W2:Y:S01]  /*1bb90*/  LDL.LU.64 R22, [R1+0x50] ;  /* 0x0000500001167983 */ /* 0x000ea20000300a00 */
[----:B0-----:R-:W-:-:S05]  /*1bba0*/  IMAD.MOV.U32 R0, RZ, RZ, R13 ;  /* 0x000000ffff007224 */ /* 0x001fca00078e000d */
[----:B------:R0:W-:Y:S04]  /*1bbb0*/  STL [R1+0x2b4], R0 ;  /* 0x0002b40001007387 */ /* 0x0001e80000100800 */
[----:B------:R-:W-:Y:S04]  /*1bbc0*/  STL [R1+0x4d0], R10 ;  /* 0x0004d00a01007387 */ /* 0x000fe80000100800 */
[----:B------:R-:W2:Y:S04]  /*1bbd0*/  LDL.LU.64 R20, [R1+0x48] ;  /* 0x0000480001147983 */ /* 0x000ea80000300a00 */
[----:B------:R-:W2:Y:S01]  /*1bbe0*/  LDL.LU.64 R18, [R1+0x40] ;  /* 0x0000400001127983 */ /* 0x000ea20000300a00 */
[----:B0-----:R-:W-:-:S05]  /*1bbf0*/  IMAD.MOV.U32 R0, RZ, RZ, R11 ;  /* 0x000000ffff007224 */ /* 0x001fca00078e000b */
[----:B------:R0:W-:Y:S04]  /*1bc00*/  STL [R1+0x2bc], R0 ;  /* 0x0002bc0001007387 */ /* 0x0001e80000100800 */
[----:B---3--:R-:W-:Y:S04]  /*1bc10*/  STL [R1+0x4d4], R8 ;  /* 0x0004d40801007387 */ /* 0x008fe80000100800 */
[----:B------:R-:W3:Y:S04]  /*1bc20*/  LDL.LU.64 R16, [R1+0x38] ;  /* 0x0000380001107983 */ /* 0x000ee80000300a00 */
[----:B------:R-:W3:Y:S01]  /*1bc30*/  LDL.LU.64 R14, [R1+0x30] ;  /* 0x00003000010e7983 */ /* 0x000ee20000300a00 */
[----:B0-----:R-:W-:-:S05]  /*1bc40*/  IMAD.MOV.U32 R0, RZ, RZ, R9 ;  /* 0x000000ffff007224 */ /* 0x001fca00078e0009 */
[----:B------:R0:W-:Y:S04]  /*1bc50*/  STL [R1+0x2c4], R0 ;  /* 0x0002c40001007387 */ /* 0x0001e80000100800 */
[----:B------:R1:W-:Y:S04]  /*1bc60*/  STL [R1+0x4d8], R6 ;  /* 0x0004d80601007387 */ /* 0x0003e80000100800 */
[----:B------:R-:W3:Y:S04]  /*1bc70*/  LDL.LU.64 R12, [R1+0x28] ;  /* 0x00002800010c7983 */ /* 0x000ee80000300a00 */
[----:B------:R-:W3:Y:S01]  /*1bc80*/  LDL.LU.64 R10, [R1+0x20] ;  /* 0x00002000010a7983 */ /* 0x000ee20000300a00 */
[----:B0-----:R-:W-:-:S05]  /*1bc90*/  IMAD.MOV.U32 R0, RZ, RZ, R7 ;  /* 0x000000ffff007224 */ /* 0x001fca00078e0007 */
[----:B------:R0:W-:Y:S04]  /*1bca0*/  STL [R1+0x2cc], R0 ;  /* 0x0002cc0001007387 */ /* 0x0001e80000100800 */
[----:B----4-:R4:W-:Y:S04]  /*1bcb0*/  STL [R1+0x4dc], R4 ;  /* 0x0004dc0401007387 */ /* 0x0109e80000100800 */
[----:B------:R-:W3:Y:S04]  /*1bcc0*/  LDL.LU.64 R8, [R1+0x18] ;  /* 0x0000180001087983 */ /* 0x000ee80000300a00 */
[----:B-1----:R-:W3:Y:S01]  /*1bcd0*/  LDL.LU.64 R6, [R1+0x10] ;  /* 0x0000100001067983 */ /* 0x002ee20000300a00 */
[----:B0-----:R-:W-:-:S05]  /*1bce0*/  IMAD.MOV.U32 R0, RZ, RZ, R5 ;  /* 0x000000ffff007224 */ /* 0x001fca00078e0005 */
[----:B------:R0:W-:Y:S04]  /*1bcf0*/  STL [R1+0x2d4], R0 ;  /* 0x0002d40001007387 */ /* 0x0001e80000100800 */
[----:B------:R1:W-:Y:S04]  /*1bd00*/  STL [R1+0x4e0], R28 ;  /* 0x0004e01c01007387 */ /* 0x0003e80000100800 */
[----:B----4-:R-:W4:Y:S01]  /*1bd10*/  LDL.LU.64 R4, [R1+0x8] ;  /* 0x0000080001047983 */ /* 0x010f220000300a00 */
[----:B0-----:R-:W-:-:S03]  /*1bd20*/  IMAD.MOV.U32 R0, RZ, RZ, R29 ;  /* 0x000000ffff007224 */ /* 0x001fc600078e001d */
[----:B-1----:R-:W3:Y:S04]  /*1bd30*/  LDL.LU.64 R28, [R1] ;  /* 0x00000000011c7983 */ /* 0x002ee80000300a00 */
[----:B------:R0:W-:Y:S04]  /*1bd40*/  STL [R1+0x2dc], R0 ;  /* 0x0002dc0001007387 */ /* 0x0001e80000100800 */
[----:B--2---:R1:W-:Y:S01]  /*1bd50*/  STL [R1+0x4e4], R26 ;  /* 0x0004e41a01007387 */ /* 0x0043e20000100800 */
[----:B0-----:R-:W-:-:S03]  /*1bd60*/  IMAD.MOV.U32 R0, RZ, RZ, R27 ;  /* 0x000000ffff007224 */ /* 0x001fc600078e001b */
[----:B-1----:R-:W2:Y:S04]  /*1bd70*/  LDL.LU.64 R26, [R1+0x750] ;  /* 0x00075000011a7983 */ /* 0x002ea80000300a00 */
[----:B--2---:R-:W-:Y:S04]  /*1bd80*/  STL [R1+0x4e8], R26 ;  /* 0x0004e81a01007387 */ /* 0x004fe80000100800 */
[----:B------:R0:W-:Y:S02]  /*1bd90*/  STL [R1+0x2e4], R0 ;  /* 0x0002e40001007387 */ /* 0x0001e40000100800 */
[----:B0-----:R-:W-:-:S02]  /*1bda0*/  IMAD.MOV.U32 R0, RZ, RZ, R27 ;  /* 0x000000ffff007224 */ /* 0x001fc400078e001b */
[----:B------:R-:W2:Y:S04]  /*1bdb0*/  LDL.LU.64 R26, [R1+0x748] ;  /* 0x00074800011a7983 */ /* 0x000ea80000300a00 */
[----:B--2---:R-:W-:Y:S04]  /*1bdc0*/  STL [R1+0x4ec], R26 ;  /* 0x0004ec1a01007387 */ /* 0x004fe80000100800 */
[----:B------:R0:W-:Y:S02]  /*1bdd0*/  STL [R1+0x2ec], R0 ;  /* 0x0002ec0001007387 */ /* 0x0001e40000100800 */
[----:B0-----:R-:W-:-:S02]  /*1bde0*/  IMAD.MOV.U32 R0, RZ, RZ, R27 ;  /* 0x000000ffff007224 */ /* 0x001fc400078e001b */
[----:B------:R-:W2:Y:S04]  /*1bdf0*/  LDL.LU.64 R26, [R1+0x740] ;  /* 0x00074000011a7983 */ /* 0x000ea80000300a00 */
[----:B------:R0:W-:Y:S04]  /*1be00*/  STL [R1+0x2f4], R0 ;  /* 0x0002f40001007387 */ /* 0x0001e80000100800 */
[----:B0-----:R0:W5:Y:S04]  /*1be10*/  LDL.LU R0, [R1+0x73c] ;  /* 0x00073c0001007983 */ /* 0x0011680000300800 */
[----:B------:R1:W-:Y:S04]  /*1be20*/  STL [R1+0x4f0], R2 ;  /* 0x0004f00201007387 */ /* 0x0003e80000100800 */
[----:B-1----:R0:W5:Y:S04]  /*1be30*/  LDL.LU R2, [R1+0x738] ;  /* 0x0007380001027983 */ /* 0x0021680000300800 */
[----:B------:R-:W-:Y:S04]  /*1be40*/  STL [R1+0x4f4], R24 ;  /* 0x0004f41801007387 */ /* 0x000fe80000100800 */
[----:B------:R1:W-:Y:S02]  /*1be50*/  STL [R1+0x2fc], R3 ;  /* 0x0002fc0301007387 */ /* 0x0003e40000100800 */
[----:B-1----:R-:W-:-:S02]  /*1be60*/  IMAD.MOV.U32 R3, RZ, RZ, R25 ;  /* 0x000000ffff037224 */ /* 0x002fc400078e0019 */
[----:B------:R-:W2:Y:S04]  /*1be70*/  LDL.LU.64 R24, [R1+0x730] ;  /* 0x0007300001187983 */ /* 0x000ea80000300a00 */
        /* <DEDUP_REMOVED lines=12> */
[----:B---3--:R-:W-:Y:S04]  /*1bf40*/  STL [R1+0x504], R16 ;  /* 0x0005041001007387 */ /* 0x008fe80000100800 */
[----:B------:R1:W-:Y:S02]  /*1bf50*/  STL [R1+0x31c], R3 ;  /* 0x00031c0301007387 */ /* 0x0003e40000100800 */
[----:B-1----:R-:W-:-:S02]  /*1bf60*/  IMAD.MOV.U32 R3, RZ, RZ, R17 ;  /* 0x000000ffff037224 */ /* 0x002fc400078e0011 */
[----:B------:R-:W3:Y:S04]  /*1bf70*/  LDL.LU.64 R16, [R1+0x710] ;  /* 0x0007100001107983 */ /* 0x000ee80000300a00 */
        /* <DEDUP_REMOVED lines=20> */
[----:B----4-:R-:W-:Y:S04]  /*1c0c0*/  STL [R1+0x528], R4 ;  /* 0x0005280401007387 */ /* 0x010fe80000100800 */
[----:B------:R1:W-:Y:S02]  /*1c0d0*/  STL [R1+0x34c], R3 ;  /* 0x00034c0301007387 */ /* 0x0003e40000100800 */
[----:B-1----:R-:W-:-:S02]  /*1c0e0*/  IMAD.MOV.U32 R3, RZ, RZ, R5 ;  /* 0x000000ffff037224 */ /* 0x002fc400078e0005 */
[----:B------:R-:W4:Y:S04]  /*1c0f0*/  LDL.LU.64 R4, [R1+0x6e0] ;  /* 0x0006e00001047983 */ /* 0x000f280000300a00 */
[----:B------:R-:W-:Y:S04]  /*1c100*/  STL [R1+0x530], R28 ;  /* 0x0005301c01007387 */ /* 0x000fe80000100800 */
[----:B------:R1:W-:Y:S02]  /*1c110*/  STL [R1+0x354], R3 ;  /* 0x0003540301007387 */ /* 0x0003e40000100800 */
[----:B-1----:R-:W-:-:S02]  /*1c120*/  IMAD.MOV.U32 R3, RZ, RZ, R29 ;  /* 0x000000ffff037224 */ /* 0x002fc400078e001d */
[----:B------:R-:W2:Y:S04]  /*1c130*/  LDL.LU.64 R28, [R1+0x6d8] ;  /* 0x0006d800011c7983 */ /* 0x000ea80000300a00 */
[----:B------:R1:W-:Y:S02]  /*1c140*/  STL [R1+0x35c], R3 ;  /* 0x00035c0301007387 */ /* 0x0003e40000100800 */
[----:B-1----:R-:W1:Y:S01]  /*1c150*/  LDC R3, c[0x0][0x3a8] ;  /* 0x0000ea00ff037b82 */ /* 0x002e620000000800 */
[----:B------:R-:W-:Y:S01]  /*1c160*/  UIADD3 UR5, UPT, UPT, UR5, -0x1, URZ ;  /* 0xffffffff05057890 */ /* 0x000fe2000fffe0ff */
[----:B--2---:R-:W-:Y:S04]  /*1c170*/  STL [R1+0x538], R28 ;  /* 0x0005381c01007387 */ /* 0x004fe80000100800 */
[----:B------:R2:W-:Y:S04]  /*1c180*/  STL [R1+0x364], R29 ;  /* 0x0003641d01007387 */ /* 0x0005e80000100800 */
[----:B--2---:R-:W2:Y:S04]  /*1c190*/  LDL.LU.64 R28, [R1+0x230] ;  /* 0x00023000011c7983 */ /* 0x004ea80000300a00 */
[----:B----4-:R1:W-:Y:S04]  /*1c1a0*/  STL [R1+0x540], R4 ;  /* 0x0005400401007387 */ /* 0x0103e80000100800 */
[----:B------:R2:W-:Y:S04]  /*1c1b0*/  STL [R1+0x36c], R5 ;  /* 0x00036c0501007387 */ /* 0x0005e80000100800 */
        /* <DEDUP_REMOVED lines=10> */
[----:B---3--:R0:W-:Y:S04]  /*1c260*/  STL [R1+0x570], R16 ;  /* 0x0005701001007387 */ /* 0x0081e80000100800 */
        /* <DEDUP_REMOVED lines=10> */
[----:B------:R0:W-:Y:S01]  /*1c310*/  STL [R1+0x598], R27 ;  /* 0x0005981b01007387 */ /* 0x0001e20000100800 */
[----:B------:R-:W-:Y:S01]  /*1c320*/  UISETP.NE.U32.AND UP0, UPT, UR5, URZ, UPT ;  /* 0x000000ff0500728c */ /* 0x000fe2000bf05070 */
[----:B-1----:R-:W-:Y:S01]  /*1c330*/  IMAD.SHL.U32 R4, R3, 0x40, RZ ;  /* 0x0000004003047824 */ /* 0x002fe200078e00ff */
[----:B------:R-:W-:-:S03]  /*1c340*/  UIADD3 UR7, UPT, UPT, UR7, -0x40, URZ ;  /* 0xffffffc007077890 */ /* 0x000fc6000fffe0ff */
[----:B--2---:R-:W-:-:S04]  /*1c350*/  IMAD.WIDE R4, R4, 0x2, R28 ;  /* 0x0000000204047825 */ /* 0x004fc800078e021c */
[----:B0-----:R-:W-:Y:S05]  /*1c360*/  BRA.U UP0, `(.L_x_2) ;  /* 0xffffff0d00747547 */ /* 0x001fea000b83ffff */
[----:B------:R-:W2:Y:S04]  /*1c370*/  LDL.LU R7, [R1+0x5d4] ;  /* 0x0005d40001077983 */ /* 0x000ea80000300800 */
[----:B--2---:R0:W-:Y:S04]  /*1c380*/  STL [R1+0x724], R7 ;  /* 0x0007240701007387 */ /* 0x0041e80000100800 */
[----:B0-----:R-:W2:Y:S04]  /*1c390*/  LDL.LU R7, [R1+0x678] ;  /* 0x0006780001077983 */ /* 0x001ea80000300800 */
        /* <DEDUP_REMOVED lines=14> */
[----:B------:R-:W3:Y:S04]  /*1c480*/  LDL.LU R6, [R1+0x5b4] ;  /* 0x0005b40001067983 */ /* 0x000ee80000300800 */
[----:B---3--:R0:W-:Y:S04]  /*1c490*/  STL [R1+0x720], R6 ;  /* 0x0007200601007387 */ /* 0x0081e80000100800 */
[----:B0-----:R-:W3:Y:S04]  /*1c4a0*/  LDL.LU R6, [R1+0x5c4] ;  /* 0x0005c40001067983 */ /* 0x001ee80000300800 */
        /* <DEDUP_REMOVED lines=15> */
[----:B0-----:R-:W2:Y:S04]  /*1c5a0*/  LDL.LU R6, [R1+0x5cc] ;  /* 0x0005cc0001067983 */ /* 0x001ea80000300800 */
[----:B------:R-:W3:Y:S04]  /*1c5b0*/  LDL.LU R5, [R1+0x614] ;  /* 0x0006140001057983 */ /* 0x000ee80000300800 */
[----:B---3--:R0:W-:Y:S04]  /*1c5c0*/  STL [R1+0x71c], R5 ;  /* 0x00071c0501007387 */ /* 0x0081e80000100800 */
[----:B0-----:R-:W3:Y:S04]  /*1c5d0*/  LDL.LU R5, [R1+0x5a4] ;  /* 0x0005a40001057983 */ /* 0x001ee80000300800 */
[----:B------:R-:W4:Y:S04]  /*1c5e0*/  LDL.LU R4, [R1+0x674] ;  /* 0x0006740001047983 */ /* 0x000f280000300800 */
[----:B----4-:R0:W-:Y:S04]  /*1c5f0*/  STL [R1+0x718], R4 ;  /* 0x0007180401007387 */ /* 0x0101e80000100800 */
[----:B0-----:R-:W4:Y:S04]  /*1c600*/  LDL.LU R4, [R1+0x5e4] ;  /* 0x0005e40001047983 */ /* 0x001f280000300800 */
[----:B------:R-:W2:Y:S04]  /*1c610*/  LDL.LU R11, [R1+0x5d0] ;  /* 0x0005d000010b7983 */ /* 0x000ea80000300800 */
[----:B--2---:R0:W-:Y:S04]  /*1c620*/  STL [R1+0x714], R11 ;  /* 0x0007140b01007387 */ /* 0x0041e80000100800 */
[----:B0-----:R-:W2:Y:S04]  /*1c630*/  LDL.LU R11, [R1+0x654] ;  /* 0x00065400010b7983 */ /* 0x001ea80000300800 */
        /* <DEDUP_REMOVED lines=42> */
[----:B-----5:R-:W2:Y:S01]  /*1c8e0*/  LDL.LU R0, [R1+0x684] ;  /* 0x0006840001007983 */ /* 0x020ea20000300800 */
[----:B------:R-:W-:-:S03]  /*1c8f0*/  F2FP.F16.F32.PACK_AB R7, R6, R7 ;  /* 0x000000070607723e */ /* 0x000fc600000000ff */
[----:B--2---:R0:W-:Y:S04]  /*1c900*/  STL [R1+0x6d8], R0 ;  /* 0x0006d80001007387 */ /* 0x0041e80000100800 */
[----:B0-----:R-:W2:Y:S04]  /*1c910*/  LDL.LU R0, [R1+0x644] ;  /* 0x0006440001007983 */ /* 0x001ea80000300800 */
        /* <DEDUP_REMOVED lines=11> */
[----:B0-----:R-:W2:Y:S02]  /*1c9d0*/  LDL.LU R7, [R1+0x75c] ;  /* 0x00075c0001077983 */ /* 0x001ea40000300800 */
[----:B--2---:R-:W-:-:S02]  /*1c9e0*/  F2FP.F16.F32.PACK_AB R7, R6, R7 ;  /* 0x000000070607723e */ /* 0x004fc400000000ff */
        /* <DEDUP_REMOVED lines=25> */
[----:B------:R0:W-:Y:S04]  /*1cb80*/  STL [R1], R7 ;  /* 0x0000000701007387 */ /* 0x0001e80000100800 */
[----:B0-----:R-:W2:Y:S02]  /*1cb90*/  LDL.LU R7, [R1+0x724] ;  /* 0x0007240001077983 */ /* 0x001ea40000300800 */
[----:B--2---:R-:W-:-:S02]  /*1cba0*/  F2FP.F16.F32.PACK_AB R7, R6, R7 ;  /* 0x000000070607723e */ /* 0x004fc400000000ff */
[----:B------:R-:W3:Y:S02]  /*1cbb0*/  LDL.LU R6, [R1+0x720] ;  /* 0x0007200001067983 */ /* 0x000ee40000300800 */
[----:B---3--:R-:W-:Y:S02]  /*1cbc0*/  F2FP.F16.F32.PACK_AB R6, R5, R6 ;  /* 0x000000060506723e */ /* 0x008fe400000000ff */
[----:B------:R-:W4:Y:S02]  /*1cbd0*/  LDL.LU R5, [R1+0x71c] ;  /* 0x00071c0001057983 */ /* 0x000f240000300800 */
[----:B----4-:R-:W-:Y:S02]  /*1cbe0*/  F2FP.F16.F32.PACK_AB R5, R4, R5 ;  /* 0x000000050405723e */ /* 0x010fe400000000ff */
[----:B------:R-:W2:Y:S02]  /*1cbf0*/  LDL.LU R4, [R1+0x718] ;  /* 0x0007180001047983 */ /* 0x000ea40000300800 */
[----:B--2---:R-:W-:-:S02]  /*1cc00*/  F2FP.F16.F32.PACK_AB R4, R11, R4 ;  /* 0x000000040b04723e */ /* 0x004fc400000000ff */
[----:B------:R-:W2:Y:S02]  /*1cc10*/  LDL.LU R11, [R1+0x714] ;  /* 0x00071400010b7983 */ /* 0x000ea40000300800 */
[----:B--2---:R-:W-:Y:S02]  /*1cc20*/  F2FP.F16.F32.PACK_AB R11, R10, R11 ;  /* 0x0000000b0a0b723e */ /* 0x004fe400000000ff */
[----:B------:R-:W2:Y:S02]  /*1cc30*/  LDL.LU R10, [R1+0x710] ;  /* 0x00071000010a7983 */ /* 0x000ea40000300800 */
[----:B--2---:R-:W-:Y:S02]  /*1cc40*/  F2FP.F16.F32.PACK_AB R10, R9, R10 ;  /* 0x0000000a090a723e */ /* 0x004fe400000000ff */
        /* <DEDUP_REMOVED lines=26> */
[----:B------:R-:W2:Y:S01]  /*1cdf0*/  LDL.LU R0, [R1+0x6d8] ;  /* 0x0006d80001007983 */ /* 0x000ea20000300800 */
[----:B------:R-:W-:Y:S02]  /*1ce00*/  F2FP.F16.F32.PACK_AB R26, R26, R24 ;  /* 0x000000181a1a723e */ /* 0x000fe400000000ff */
[----:B------:R-:W-:Y:S02]  /*1ce10*/  F2FP.F16.F32.PACK_AB R27, R2, R27 ;  /* 0x0000001b021b723e */ /* 0x000fe400000000ff */
[----:B------:R-:W-:Y:S02]  /*1ce20*/  F2FP.F16.F32.PACK_AB R25, R25, R3 ;  /* 0x000000031919723e */ /* 0x000fe400000000ff */
[----:B------:R-:W-:Y:S02]  /*1ce30*/  F2FP.F16.F32.PACK_AB R24, R28, R29 ;  /* 0x0000001d1c18723e */ /* 0x000fe400000000ff */
[----:B--2---:R-:W-:-:S07]  /*1ce40*/  F2FP.F16.F32.PACK_AB R20, R0, R20 ;  /* 0x000000140014723e */ /* 0x004fce00000000ff */
.L_x_1:
[----:B------:R-:W2:Y:S01]  /*1ce50*/  LDL.LU R28, [R1+0x6d4] ;  /* 0x0006d400011c7983 */ /* 0x000ea20000300800 */
[----:B------:R-:W1:Y:S01]  /*1ce60*/  S2UR UR5, SR_CgaCtaId ;  /* 0x00000000000579c3 */ /* 0x000e620000008800 */
[----:B------:R-:W-:Y:S01]  /*1ce70*/  UMOV UR4, 0x400 ;  /* 0x0000040000047882 */ /* 0x000fe20000000000 */
[----:B------:R-:W3:Y:S01]  /*1ce80*/  LDCU UR6, c[0x0][0x3b4] ;  /* 0x00007680ff0677ac */ /* 0x000ee20008000800 */
[----:B------:R-:W4:Y:S01]  /*1ce90*/  S2R R29, SR_TID.X ;  /* 0x00000000001d7919 */ /* 0x000f220000002100 */
[----:B------:R-:W5:Y:S01]  /*1cea0*/  LDCU.128 UR12, c[0x0][0x390] ;  /* 0x00007200ff0c77ac */ /* 0x000f620008000c00 */
[----:B------:R-:W0:Y:S01]  /*1ceb0*/  S2R R2, SR_TID.X ;  /* 0x0000000000027919 */ /* 0x000e220000002100 */
[----:B-1----:R-:W-:Y:S01]  /*1cec0*/  ULEA UR4, UR5, UR4, 0x18 ;  /* 0x0000000405047291 */ /* 0x002fe2000f8ec0ff */
[C---:B0---4-:R-:W-:Y:S02]  /*1ced0*/  IMAD.SHL.U32 R0, R29.reuse, 0x200, RZ ;  /* 0x000002001d007824 */ /* 0x051fe400078e00ff */
[----:B------:R-:W-:Y:S01]  /*1cee0*/  IMAD.SHL.U32 R3, R29, 0x800, RZ ;  /* 0x000008001d037824 */ /* 0x000fe200078e00ff */
[----:B------:R-:W-:-:S02]  /*1cef0*/  LOP3.LUT R2, R2, 0x40, RZ, 0xc0, !PT ;  /* 0x0000004002027812 */ /* 0x000fc400078ec0ff */
[----:B------:R-:W-:Y:S02]  /*1cf00*/  LOP3.LUT R0, R0, 0x3000, RZ, 0xc0, !PT ;  /* 0x0000300000007812 */ /* 0x000fe400078ec0ff */
[----:B------:R-:W-:Y:S01]  /*1cf10*/  LOP3.LUT R3, R3, 0x3000, RZ, 0xc0, !PT ;  /* 0x0000300003037812 */ /* 0x000fe200078ec0ff */
[----:B------:R-:W-:Y:S01]  /*1cf20*/  BAR.SYNC.DEFER_BLOCKING 0x0 ;  /* 0x0000000000007b1d */ /* 0x000fe20000010000 */
[----:B--2---:R-:W-:Y:S01]  /*1cf30*/  LOP3.LUT R0, R0, 0xc60, R28, 0xf8, !PT ;  /* 0x00000c6000007812 */ /* 0x004fe200078ef81c */
[C---:B------:R-:W-:Y:S01]  /*1cf40*/  IMAD.SHL.U32 R28, R29.reuse, 0x4, RZ ;  /* 0x000000041d1c7824 */ /* 0x040fe200078e00ff */
[----:B------:R-:W-:-:S04]  /*1cf50*/  LOP3.LUT R29, R29, 0x3f, RZ, 0xc0, !PT ;  /* 0x0000003f1d1d7812 */ /* 0x000fc800078ec0ff */
[----:B------:R-:W-:Y:S01]  /*1cf60*/  LOP3.LUT R0, R0, 0x70, R28, 0x78, !PT ;  /* 0x0000007000007812 */ /* 0x000fe200078e781c */
[----:B------:R-:W-:Y:S02]  /*1cf70*/  IMAD R3, R29, 0x10, R3 ;  /* 0x000000101d037824 */ /* 0x000fe400078e0203 */
[----:B------:R-:W3:Y:S01]  /*1cf80*/  LDL.LU R29, [R1+0x6d0] ;  /* 0x0006d000011d7983 */ /* 0x000ee20000300800 */
[----:B------:R-:W-:-:S03]  /*1cf90*/  SHF.R.U32.HI R2, RZ, 0x1, R2 ;  /* 0x00000001ff027819 */ /* 0x000fc60000011602 */
[----:B------:R0:W-:Y:S01]  /*1cfa0*/  STS.128 [R0+UR4], R24 ;  /* 0x0000001800007988 */ /* 0x0001e20008000c04 */
[----:B------:R-:W-:-:S03]  /*1cfb0*/  LOP3.LUT R3, R3, R2, RZ, 0x3c, !PT ;  /* 0x0000000203037212 */ /* 0x000fc600078e3cff */
[----:B0-----:R-:W2:Y:S04]  /*1cfc0*/  LDL.LU R27, [R1+0x6a0] ;  /* 0x0006a000011b7983 */ /* 0x001ea80000300800 */
[----:B------:R0:W-:Y:S04]  /*1cfd0*/  STS.128 [R0+UR4+0x200], R20 ;  /* 0x0002001400007988 */ /* 0x0001e80008000c04 */
[----:B------:R1:W-:Y:S04]  /*1cfe0*/  STS.128 [R0+UR4+0x80], R16 ;  /* 0x0000801000007988 */ /* 0x0003e80008000c04 */
[----:B0-----:R-:W4:Y:S04]  /*1cff0*/  LDL.LU R20, [R1+0x10] ;  /* 0x0000100001147983 */ /* 0x001f280000300800 */
[----:B------:R-:W4:Y:S04]  /*1d000*/  LDL.LU R21, [R1+0x14] ;  /* 0x0000140001157983 */ /* 0x000f280000300800 */
[----:B------:R-:W4:Y:S04]  /*1d010*/  LDL.LU R22, [R1+0x18] ;  /* 0x0000180001167983 */ /* 0x000f280000300800 */
[----:B------:R-:W4:Y:S04]  /*1d020*/  LDL.LU R23, [R1+0x1c] ;  /* 0x00001c0001177983 */ /* 0x000f280000300800 */
[----:B-1----:R-:W4:Y:S04]  /*1d030*/  LDL.LU R16, [R1] ;  /* 0x0000000001107983 */ /* 0x002f280000300800 */
[----:B------:R-:W4:Y:S04]  /*1d040*/  LDL.LU R17, [R1+0x4] ;  /* 0x0000040001117983 */ /* 0x000f280000300800 */
[----:B------:R-:W4:Y:S04]  /*1d050*/  LDL.LU R18, [R1+0x8] ;  /* 0x0000080001127983 */ /* 0x000f280000300800 */
[----:B------:R-:W4:Y:S01]  /*1d060*/  LDL.LU R19, [R1+0xc] ;  /* 0x00000c0001137983 */ /* 0x000f220000300800 */
[----:B------:R-:W0:Y:S03]  /*1d070*/  S2R R28, SR_TID.X ;  /* 0x00000000001c7919 */ /* 0x000e260000002100 */
[----:B------:R-:W-:Y:S04]  /*1d080*/  STS.128 [R0+UR4+0x100], R8 ;  /* 0x0001000800007988 */ /* 0x000fe80008000c04 */
[----:B------:R1:W-:Y:S04]  /*1d090*/  STS.128 [R0+UR4+0x300], R4 ;  /* 0x0003000400007988 */ /* 0x0003e80008000c04 */
[----:B------:R-:W-:Y:S01]  /*1d0a0*/  STS.128 [R0+UR4+0x280], R12 ;  /* 0x0002800c00007988 */ /* 0x000fe20008000c04 */
[----:B-1----:R-:W1:Y:S01]  /*1d0b0*/  LDC R6, c[0x0][0x3b8] ;  /* 0x0000ee00ff067b82 */ /* 0x002e620000000800 */
[----:B0-----:R-:W-:-:S04]  /*1d0c0*/  SHF.R.U32.HI R2, RZ, 0x5, R28 ;  /* 0x00000005ff027819 */ /* 0x001fc8000001161c */
[----:B------:R-:W-:Y:S01]  /*1d0d0*/  SGXT.U32 R2, R2, 0x2 ;  /* 0x000000020202781a */ /* 0x000fe20000000000 */
[C---:B---3--:R-:W-:Y:S01]  /*1d0e0*/  IMAD R28, R29.reuse, UR6, RZ ;  /* 0x000000061d1c7c24 */ /* 0x048fe2000f8e02ff */
[----:B-----5:R-:W-:Y:S02]  /*1d0f0*/  ISETP.GE.AND P0, PT, R29, UR14, PT ;  /* 0x0000000e1d007c0c */ /* 0x020fe4000bf06270 */
[C-C-:B--2---:R-:W-:Y:S02]  /*1d100*/  LOP3.LUT R9, R27.reuse, 0xf4, R2.reuse, 0xfe, !PT ;  /* 0x000000f41b097812 */ /* 0x144fe400078efe02 */
[C-C-:B------:R-:W-:Y:S02]  /*1d110*/  LOP3.LUT R8, R27.reuse, 0xf0, R2.reuse, 0xfe, !PT ;  /* 0x000000f01b087812 */ /* 0x140fe400078efe02 */
[C---:B------:R-:W-:Y:S01]  /*1d120*/  LOP3.LUT R7, R27.reuse, 0xec, R2, 0xfe, !PT ;  /* 0x000000ec1b077812 */ /* 0x040fe200078efe02 */
[----:B------:R0:W-:Y:S01]  /*1d130*/  STL [R1+0x118], R9 ;  /* 0x0001180901007387 */ /* 0x0001e20000100800 */
[----:B------:R-:W-:-:S02]  /*1d140*/  LOP3.LUT R5, R27, R2, RZ, 0xfc, !PT ;  /* 0x000000021b057212 */ /* 0x000fc400078efcff */
[C-C-:B------:R-:W-:Y:S01]  /*1d150*/  LOP3.LUT R4, R27.reuse, 0xf8, R2.reuse, 0xfe, !PT ;  /* 0x000000f81b047812 */ /* 0x140fe200078efe02 */
[----:B------:R2:W-:Y:S04]  /*1d160*/  STL [R1+0xd0], R8 ;  /* 0x0000d00801007387 */ /* 0x0005e80000100800 */
[----:B------:R3:W-:Y:S01]  /*1d170*/  STL [R1+0x114], R7 ;  /* 0x0001140701007387 */ /* 0x0007e20000100800 */
[C-C-:B0-----:R-:W-:Y:S02]  /*1d180*/  LOP3.LUT R9, R27.reuse, 0xe8, R2.reuse, 0xfe, !PT ;  /* 0x000000e81b097812 */ /* 0x141fe400078efe02 */
[----:B--2---:R-:W-:-:S03]  /*1d190*/  LOP3.LUT R8, R27, 0xe4, R2, 0xfe, !PT ;  /* 0x000000e41b087812 */ /* 0x004fc600078efe02 */
[----:B------:R0:W-:Y:S01]  /*1d1a0*/  STL [R1+0x110], R9 ;  /* 0x0001100901007387 */ /* 0x0001e20000100800 */
[----:B---3--:R-:W-:-:S03]  /*1d1b0*/  LOP3.LUT R7, R27, 0xe0, R2, 0xfe, !PT ;  /* 0x000000e01b077812 */ /* 0x008fc600078efe02 */
[----:B------:R2:W-:Y:S04]  /*1d1c0*/  STL [R1+0x10c], R8 ;  /* 0x00010c0801007387 */ /* 0x0005e80000100800 */
[----:B------:R3:W-:Y:S01]  /*1d1d0*/  STL [R1+0x108], R7 ;  /* 0x0001080701007387 */ /* 0x0007e20000100800 */
[----:B0-----:R-:W-:-:S03]  /*1d1e0*/  LOP3.LUT R9, R27, 0xdc, R2, 0xfe, !PT ;  /* 0x000000dc1b097812 */ /* 0x001fc600078efe02 */
[----:B----4-:R-:W-:Y:S01]  /*1d1f0*/  STS.128 [R0+UR4+0x380], R20 ;  /* 0x0003801400007988 */ /* 0x010fe20008000c04 */
[----:B--2---:R-:W-:-:S03]  /*1d200*/  LOP3.LUT R8, R27, 0xd8, R2, 0xfe, !PT ;  /* 0x000000d81b087812 */ /* 0x004fc600078efe02 */
[----:B------:R0:W-:Y:S01]  /*1d210*/  STL [R1+0x104], R9 ;  /* 0x0001040901007387 */ /* 0x0001e20000100800 */
[----:B---3--:R-:W-:-:S03]  /*1d220*/  LOP3.LUT R7, R27, 0xd4, R2, 0xfe, !PT ;  /* 0x000000d41b077812 */ /* 0x008fc600078efe02 */
[----:B------:R2:W-:Y:S04]  /*1d230*/  STL [R1+0x100], R8 ;  /* 0x0001000801007387 */ /* 0x0005e80000100800 */
[----:B------:R3:W-:Y:S01]  /*1d240*/  STL [R1+0xfc], R7 ;  /* 0x0000fc0701007387 */ /* 0x0007e20000100800 */
[----:B0-----:R-:W-:-:S03]  /*1d250*/  LOP3.LUT R9, R27, 0xd0, R2, 0xfe, !PT ;  /* 0x000000d01b097812 */ /* 0x001fc600078efe02 */
[----:B------:R-:W-:Y:S01]  /*1d260*/  STS.128 [R0+UR4+0x180], R16 ;  /* 0x0001801000007988 */ /* 0x000fe20008000c04 */
[----:B------:R-:W-:Y:S02]  /*1d270*/  LOP3.LUT R23, R3, 0x40, RZ, 0x3c, !PT ;  /* 0x0000004003177812 */ /* 0x000fe400078e3cff */
[C-C-:B--2---:R-:W-:Y:S01]  /*1d280*/  LOP3.LUT R8, R27.reuse, 0xcc, R2.reuse, 0xfe, !PT ;  /* 0x000000cc1b087812 */ /* 0x144fe200078efe02 */
[----:B------:R0:W-:Y:S01]  /*1d290*/  STL [R1+0xf8], R9 ;  /* 0x0000f80901007387 */ /* 0x0001e20000100800 */
[----:B---3--:R-:W-:-:S03]  /*1d2a0*/  LOP3.LUT R7, R27, 0xc8, R2, 0xfe, !PT ;  /* 0x000000c81b077812 */ /* 0x008fc600078efe02 */
[----:B------:R2:W-:Y:S04]  /*1d2b0*/  STL [R1+0xf4], R8 ;  /* 0x0000f40801007387 */ /* 0x0005e80000100800 */
[----:B------:R3:W-:Y:S01]  /*1d2c0*/  STL [R1+0xf0], R7 ;  /* 0x0000f00701007387 */ /* 0x0007e20000100800 */
[C-C-:B0-----:R-:W-:Y:S01]  /*1d2d0*/  LOP3.LUT R9, R27.reuse, 0xc4, R2.reuse, 0xfe, !PT ;  /* 0x000000c41b097812 */ /* 0x141fe200078efe02 */
[----:B------:R-:W-:Y:S01]  /*1d2e0*/  BAR.SYNC.DEFER_BLOCKING 0x0 ;  /* 0x0000000000007b1d */ /* 0x000fe20000010000 */
[----:B------:R-:W-:Y:S02]  /*1d2f0*/  LEA R0, P1, R28, UR12, 0x1 ;  /* 0x0000000c1c007c11 */ /* 0x000fe4000f8208ff */
[C-C-:B--2---:R-:W-:Y:S02]  /*1d300*/  LOP3.LUT R8, R27.reuse, 0xc0, R2.reuse, 0xfe, !PT ;  /* 0x000000c01b087812 */ /* 0x144fe400078efe02 */
[C-C-:B---3--:R-:W-:Y:S01]  /*1d310*/  LOP3.LUT R7, R27.reuse, 0xbc, R2.reuse, 0xfe, !PT ;  /* 0x000000bc1b077812 */ /* 0x148fe200078efe02 */
[----:B------:R0:W-:Y:S04]  /*1d320*/  STL [R1+0xec], R9 ;  /* 0x0000ec0901007387 */ /* 0x0001e80000100800 */
[----:B------:R2:W-:Y:S04]  /*1d330*/  STL [R1+0xe8], R8 ;  /* 0x0000e80801007387 */ /* 0x0005e80000100800 */
[----:B------:R3:W-:Y:S01]  /*1d340*/  STL [R1+0xe4], R7 ;  /* 0x0000e40701007387 */ /* 0x0007e20000100800 */
[----:B0-----:R-:W-:-:S02]  /*1d350*/  LOP3.LUT R9, R27, 0xb8, R2, 0xfe, !PT ;  /* 0x000000b81b097812 */ /* 0x001fc400078efe02 */
[----:B--2---:R-:W-:-:S03]  /*1d360*/  LOP3.LUT R8, R27, 0xb4, R2, 0xfe, !PT ;  /* 0x000000b41b087812 */ /* 0x004fc600078efe02 */
[----:B------:R0:W-:Y:S01]  /*1d370*/  STL [R1+0xe0], R9 ;  /* 0x0000e00901007387 */ /* 0x0001e20000100800 */
[----:B---3--:R-:W-:-:S03]  /*1d380*/  LOP3.LUT R7, R27, 0xb0, R2, 0xfe, !PT ;  /* 0x000000b01b077812 */ /* 0x008fc600078efe02 */
[----:B------:R2:W-:Y:S04]  /*1d390*/  STL [R1+0xdc], R8 ;  /* 0x0000dc0801007387 */ /* 0x0005e80000100800 */
[----:B------:R3:W-:Y:S01]  /*1d3a0*/  STL [R1+0xd8], R7 ;  /* 0x0000d80701007387 */ /* 0x0007e20000100800 */
[----:B0-----:R-:W-:-:S03]  /*1d3b0*/  LOP3.LUT R9, R27, 0xac, R2, 0xfe, !PT ;  /* 0x000000ac1b097812 */ /* 0x001fc600078efe02 */
[----:B------:R-:W-:Y:S01]  /*1d3c0*/  LDS.128 R12, [R23+UR4] ;  /* 0x00000004170c7984 */ /* 0x000fe20008000c00 */
[----:B--2---:R-:W-:-:S03]  /*1d3d0*/  LOP3.LUT R8, R27, 0xa8, R2, 0xfe, !PT ;  /* 0x000000a81b087812 */ /* 0x004fc600078efe02 */
[----:B------:R0:W-:Y:S01]  /*1d3e0*/  STL [R1+0xd4], R9 ;  /* 0x0000d40901007387 */ /* 0x0001e20000100800 */
[----:B---3--:R-:W-:-:S03]  /*1d3f0*/  LOP3.LUT R7, R27, 0xa4, R2, 0xfe, !PT ;  /* 0x000000a41b077812 */ /* 0x008fc600078efe02 */
[----:B------:R2:W-:Y:S04]  /*1d400*/  STL [R1+0xcc], R8 ;  /* 0x0000cc0801007387 */ /* 0x0005e80000100800 */
[----:B------:R3:W-:Y:S01]  /*1d410*/  STL [R1+0xc8], R7 ;  /* 0x0000c80701007387 */ /* 0x0007e20000100800 */
[----:B0-----:R-:W-:-:S03]  /*1d420*/  LOP3.LUT R9, R27, 0xa0, R2, 0xfe, !PT ;  /* 0x000000a01b097812 */ /* 0x001fc600078efe02 */
[----:B------:R-:W-:Y:S01]  /*1d430*/  LDS.128 R16, [R3+UR4+0x400] ;  /* 0x0004000403107984 */ /* 0x000fe20008000c00 */
[----:B--2---:R-:W-:-:S03]  /*1d440*/  LOP3.LUT R8, R27, 0x9c, R2, 0xfe, !PT ;  /* 0x0000009c1b087812 */ /* 0x004fc600078efe02 */
[----:B------:R0:W-:Y:S01]  /*1d450*/  STL [R1+0xc4], R9 ;  /* 0x0000c40901007387 */ /* 0x0001e20000100800 */
[----:B---3--:R-:W-:-:S03]  /*1d460*/  LOP3.LUT R7, R27, 0x98, R2, 0xfe, !PT ;  /* 0x000000981b077812 */ /* 0x008fc600078efe02 */
        /* <DEDUP_REMOVED lines=34> */
[----:B------:R-:W-:Y:S01]  /*1d690*/  STL [R1+0x7c], R9 ;  /* 0x00007c0901007387 */ /* 0x000fe20000100800 */
[----:B---3--:R-:W-:-:S03]  /*1d6a0*/  LOP3.LUT R7, R27, 0x50, R2, 0xfe, !PT ;  /* 0x000000501b077812 */ /* 0x008fc600078efe02 */
[----:B------:R-:W-:Y:S04]  /*1d6b0*/  STL [R1+0x78], R8 ;  /* 0x0000780801007387 */ /* 0x000fe80000100800 */
[----:B------:R-:W0:Y:S04]  /*1d6c0*/  LDS.128 R8, [R3+UR4] ;  /* 0x0000000403087984 */ /* 0x000e280008000c00 */
[----:B------:R2:W-:Y:S02]  /*1d6d0*/  STL [R1+0x74], R7 ;  /* 0x0000740701007387 */ /* 0x0005e40000100800 */
[----:B--2---:R-:W-:-:S02]  /*1d6e0*/  LOP3.LUT R7, R27, 0x48, R2, 0xfe, !PT ;  /* 0x000000481b077812 */ /* 0x004fc400078efe02 */
[----:B0-----:R0:W-:Y:S01]  /*1d6f0*/  STL.64 [R1+0x20], R8 ;  /* 0x0000200801007387 */ /* 0x0011e20000100a00 */
[----:B------:R-:W-:-:S03]  /*1d700*/  IMAD.MOV.U32 R24, RZ, RZ, R8 ;  /* 0x000000ffff187224 */ /* 0x000fc600078e0008 */
[----:B------:R-:W-:Y:S01]  /*1d710*/  STL.64 [R1+0x28], R10 ;  /* 0x0000280a01007387 */ /* 0x000fe20000100a00 */
[C-C-:B0-----:R-:W-:Y:S02]  /*1d720*/  LOP3.LUT R9, R27.reuse, 0x4c, R2.reuse, 0xfe, !PT ;  /* 0x0000004c1b097812 */ /* 0x141fe400078efe02 */
[----:B------:R-:W-:-:S03]  /*1d730*/  LOP3.LUT R8, R27, 0x44, R2, 0xfe, !PT ;  /* 0x000000441b087812 */ /* 0x000fc600078efe02 */
[----:B------:R0:W-:Y:S04]  /*1d740*/  STL [R1+0x70], R9 ;  /* 0x0000700901007387 */ /* 0x0001e80000100800 */
[----:B------:R2:W-:Y:S04]  /*1d750*/  STL [R1+0x6c], R7 ;  /* 0x00006c0701007387 */ /* 0x0005e80000100800 */
[----:B------:R3:W-:Y:S01]  /*1d760*/  STL [R1+0x68], R8 ;  /* 0x0000680801007387 */ /* 0x0007e20000100800 */
[C-C-:B0-----:R-:W-:Y:S02]  /*1d770*/  LOP3.LUT R9, R27.reuse, 0xfc, R2.reuse, 0xfe, !PT ;  /* 0x000000fc1b097812 */ /* 0x141fe400078efe02 */
[----:B--2---:R-:W-:-:S02]  /*1d780*/  LOP3.LUT R7, R27, 0x40, R2, 0xfe, !PT ;  /* 0x000000401b077812 */ /* 0x004fc400078efe02 */
[----:B---3--:R-:W-:-:S03]  /*1d790*/  LOP3.LUT R8, R27, 0x3c, R2, 0xfe, !PT ;  /* 0x0000003c1b087812 */ /* 0x008fc600078efe02 */
[----:B------:R0:W-:Y:S04]  /*1d7a0*/  STL [R1+0x64], R7 ;  /* 0x0000640701007387 */ /* 0x0001e80000100800 */
[----:B------:R2:W-:Y:S04]  /*1d7b0*/  STL [R1+0x11c], R9 ;  /* 0x00011c0901007387 */ /* 0x0005e80000100800 */
[----:B------:R3:W-:Y:S01]  /*1d7c0*/  STL [R1+0x5c], R8 ;  /* 0x00005c0801007387 */ /* 0x0007e20000100800 */
[----:B0-----:R-:W-:-:S03]  /*1d7d0*/  LOP3.LUT R7, R27, 0x38, R2, 0xfe, !PT ;  /* 0x000000381b077812 */ /* 0x001fc600078efe02 */
[----:B------:R0:W-:Y:S01]  /*1d7e0*/  STL [R1+0x6e4], R13 ;  /* 0x0006e40d01007387 */ /* 0x0001e20000100800 */
[----:B--2---:R-:W-:-:S03]  /*1d7f0*/  LOP3.LUT R9, R27, 0x30, R2, 0xfe, !PT ;  /* 0x000000301b097812 */ /* 0x004fc600078efe02 */
[----:B------:R2:W-:Y:S01]  /*1d800*/  STL [R1+0x58], R7 ;  /* 0x0000580701007387 */ /* 0x0005e20000100800 */
[----:B---3--:R-:W-:-:S03]  /*1d810*/  LOP3.LUT R8, R27, 0x34, R2, 0xfe, !PT ;  /* 0x000000341b087812 */ /* 0x008fc600078efe02 */
[----:B------:R-:W-:Y:S01]  /*1d820*/  STL [R1+0x6dc], R14 ;  /* 0x0006dc0e01007387 */ /* 0x000fe20000100800 */
[----:B0-----:R-:W-:-:S03]  /*1d830*/  LOP3.LUT R13, R27, 0x1c, R2, 0xfe, !PT ;  /* 0x0000001c1b0d7812 */ /* 0x001fc600078efe02 */
[----:B------:R-:W-:Y:S01]  /*1d840*/  STL [R1+0x6d8], R15 ;  /* 0x0006d80f01007387 */ /* 0x000fe20000100800 */
[----:B--2---:R-:W-:-:S03]  /*1d850*/  LOP3.LUT R7, R27, 0x2c, R2, 0xfe, !PT ;  /* 0x0000002c1b077812 */ /* 0x004fc600078efe02 */
[----:B------:R0:W-:Y:S04]  /*1d860*/  STL [R1+0x54], R8 ;  /* 0x0000540801007387 */ /* 0x0001e80000100800 */
[----:B------:R-:W-:Y:S04]  /*1d870*/  STL [R1+0x50], R9 ;  /* 0x0000500901007387 */ /* 0x000fe80000100800 */
[----:B------:R2:W-:Y:S01]  /*1d880*/  STL [R1+0x4c], R7 ;  /* 0x00004c0701007387 */ /* 0x0005e20000100800 */
[----:B0-----:R-:W-:-:S05]  /*1d890*/  LOP3.LUT R8, R27, 0x28, R2, 0xfe, !PT ;  /* 0x000000281b087812 */ /* 0x001fca00078efe02 */
[----:B------:R0:W-:Y:S01]  /*1d8a0*/  STL [R1+0x48], R8 ;  /* 0x0000480801007387 */ /* 0x0001e20000100800 */
[----:B--2---:R-:W-:-:S03]  /*1d8b0*/  LOP3.LUT R7, R27, 0x24, R2, 0xfe, !PT ;  /* 0x000000241b077812 */ /* 0x004fc600078efe02 */
[----:B------:R-:W-:Y:S04]  /*1d8c0*/  STL.64 [R1+0x10], R16 ;  /* 0x0000101001007387 */ /* 0x000fe80000100a00 */
[----:B------:R-:W-:Y:S01]  /*1d8d0*/  STL.64 [R1+0x18], R18 ;  /* 0x0000181201007387 */ /* 0x000fe20000100a00 */
[----:B0-----:R-:W-:-:S03]  /*1d8e0*/  LOP3.LUT R8, R27, 0x20, R2, 0xfe, !PT ;  /* 0x000000201b087812 */ /* 0x001fc600078efe02 */
[----:B------:R0:W-:Y:S04]  /*1d8f0*/  STL [R1+0x40], R7 ;  /* 0x0000400701007387 */ /* 0x0001e80000100800 */
[----:B------:R-:W-:Y:S04]  /*1d900*/  STL [R1+0x3c], R8 ;  /* 0x00003c0801007387 */ /* 0x000fe80000100800 */
[----:B------:R-:W2:Y:S01]  /*1d910*/  LDS.128 R8, [R23+UR4+0x400] ;  /* 0x0004000417087984 */ /* 0x000ea20008000c00 */
[----:B0-----:R-:W-:-:S03]  /*1d920*/  LOP3.LUT R7, R27, 0x18, R2, 0xfe, !PT ;  /* 0x000000181b077812 */ /* 0x001fc600078efe02 */
[----:B------:R-:W-:Y:S04]  /*1d930*/  STL [R1+0x38], R13 ;  /* 0x0000380d01007387 */ /* 0x000fe80000100800 */
[----:B------:R-:W-:Y:S04]  /*1d940*/  STL [R1+0x6f4], R23 ;  /* 0x0006f41701007387 */ /* 0x000fe80000100800 */
[----:B------:R-:W-:Y:S04]  /*1d950*/  STL [R1+0x34], R7 ;  /* 0x0000340701007387 */ /* 0x000fe80000100800 */
[----:B------:R-:W0:Y:S04]  /*1d960*/  LDS.128 R20, [R3+UR4+0x800] ;  /* 0x0008000403147984 */ /* 0x000e280008000c00 */
[----:B--2---:R2:W-:Y:S04]  /*1d970*/  STL [R1+0x6ec], R9 ;  /* 0x0006ec0901007387 */ /* 0x0045e80000100800 */
[----:B--2---:R-:W2:Y:S01]  /*1d980*/  LDL.LU R9, [R1+0x10] ;  /* 0x0000100001097983 */ /* 0x004ea20000300800 */
[--C-:B------:R-:W-:Y:S01]  /*1d990*/  LOP3.LUT R7, R27, 0x14, R2.reuse, 0xfe, !PT ;  /* 0x000000141b077812 */ /* 0x100fe200078efe02 */
[C---:B-1----:R-:W-:Y:S01]  /*1d9a0*/  IMAD R13, R5.reuse, R6, RZ ;  /* 0x00000006050d7224 */ /* 0x042fe200078e02ff */
[----:B------:R-:W-:Y:S01]  /*1d9b0*/  ISETP.LT.AND P3, PT, R5, UR15, !P0 ;  /* 0x0000000f05007c0c */ /* 0x000fe2000c761270 */
[----:B------:R1:W-:Y:S01]  /*1d9c0*/  STL [R1+0x6e8], R10 ;  /* 0x0006e80a01007387 */ /* 0x0003e20000100800 */
[C-C-:B------:R-:W-:Y:S01]  /*1d9d0*/  LOP3.LUT R29, R27.reuse, 0x10, R2.reuse, 0xfe, !PT ;  /* 0x000000101b1d7812 */ /* 0x140fe200078efe02 */
[----:B0-----:R-:W-:Y:S01]  /*1d9e0*/  IMAD.MOV.U32 R14, RZ, RZ, R21 ;  /* 0x000000ffff0e7224 */ /* 0x001fe200078e0015 */
[C-C-:B------:R-:W-:Y:S01]  /*1d9f0*/  LOP3.LUT R26, R27.reuse, 0xc, R2.reuse, 0xfe, !PT ;  /* 0x0000000c1b1a7812 */ /* 0x140fe200078efe02 */
[----:B------:R-:W-:Y:S01]  /*1da00*/  STL [R1+0x6e0], R11 ;  /* 0x0006e00b01007387 */ /* 0x000fe20000100800 */
[C---:B------:R-:W-:Y:S01]  /*1da10*/  LOP3.LUT R16, R27.reuse, 0x8, R2, 0xfe, !PT ;  /* 0x000000081b107812 */ /* 0x040fe200078efe02 */
[----:B------:R-:W-:Y:S01]  /*1da20*/  IMAD.MOV.U32 R15, RZ, RZ, R22 ;  /* 0x000000ffff0f7224 */ /* 0x000fe200078e0016 */
[----:B------:R-:W-:Y:S01]  /*1da30*/  LOP3.LUT R2, R27, 0x4, R2, 0xfe, !PT ;  /* 0x000000041b027812 */ /* 0x000fe200078efe02 */
[----:B------:R-:W-:Y:S01]  /*1da40*/  STL [R1+0x30], R7 ;  /* 0x0000300701007387 */ /* 0x000fe20000100800 */
[----:B------:R-:W-:Y:S01]  /*1da50*/  LEA.HI.X.SX32 R28, R28, UR13, 0x1, P1 ;  /* 0x0000000d1c1c7c11 */ /* 0x000fe200088f0eff */
[----:B-1----:R-:W-:-:S02]  /*1da60*/  IMAD.MOV.U32 R10, RZ, RZ, R20 ;  /* 0x000000ffff0a7224 */ /* 0x002fc400078e0014 */
[----:B------:R0:W-:Y:S04]  /*1da70*/  STL [R1+0xc], R23 ;  /* 0x00000c1701007387 */ /* 0x0001e80000100800 */
[----:B0-----:R-:W3:Y:S01]  /*1da80*/  LDL.LU R23, [R1+0x6f4] ;  /* 0x0006f40001177983 */ /* 0x001ee20000300800 */
[C---:B------:R-:W-:Y:S02]  /*1da90*/  LEA R20, P2, R13.reuse, R0, 0x1 ;  /* 0x000000000d147211 */ /* 0x040fe400078408ff */
[----:B------:R-:W-:Y:S01]  /*1daa0*/  ISETP.LT.AND P4, PT, R16, UR15, !P0 ;  /* 0x0000000f10007c0c */ /* 0x000fe2000c781270 */
[----:B------:R0:W-:Y:S01]  /*1dab0*/  STL [R1+0x6f0], R10 ;  /* 0x0006f00a01007387 */ /* 0x0001e20000100800 */
[----:B------:R-:W-:Y:S02]  /*1dac0*/  LEA.HI.X.SX32 R21, R13, R28, 0x1, P2 ;  /* 0x0000001c0d157211 */ /* 0x000fe400010f0eff */
[----:B------:R-:W-:Y:S01]  /*1dad0*/  ISETP.LT.AND P2, PT, R2, UR15, !P0 ;  /* 0x0000000f02007c0c */ /* 0x000fe2000c741270 */
[----:B------:R-:W4:Y:S01]  /*1dae0*/  LDL.LU R11, [R1+0x3c] ;  /* 0x00003c00010b7983 */ /* 0x000f220000300800 */
[----:B------:R-:W-:-:S03]  /*1daf0*/  ISETP.LT.AND P1, PT, R4, UR15, !P0 ;  /* 0x0000000f04007c0c */ /* 0x000fc6000c721270 */
[----:B------:R1:W-:Y:S01]  /*1db00*/  @P3 STG.E.U16 desc[UR8][R20.64], R24 ;  /* 0x0000001814003986 */ /* 0x0003e2000c101508 */
[----:B0-----:R-:W0:Y:S01]  /*1db10*/  LDC R10, c[0x0][0x3b8] ;  /* 0x0000ee00ff0a7b82 */ /* 0x001e220000000800 */
[----:B------:R-:W-:Y:S01]  /*1db20*/  ISETP.LT.AND P3, PT, R26, UR15, !P0 ;  /* 0x0000000f1a007c0c */ /* 0x000fe2000c761270 */
[-C--:B0-----:R-:W-:Y:S02]  /*1db30*/  IMAD R22, R2, R10.reuse, RZ ;  /* 0x0000000a02167224 */ /* 0x081fe400078e02ff */
[-C--:B------:R-:W-:Y:S02]  /*1db40*/  IMAD R25, R16, R10.reuse, RZ ;  /* 0x0000000a10197224 */ /* 0x080fe400078e02ff */
[----:B------:R-:W-:Y:S01]  /*1db50*/  IMAD R27, R26, R10, RZ ;  /* 0x0000000a1a1b7224 */ /* 0x000fe200078e02ff */
[-C--:B------:R-:W-:Y:S01]  /*1db60*/  LEA R2, P5, R22, R0.reuse, 0x1 ;  /* 0x0000000016027211 */ /* 0x080fe200078a08ff */
[----:B------:R0:W-:Y:S01]  /*1db70*/  LDS.128 R16, [R3+UR4+0xc00] ;  /* 0x000c000403107984 */ /* 0x0001e20008000c00 */
[----:B-1----:R-:W-:-:S02]  /*1db80*/  LEA R24, P6, R25, R0, 0x1 ;  /* 0x0000000019187211 */ /* 0x002fc400078c08ff */
[----:B0-----:R-:W-:Y:S02]  /*1db90*/  LEA.HI.X.SX32 R3, R22, R28, 0x1, P5 ;  /* 0x0000001c16037211 */ /* 0x001fe400028f0eff */
[----:B------:R-:W-:Y:S02]  /*1dba0*/  LEA R26, P5, R27, R0, 0x1 ;  /* 0x000000001b1a7211 */ /* 0x000fe400078a08ff */
[-C--:B------:R-:W-:Y:S01]  /*1dbb0*/  LEA.HI.X.SX32 R25, R25, R28.reuse, 0x1, P6 ;  /* 0x0000001c19197211 */ /* 0x080fe200030f0eff */
[----:B------:R0:W-:Y:S01]  /*1dbc0*/  @P2 STG.E.U16 desc[UR8][R2.64], R12 ;  /* 0x0000000c02002986 */ /* 0x0001e2000c101508 */
[----:B------:R-:W-:Y:S02]  /*1dbd0*/  LEA.HI.X.SX32 R27, R27, R28, 0x1, P5 ;  /* 0x0000001c1b1b7211 */ /* 0x000fe400028f0eff */
[C---:B------:R-:W-:Y:S01]  /*1dbe0*/  ISETP.LT.AND P2, PT, R29.reuse, UR15, !P0 ;  /* 0x0000000f1d007c0c */ /* 0x040fe2000c741270 */
[----:B0-----:R-:W5:Y:S01]  /*1dbf0*/  LDL.LU R2, [R1+0x30] ;  /* 0x0000300001027983 */ /* 0x001f620000300800 */
[----:B------:R-:W-:-:S03]  /*1dc00*/  IMAD R3, R29, R10, RZ ;  /* 0x0000000a1d037224 */ /* 0x000fc600078e02ff */
[----:B------:R-:W4:Y:S04]  /*1dc10*/  LDL.LU R29, [R1+0x40] ;  /* 0x00004000011d7983 */ /* 0x000f280000300800 */
[----:B--2---:R-:W-:Y:S04]  /*1dc20*/  @P4 STG.E.U16 desc[UR8][R24.64], R9 ;  /* 0x0000000918004986 */ /* 0x004fe8000c101508 */
[----:B------:R0:W-:Y:S04]  /*1dc30*/  @P3 STG.E.U16 desc[UR8][R26.64], R8 ;  /* 0x000000081a003986 */ /* 0x0001e8000c101508 */
[----:B0-----:R-:W2:Y:S04]  /*1dc40*/  LDL.LU R26, [R1+0x34] ;  /* 0x00003400011a7983 */ /* 0x001ea80000300800 */
[----:B------:R-:W4:Y:S04]  /*1dc50*/  LDL.LU R27, [R1+0x38] ;  /* 0x00003800011b7983 */ /* 0x000f280000300800 */
[----:B---3--:R-:W0:Y:S04]  /*1dc60*/  LDS.128 R4, [R23+UR4+0x800] ;  /* 0x0008000417047984 */ /* 0x008e280008000c00 */
[----:B------:R-:W1:Y:S01]  /*1dc70*/  LDS.128 R20, [R23+UR4+0xc00] ;  /* 0x000c000417147984 */ /* 0x000e620008000c00 */
[C---:B-----5:R-:W-:Y:S01]  /*1dc80*/  ISETP.LT.AND P5, PT, R2.reuse, UR15, !P0 ;  /* 0x0000000f02007c0c */ /* 0x060fe2000c7a1270 */
[----:B------:R-:W-:Y:S01]  /*1dc90*/  IMAD R25, R2, R10, RZ ;  /* 0x0000000a02197224 */ /* 0x000fe200078e02ff */
[----:B------:R-:W-:-:S04]  /*1dca0*/  LEA R2, P4, R3, R0, 0x1 ;  /* 0x0000000003027211 */ /* 0x000fc800078808ff */
[----:B------:R-:W-:Y:S02]  /*1dcb0*/  LEA.HI.X.SX32 R3, R3, R28, 0x1, P4 ;  /* 0x0000001c03037211 */ /* 0x000fe400020f0eff */
[C---:B--2---:R-:W-:Y:S01]  /*1dcc0*/  ISETP.LT.AND P3, PT, R26.reuse, UR15, !P0 ;  /* 0x0000000f1a007c0c */ /* 0x044fe2000c761270 */
[-C--:B------:R-:W-:Y:S01]  /*1dcd0*/  IMAD R26, R26, R10.reuse, RZ ;  /* 0x0000000a1a1a7224 */ /* 0x080fe200078e02ff */
[C---:B----4-:R-:W-:Y:S01]  /*1dce0*/  ISETP.LT.AND P4, PT, R27.reuse, UR15, !P0 ;  /* 0x0000000f1b007c0c */ /* 0x050fe2000c781270 */
[----:B------:R-:W-:Y:S02]  /*1dcf0*/  IMAD R27, R27, R10, RZ ;  /* 0x0000000a1b1b7224 */ /* 0x000fe400078e02ff */
[----:B------:R-:W2:Y:S01]  /*1dd00*/  LDL.LU R10, [R1+0x6f0] ;  /* 0x0006f000010a7983 */ /* 0x000ea20000300800 */
[----:B------:R-:W-:-:S04]  /*1dd10*/  LEA R24, P6, R25, R0, 0x1 ;  /* 0x0000000019187211 */ /* 0x000fc800078c08ff */
[----:B------:R-:W-:Y:S01]  /*1dd20*/  LEA.HI.X.SX32 R25, R25, R28, 0x1, P6 ;  /* 0x0000001c19197211 */ /* 0x000fe200030f0eff */
[----:B--2---:R2:W-:Y:S02]  /*1dd30*/  @P2 STG.E.U16 desc[UR8][R2.64], R10 ;  /* 0x0000000a02002986 */ /* 0x0045e4000c101508 */
[----:B--2---:R-:W-:-:S04]  /*1dd40*/  LEA R2, P2, R26, R0, 0x1 ;  /* 0x000000001a027211 */ /* 0x004fc800078408ff */
[----:B------:R-:W-:Y:S02]  /*1dd50*/  LEA.HI.X.SX32 R3, R26, R28, 0x1, P2 ;  /* 0x0000001c1a037211 */ /* 0x000fe400010f0eff */
[----:B------:R-:W2:Y:S04]  /*1dd60*/  LDL.LU R26, [R1+0x60] ;  /* 0x00006000011a7983 */ /* 0x000ea80000300800 */
[----:B0-----:R0:W-:Y:S02]  /*1dd70*/  @P5 STG.E.U16 desc[UR8][R24.64], R4 ;  /* 0x0000000418005986 */ /* 0x0011e4000c101508 */
[----:B0-----:R-:W0:Y:S01]  /*1dd80*/  LDC R25, c[0x0][0x3b8] ;  /* 0x0000ee00ff197b82 */ /* 0x001e220000000800 */
[----:B------:R-:W-:Y:S01]  /*1dd90*/  LEA R24, P6, R27, R0, 0x1 ;  /* 0x000000001b187211 */ /* 0x000fe200078c08ff */
[----:B------:R3:W-:Y:S01]  /*1dda0*/  @P3 STG.E.U16 desc[UR8][R2.64], R16 ;  /* 0x0000001002003986 */ /* 0x0007e2000c101508 */
[----:B------:R-:W-:-:S05]  /*1ddb0*/  ISETP.LT.AND P5, PT, R11, UR15, !P0 ;  /* 0x0000000f0b007c0c */ /* 0x000fca000c7a1270 */
[----:B---3--:R-:W3:Y:S01]  /*1ddc0*/  LDC R3, c[0x0][0x3b8] ;  /* 0x0000ee00ff037b82 */ /* 0x008ee20000000800 */
[----:B--2---:R-:W-:Y:S01]  /*1ddd0*/  ISETP.LT.AND P2, PT, R26, UR15, !P0 ;  /* 0x0000000f1a007c0c */ /* 0x004fe2000c741270 */
[----:B0-----:R-:W-:Y:S01]  /*1dde0*/  IMAD R26, R11, R25, RZ ;  /* 0x000000190b1a7224 */ /* 0x001fe200078e02ff */
[----:B------:R-:W-:Y:S01]  /*1ddf0*/  LEA.HI.X.SX32 R25, R27, R28, 0x1, P6 ;  /* 0x0000001c1b197211 */ /* 0x000fe200030f0eff */
[----:B------:R-:W2:Y:S04]  /*1de00*/  LDL.LU R11, [R1+0x58] ;  /* 0x00005800010b7983 */ /* 0x000ea80000300800 */
[----:B------:R-:W4:Y:S04]  /*1de10*/  LDL.LU R27, [R1+0x48] ;  /* 0x00004800011b7983 */ /* 0x000f280000300800 */
[----:B-1----:R0:W-:Y:S04]  /*1de20*/  @P4 STG.E.U16 desc[UR8][R24.64], R20 ;  /* 0x0000001418004986 */ /* 0x0021e8000c101508 */
[----:B0-----:R-:W5:Y:S01]  /*1de30*/  LDL.LU R25, [R1+0x20] ;  /* 0x0000200001197983 */ /* 0x001f620000300800 */
[----:B------:R-:W-:-:S02]  /*1de40*/  LEA R2, P6, R26, R0, 0x1 ;  /* 0x000000001a027211 */ /* 0x000fc400078c08ff */
[C---:B------:R-:W-:Y:S01]  /*1de50*/  ISETP.LT.AND P3, PT, R29.reuse, UR15, !P0 ;  /* 0x0000000f1d007c0c */ /* 0x040fe2000c761270 */
[----:B---3--:R-:W-:Y:S01]  /*1de60*/  IMAD R29, R29, R3, RZ ;  /* 0x000000031d1d7224 */ /* 0x008fe200078e02ff */
[----:B------:R-:W-:Y:S02]  /*1de70*/  LEA.HI.X.SX32 R3, R26, R28, 0x1, P6 ;  /* 0x0000001c1a037211 */ /* 0x000fe400030f0eff */
[----:B------:R-:W3:Y:S02]  /*1de80*/  LDL.LU R26, [R1+0x4c] ;  /* 0x00004c00011a7983 */ /* 0x000ee40000300800 */
[----:B------:R-:W-:Y:S02]  /*1de90*/  LEA R24, P6, R29, R0, 0x1 ;  /* 0x000000001d187211 */ /* 0x000fe400078c08ff */
[----:B------:R-:W-:Y:S02]  /*1dea0*/  PRMT R12, R12, 0x7632, R12 ;  /* 0x000076320c0c7816 */ /* 0x000fe4000000000c */
[----:B-----5:R-:W-:-:S02]  /*1deb0*/  PRMT R4, R25, 0x7632, R4 ;  /* 0x0000763219047816 */ /* 0x020fc40000000004 */
[----:B------:R-:W0:Y:S01]  /*1dec0*/  LDC R25, c[0x0][0x3b8] ;  /* 0x0000ee00ff197b82 */ /* 0x000e220000000800 */
[C---:B----4-:R-:W-:Y:S02]  /*1ded0*/  ISETP.LT.AND P4, PT, R27.reuse, UR15, !P0 ;  /* 0x0000000f1b007c0c */ /* 0x050fe4000c781270 */
[----:B------:R1:W-:Y:S05]  /*1dee0*/  @P5 STG.E.U16 desc[UR8][R2.64], R4 ;  /* 0x0000000402005986 */ /* 0x0003ea000c101508 */
[----:B-1----:R-:W1:Y:S01]  /*1def0*/  LDC R3, c[0x0][0x3b8] ;  /* 0x0000ee00ff037b82 */ /* 0x002e620000000800 */
[----:B0-----:R-:W-:Y:S01]  /*1df00*/  IMAD R27, R27, R25, RZ ;  /* 0x000000191b1b7224 */ /* 0x001fe200078e02ff */
[----:B------:R-:W-:-:S02]  /*1df10*/  LEA.HI.X.SX32 R25, R29, R28, 0x1, P6 ;  /* 0x0000001c1d197211 */ /* 0x000fc400030f0eff */
[----:B------:R-:W4:Y:S04]  /*1df20*/  LDL.LU R29, [R1+0x54] ;  /* 0x00005400011d7983 */ /* 0x000f280000300800 */
[----:B------:R0:W-:Y:S04]  /*1df30*/  @P3 STG.E.U16 desc[UR8][R24.64], R12 ;  /* 0x0000000c18003986 */ /* 0x0001e8000c101508 */
[----:B0-----:R-:W5:Y:S01]  /*1df40*/  LDL.LU R12, [R1+0x50] ;  /* 0x00005000010c7983 */ /* 0x001f620000300800 */
[C---:B------:R-:W-:Y:S02]  /*1df50*/  LEA R2, P6, R27.reuse, R0, 0x1 ;  /* 0x000000001b027211 */ /* 0x040fe400078c08ff */
[C---:B---3--:R-:W-:Y:S01]  /*1df60*/  ISETP.LT.AND P5, PT, R26.reuse, UR15, !P0 ;  /* 0x0000000f1a007c0c */ /* 0x048fe2000c7a1270 */
[----:B-1----:R-:W-:Y:S01]  /*1df70*/  IMAD R26, R26, R3, RZ ;  /* 0x000000031a1a7224 */ /* 0x002fe200078e02ff */
[----:B------:R-:W-:-:S02]  /*1df80*/  LEA.HI.X.SX32 R3, R27, R28, 0x1, P6 ;  /* 0x0000001c1b037211 */ /* 0x000fc400030f0eff */
[----:B------:R-:W4:Y:S01]  /*1df90*/  LDC R27, c[0x0][0x3b8] ;  /* 0x0000ee00ff1b7b82 */ /* 0x000f220000000800 */
[----:B------:R-:W-:Y:S02]  /*1dfa0*/  PRMT R4, R9, 0x7632, R4 ;  /* 0x0000763209047816 */ /* 0x000fe40000000004 */
[C---:B------:R-:W-:Y:S01]  /*1dfb0*/  LEA R24, P6, R26.reuse, R0, 0x1 ;  /* 0x000000001a187211 */ /* 0x040fe200078c08ff */
[----:B------:R-:W3:Y:S03]  /*1dfc0*/  LDL.LU R9, [R1+0x6ec] ;  /* 0x0006ec0001097983 */ /* 0x000ee60000300800 */
[----:B------:R-:W-:Y:S01]  /*1dfd0*/  LEA.HI.X.SX32 R25, R26, R28, 0x1, P6 ;  /* 0x0000001c1a197211 */ /* 0x000fe200030f0eff */
[----:B------:R0:W-:Y:S04]  /*1dfe0*/  @P4 STG.E.U16 desc[UR8][R2.64], R4 ;  /* 0x0000000402004986 */ /* 0x0001e8000c101508 */
[----:B------:R-:W3:Y:S01]  /*1dff0*/  LDL.LU R26, [R1+0x68] ;  /* 0x00006800011a7983 */ /* 0x000ee20000300800 */
[----:B0-----:R-:W-:-:S02]  /*1e000*/  PRMT R3, R8, 0x7632, R3 ;  /* 0x0000763208037816 */ /* 0x001fc40000000003 */
[----:B------:R-:W-:-:S03]  /*1e010*/  PRMT R4, R10, 0x7632, R4 ;  /* 0x000076320a047816 */ /* 0x000fc60000000004 */
[----:B------:R0:W-:Y:S01]  /*1e020*/  @P5 STG.E.U16 desc[UR8][R24.64], R3 ;  /* 0x0000000318005986 */ /* 0x0001e2000c101508 */
[----:B--2---:R-:W-:Y:S01]  /*1e030*/  ISETP.LT.AND P5, PT, R11, UR15, !P0 ;  /* 0x0000000f0b007c0c */ /* 0x004fe2000c7a1270 */
[CC--:B----4-:R-:W-:Y:S01]  /*1e040*/  IMAD R8, R29.reuse, R27.reuse, RZ ;  /* 0x0000001b1d087224 */ /* 0x0d0fe200078e02ff */
[----:B------:R-:W-:Y:S02]  /*1e050*/  ISETP.LT.AND P4, PT, R29, UR15, !P0 ;  /* 0x0000000f1d007c0c */ /* 0x000fe4000c781270 */
[----:B------:R-:W2:Y:S04]  /*1e060*/  LDL.LU R29, [R1+0x24] ;  /* 0x00002400011d7983 */ /* 0x000ea80000300800 */
[----:B------:R-:W4:Y:S01]  /*1e070*/  LDL.LU R10, [R1+0x6e8] ;  /* 0x0006e800010a7983 */ /* 0x000f220000300800 */
[C---:B-----5:R-:W-:Y:S01]  /*1e080*/  ISETP.LT.AND P3, PT, R12.reuse, UR15, !P0 ;  /* 0x0000000f0c007c0c */ /* 0x060fe2000c761270 */
[----:B------:R-:W-:-:S05]  /*1e090*/  IMAD R12, R12, R27, RZ ;  /* 0x0000001b0c0c7224 */ /* 0x000fca00078e02ff */
[----:B------:R-:W-:-:S04]  /*1e0a0*/  LEA R2, P6, R12, R0, 0x1 ;  /* 0x000000000c027211 */ /* 0x000fc800078c08ff */
[----:B0-----:R-:W-:Y:S02]  /*1e0b0*/  LEA.HI.X.SX32 R3, R12, R28, 0x1, P6 ;  /* 0x0000001c0c037211 */ /* 0x001fe400030f0eff */
[C---:B------:R-:W-:Y:S01]  /*1e0c0*/  LEA R24, P6, R8.reuse, R0, 0x1 ;  /* 0x0000000008187211 */ /* 0x040fe200078c08ff */
[----:B------:R-:W-:Y:S02]  /*1e0d0*/  IMAD R12, R11, R27, RZ ;  /* 0x0000001b0b0c7224 */ /* 0x000fe400078e02ff */
[----:B------:R-:W5:Y:S01]  /*1e0e0*/  LDL.LU R27, [R1+0x74] ;  /* 0x00007400011b7983 */ /* 0x000f620000300800 */
[----:B------:R-:W-:-:S03]  /*1e0f0*/  LEA.HI.X.SX32 R25, R8, R28, 0x1, P6 ;  /* 0x0000001c08197211 */ /* 0x000fc600030f0eff */
[----:B------:R-:W2:Y:S04]  /*1e100*/  LDL.LU R11, [R1+0x14] ;  /* 0x00001400010b7983 */ /* 0x000ea80000300800 */
[----:B------:R-:W2:Y:S04]  /*1e110*/  LDL.LU R8, [R1+0x5c] ;  /* 0x00005c0001087983 */ /* 0x000ea80000300800 */
[----:B------:R0:W-:Y:S02]  /*1e120*/  @P3 STG.E.U16 desc[UR8][R2.64], R4 ;  /* 0x0000000402003986 */ /* 0x0001e4000c101508 */
[----:B0-----:R-:W-:Y:S01]  /*1e130*/  PRMT R4, R4, 0x7632, R4 ;  /* 0x0000763204047816 */ /* 0x001fe20000000004 */
[----:B------:R-:W0:Y:S04]  /*1e140*/  LDC R3, c[0x0][0x3b8] ;  /* 0x0000ee00ff037b82 */ /* 0x000e280000000800 */
[----:B------:R1:W-:Y:S04]  /*1e150*/  @P4 STG.E.U16 desc[UR8][R24.64], R4 ;  /* 0x0000000418004986 */ /* 0x0003e8000c101508 */
[----:B-1----:R-:W4:Y:S01]  /*1e160*/  LDL.LU R25, [R1+0x64] ;  /* 0x0000640001197983 */ /* 0x002f220000300800 */
[----:B------:R-:W-:-:S02]  /*1e170*/  LEA R2, P6, R12, R0, 0x1 ;  /* 0x000000000c027211 */ /* 0x000fc400078c08ff */
[----:B------:R-:W-:Y:S02]  /*1e180*/  PRMT R16, R16, 0x7632, R16 ;  /* 0x0000763210107816 */ /* 0x000fe40000000010 */
[C---:B--2---:R-:W-:Y:S01]  /*1e190*/  ISETP.LT.AND P3, PT, R8.reuse, UR15, !P0 ;  /* 0x0000000f08007c0c */ /* 0x044fe2000c761270 */
[----:B0-----:R-:W-:Y:S01]  /*1e1a0*/  IMAD R8, R8, R3, RZ ;  /* 0x0000000308087224 */ /* 0x001fe200078e02ff */
[----:B------:R-:W-:Y:S02]  /*1e1b0*/  LEA.HI.X.SX32 R3, R12, R28, 0x1, P6 ;  /* 0x0000001c0c037211 */ /* 0x000fe400030f0eff */
[----:B------:R-:W0:Y:S02]  /*1e1c0*/  LDC R12, c[0x0][0x3b8] ;  /* 0x0000ee00ff0c7b82 */ /* 0x000e240000000800 */
[----:B------:R-:W-:Y:S01]  /*1e1d0*/  LEA R24, P6, R8, R0, 0x1 ;  /* 0x0000000008187211 */ /* 0x000fe200078c08ff */
[----:B------:R1:W-:Y:S01]  /*1e1e0*/  @P5 STG.E.U16 desc[UR8][R2.64], R16 ;  /* 0x0000001002005986 */ /* 0x0003e2000c101508 */
[----:B---3--:R-:W-:Y:S01]  /*1e1f0*/  ISETP.LT.AND P5, PT, R26, UR15, !P0 ;  /* 0x0000000f1a007c0c */ /* 0x008fe2000c7a1270 */
[----:B0-----:R-:W-:-:S02]  /*1e200*/  IMAD R4, R12, 0x40, R13 ;  /* 0x000000400c047824 */ /* 0x001fc400078e020d */
[----:B------:R-:W2:Y:S01]  /*1e210*/  LDL.LU R13, [R1+0x6e4] ;  /* 0x0006e400010d7983 */ /* 0x000ea20000300800 */
[----:B----4-:R-:W-:-:S03]  /*1e220*/  ISETP.LT.AND P4, PT, R25, UR15, !P0 ;  /* 0x0000000f19007c0c */ /* 0x010fc6000c781270 */
[----:B-1----:R-:W3:Y:S01]  /*1e230*/  LDL.LU R16, [R1+0x7c] ;  /* 0x00007c0001107983 */ /* 0x002ee20000300800 */
[----:B------:R-:W-:Y:S02]  /*1e240*/  LEA.HI.X.SX32 R25, R8, R28, 0x1, P6 ;  /* 0x0000001c08197211 */ /* 0x000fe400030f0eff */
[----:B------:R-:W-:Y:S01]  /*1e250*/  LEA R2, P6, R4, R0, 0x1 ;  /* 0x0000000004027211 */ /* 0x000fe200078c08ff */
[----:B------:R-:W4:Y:S01]  /*1e260*/  LDL.LU R26, [R1+0x80] ;  /* 0x00008000011a7983 */ /* 0x000f220000300800 */
[----:B------:R-:W-:Y:S02]  /*1e270*/  IMAD R8, R12, 0x4, R4 ;  /* 0x000000040c087824 */ /* 0x000fe400078e0204 */
[----:B------:R-:W-:Y:S02]  /*1e280*/  LEA.HI.X.SX32 R3, R4, R28, 0x1, P6 ;  /* 0x0000001c04037211 */ /* 0x000fe400030f0eff */
[----:B------:R-:W2:Y:S01]  /*1e290*/  LDL.LU R4, [R1+0x6c] ;  /* 0x00006c0001047983 */ /* 0x000ea20000300800 */
[----:B------:R-:W-:-:S05]  /*1e2a0*/  PRMT R20, R20, 0x7632, R20 ;  /* 0x0000763214147816 */ /* 0x000fca0000000014 */
[----:B------:R0:W-:Y:S02]  /*1e2b0*/  @P3 STG.E.U16 desc[UR8][R24.64], R20 ;  /* 0x0000001418003986 */ /* 0x0001e4000c101508 */
[C---:B0-----:R-:W-:Y:S02]  /*1e2c0*/  LEA R24, P6, R8.reuse, R0, 0x1 ;  /* 0x0000000008187211 */ /* 0x041fe400078c08ff */
[----:B------:R-:W3:Y:S02]  /*1e2d0*/  LDL.LU R20, [R1+0x78] ;  /* 0x0000780001147983 */ /* 0x000ee40000300800 */
[----:B------:R-:W-:Y:S02]  /*1e2e0*/  LEA.HI.X.SX32 R25, R8, R28, 0x1, P6 ;  /* 0x0000001c08197211 */ /* 0x000fe400030f0eff */
[----:B--2---:R-:W-:Y:S01]  /*1e2f0*/  ISETP.LT.AND P3, PT, R4, UR15, !P0 ;  /* 0x0000000f04007c0c */ /* 0x004fe2000c761270 */
[----:B------:R-:W-:Y:S02]  /*1e300*/  IMAD R4, R12, 0x4, R8 ;  /* 0x000000040c047824 */ /* 0x000fe400078e0208 */
[----:B------:R-:W2:Y:S04]  /*1e310*/  LDL.LU R8, [R1+0x70] ;  /* 0x0000700001087983 */ /* 0x000ea80000300800 */
[----:B------:R0:W-:Y:S04]  /*1e320*/  @P4 STG.E.U16 desc[UR8][R2.64], R29 ;  /* 0x0000001d02004986 */ /* 0x0001e8000c101508 */
[----:B------:R1:W-:Y:S01]  /*1e330*/  @P5 STG.E.U16 desc[UR8][R24.64], R13 ;  /* 0x0000000d18005986 */ /* 0x0003e2000c101508 */
[----:B-----5:R-:W-:-:S03]  /*1e340*/  ISETP.LT.AND P5, PT, R27, UR15, !P0 ;  /* 0x0000000f1b007c0c */ /* 0x020fc6000c7a1270 */
[----:B------:R-:W5:Y:S01]  /*1e350*/  LDL.LU R27, [R1+0x8c] ;  /* 0x00008c00011b7983 */ /* 0x000f620000300800 */
[----:B0-----:R-:W-:-:S04]  /*1e360*/  LEA R2, P6, R4, R0, 0x1 ;  /* 0x0000000004027211 */ /* 0x001fc800078c08ff */
[----:B------:R-:W-:-:S05]  /*1e370*/  LEA.HI.X.SX32 R3, R4, R28, 0x1, P6 ;  /* 0x0000001c04037211 */ /* 0x000fca00030f0eff */
[----:B------:R0:W-:Y:S01]  /*1e380*/  @P3 STG.E.U16 desc[UR8][R2.64], R11 ;  /* 0x0000000b02003986 */ /* 0x0001e2000c101508 */
[----:B---3--:R-:W-:-:S03]  /*1e390*/  ISETP.LT.AND P3, PT, R20, UR15, !P0 ;  /* 0x0000000f14007c0c */ /* 0x008fc6000c761270 */
[----:B------:R-:W3:Y:S01]  /*1e3a0*/  LDL.LU R20, [R1+0x90] ;  /* 0x0000900001147983 */ /* 0x000ee20000300800 */
[----:B--2---:R-:W-:Y:S01]  /*1e3b0*/  ISETP.LT.AND P4, PT, R8, UR15, !P0 ;  /* 0x0000000f08007c0c */ /* 0x004fe2000c781270 */
[----:B------:R-:W-:-:S04]  /*1e3c0*/  IMAD R8, R12, 0x4, R4 ;  /* 0x000000040c087824 */ /* 0x000fc800078e0204 */
[----:B------:R-:W-:Y:S01]  /*1e3d0*/  IMAD R4, R12, 0x4, R8 ;  /* 0x000000040c047824 */ /* 0x000fe200078e0208 */
[----:B-1----:R-:W-:-:S04]  /*1e3e0*/  LEA R24, P6, R8, R0, 0x1 ;  /* 0x0000000008187211 */ /* 0x002fc800078c08ff */
[----:B------:R-:W-:Y:S01]  /*1e3f0*/  LEA.HI.X.SX32 R25, R8, R28, 0x1, P6 ;  /* 0x0000001c08197211 */ /* 0x000fe200030f0eff */
[----:B------:R-:W-:Y:S01]  /*1e400*/  IMAD R8, R12, 0x4, R4 ;  /* 0x000000040c087824 */ /* 0x000fe200078e0204 */
[----:B0-----:R-:W-:-:S04]  /*1e410*/  LEA R2, P6, R4, R0, 0x1 ;  /* 0x0000000004027211 */ /* 0x001fc800078c08ff */
[----:B------:R-:W-:Y:S01]  /*1e420*/  LEA.HI.X.SX32 R3, R4, R28, 0x1, P6 ;  /* 0x0000001c04037211 */ /* 0x000fe200030f0eff */
[----:B------:R-:W-:Y:S01]  /*1e430*/  IMAD R4, R12, 0x4, R8 ;  /* 0x000000040c047824 */ /* 0x000fe200078e0208 */
[----:B------:R0:W-:Y:S01]  /*1e440*/  @P4 STG.E.U16 desc[UR8][R24.64], R9 ;  /* 0x0000000918004986 */ /* 0x0001e2000c101508 */
[----:B------:R-:W-:-:S03]  /*1e450*/  ISETP.LT.AND P4, PT, R16, UR15, !P0 ;  /* 0x0000000f10007c0c */ /* 0x000fc6000c781270 */
[----:B------:R1:W-:Y:S04]  /*1e460*/  @P5 STG.E.U16 desc[UR8][R2.64], R14 ;  /* 0x0000000e02005986 */ /* 0x0003e8000c101508 */
[----:B------:R-:W2:Y:S01]  /*1e470*/  LDL.LU R16, [R1+0x94] ;  /* 0x0000940001107983 */ /* 0x000ea20000300800 */
[-C--:B0-----:R-:W-:Y:S02]  /*1e480*/  LEA R24, P6, R8, R0.reuse, 0x1 ;  /* 0x0000000008187211 */ /* 0x081fe400078c08ff */
[----:B-1----:R-:W-:Y:S02]  /*1e490*/  LEA R2, P5, R4, R0, 0x1 ;  /* 0x0000000004027211 */ /* 0x002fe400078a08ff */
[----:B------:R-:W-:Y:S01]  /*1e4a0*/  LEA.HI.X.SX32 R25, R8, R28, 0x1, P6 ;  /* 0x0000001c08197211 */ /* 0x000fe200030f0eff */
[----:B------:R-:W-:Y:S01]  /*1e4b0*/  IMAD R8, R12, 0x4, R4 ;  /* 0x000000040c087824 */ /* 0x000fe200078e0204 */
[----:B----4-:R-:W-:-:S02]  /*1e4c0*/  ISETP.LT.AND P6, PT, R26, UR15, !P0 ;  /* 0x0000000f1a007c0c */ /* 0x010fc4000c7c1270 */
[----:B------:R-:W4:Y:S01]  /*1e4d0*/  LDL.LU R26, [R1+0x9c] ;  /* 0x00009c00011a7983 */ /* 0x000f220000300800 */
[----:B------:R-:W-:-:S03]  /*1e4e0*/  LEA.HI.X.SX32 R3, R4, R28, 0x1, P5 ;  /* 0x0000001c04037211 */ /* 0x000fc600028f0eff */
[----:B------:R-:W2:Y:S04]  /*1e4f0*/  LDL.LU R4, [R1+0x84] ;  /* 0x0000840001047983 */ /* 0x000ea80000300800 */
[----:B------:R0:W-:Y:S02]  /*1e500*/  @P3 STG.E.U16 desc[UR8][R24.64], R5 ;  /* 0x0000000518003986 */ /* 0x0001e4000c101508 */
[----:B0-----:R-:W-:-:S04]  /*1e510*/  LEA R24, P5, R8, R0, 0x1 ;  /* 0x0000000008187211 */ /* 0x001fc800078a08ff */
[----:B------:R-:W-:Y:S02]  /*1e520*/  LEA.HI.X.SX32 R25, R8, R28, 0x1, P5 ;  /* 0x0000001c08197211 */ /* 0x000fe400028f0eff */
[----:B--2---:R-:W-:Y:S01]  /*1e530*/  ISETP.LT.AND P3, PT, R4, UR15, !P0 ;  /* 0x0000000f04007c0c */ /* 0x004fe2000c761270 */
[----:B------:R-:W-:Y:S02]  /*1e540*/  IMAD R4, R12, 0x4, R8 ;  /* 0x000000040c047824 */ /* 0x000fe400078e0208 */
[----:B------:R-:W2:Y:S04]  /*1e550*/  LDL.LU R8, [R1+0x88] ;  /* 0x0000880001087983 */ /* 0x000ea80000300800 */
[----:B------:R-:W-:Y:S04]  /*1e560*/  @P4 STG.E.U16 desc[UR8][R2.64], R17 ;  /* 0x0000001102004986 */ /* 0x000fe8000c101508 */
[----:B------:R0:W-:Y:S02]  /*1e570*/  @P6 STG.E.U16 desc[UR8][R24.64], R21 ;  /* 0x0000001518006986 */ /* 0x0001e4000c101508 */
[----:B0-----:R-:W0:Y:S01]  /*1e580*/  LDC R25, c[0x0][0x3b8] ;  /* 0x0000ee00ff197b82 */ /* 0x001e220000000800 */
[----:B------:R-:W-:-:S02]  /*1e590*/  LEA R2, P5, R4, R0, 0x1 ;  /* 0x0000000004027211 */ /* 0x000fc400078a08ff */
[----:B-----5:R-:W-:Y:S02]  /*1e5a0*/  ISETP.LT.AND P6, PT, R27, UR15, !P0 ;  /* 0x0000000f1b007c0c */ /* 0x020fe4000c7c1270 */
[----:B------:R-:W5:Y:S01]  /*1e5b0*/  LDL.LU R27, [R1+0xa0] ;  /* 0x0000a000011b7983 */ /* 0x000f620000300800 */
[----:B------:R-:W-:Y:S02]  /*1e5c0*/  LEA.HI.X.SX32 R3, R4, R28, 0x1, P5 ;  /* 0x0000001c04037211 */ /* 0x000fe400028f0eff */
[----:B------:R-:W-:Y:S02]  /*1e5d0*/  PRMT R9, R29, 0x7632, R9 ;  /* 0x000076321d097816 */ /* 0x000fe40000000009 */
[----:B------:R-:W4:Y:S01]  /*1e5e0*/  LDL.LU R29, [R1+0xa4] ;  /* 0x0000a400011d7983 */ /* 0x000f220000300800 */
[----:B------:R-:W-:-:S03]  /*1e5f0*/  PRMT R5, R13, 0x7632, R5 ;  /* 0x000076320d057816 */ /* 0x000fc60000000005 */
[----:B------:R1:W-:Y:S01]  /*1e600*/  @P3 STG.E.U16 desc[UR8][R2.64], R9 ;  /* 0x0000000902003986 */ /* 0x0003e2000c101508 */
[----:B---3--:R-:W-:-:S03]  /*1e610*/  ISETP.LT.AND P3, PT, R20, UR15, !P0 ;  /* 0x0000000f14007c0c */ /* 0x008fc6000c761270 */
[----:B------:R-:W3:Y:S01]  /*1e620*/  LDL.LU R20, [R1+0xa8] ;  /* 0x0000a80001147983 */ /* 0x000ee20000300800 */
[----:B--2---:R-:W-:Y:S01]  /*1e630*/  ISETP.LT.AND P4, PT, R8, UR15, !P0 ;  /* 0x0000000f08007c0c */ /* 0x004fe2000c781270 */
[----:B------:R-:W-:-:S04]  /*1e640*/  IMAD R8, R12, 0x4, R4 ;  /* 0x000000040c087824 */ /* 0x000fc800078e0204 */
[----:B0-----:R-:W-:Y:S01]  /*1e650*/  IMAD R4, R25, 0x4, R8 ;  /* 0x0000000419047824 */ /* 0x001fe200078e0208 */
[----:B------:R-:W-:-:S04]  /*1e660*/  LEA R12, P5, R8, R0, 0x1 ;  /* 0x00000000080c7211 */ /* 0x000fc800078a08ff */
[----:B------:R-:W-:Y:S02]  /*1e670*/  LEA.HI.X.SX32 R13, R8, R28, 0x1, P5 ;  /* 0x0000001c080d7211 */ /* 0x000fe400028f0eff */
[----:B-1----:R-:W-:-:S03]  /*1e680*/  LEA R2, P5, R4, R0, 0x1 ;  /* 0x0000000004027211 */ /* 0x002fc600078a08ff */
[----:B------:R0:W-:Y:S01]  /*1e690*/  @P4 STG.E.U16 desc[UR8][R12.64], R5 ;  /* 0x000000050c004986 */ /* 0x0001e2000c101508 */
[----:B------:R-:W-:Y:S02]  /*1e6a0*/  LEA.HI.X.SX32 R3, R4, R28, 0x1, P5 ;  /* 0x0000001c04037211 */ /* 0x000fe400028f0eff */
[----:B------:R-:W-:Y:S02]  /*1e6b0*/  ISETP.LT.AND P4, PT, R16, UR15, !P0 ;  /* 0x0000000f10007c0c */ /* 0x000fe4000c781270 */
[----:B0-----:R-:W-:Y:S02]  /*1e6c0*/  PRMT R5, R11, 0x7632, R5 ;  /* 0x000076320b057816 */ /* 0x001fe40000000005 */
[----:B------:R-:W2:Y:S04]  /*1e6d0*/  LDL.LU R11, [R1+0x6e0] ;  /* 0x0006e000010b7983 */ /* 0x000ea80000300800 */
[----:B------:R0:W-:Y:S01]  /*1e6e0*/  @P6 STG.E.U16 desc[UR8][R2.64], R5 ;  /* 0x0000000502006986 */ /* 0x0001e2000c101508 */
[----:B----4-:R-:W-:-:S02]  /*1e6f0*/  ISETP.LT.AND P6, PT, R26, UR15, !P0 ;  /* 0x0000000f1a007c0c */ /* 0x010fc4000c7c1270 */
[----:B0-----:R-:W-:Y:S02]  /*1e700*/  PRMT R5, R14, 0x7632, R5 ;  /* 0x000076320e057816 */ /* 0x001fe40000000005 */
[----:B------:R-:W4:Y:S04]  /*1e710*/  LDL.LU R14, [R1+0x6dc] ;  /* 0x0006dc00010e7983 */ /* 0x000f280000300800 */
[----:B------:R-:W2:Y:S04]  /*1e720*/  LDL.LU R16, [R1+0xb0] ;  /* 0x0000b00001107983 */ /* 0x000ea80000300800 */
[----:B------:R-:W4:Y:S01]  /*1e730*/  LDL.LU R26, [R1+0xac] ;  /* 0x0000ac00011a7983 */ /* 0x000f220000300800 */
[----:B------:R-:W-:-:S04]  /*1e740*/  IMAD R8, R25, 0x4, R4 ;  /* 0x0000000419087824 */ /* 0x000fc800078e0204 */
[----:B------:R-:W-:Y:S01]  /*1e750*/  IMAD R4, R25, 0x4, R8 ;  /* 0x0000000419047824 */ /* 0x000fe200078e0208 */
[----:B------:R-:W-:-:S04]  /*1e760*/  LEA R12, P5, R8, R0, 0x1 ;  /* 0x00000000080c7211 */ /* 0x000fc800078a08ff */
[----:B------:R-:W-:Y:S02]  /*1e770*/  LEA.HI.X.SX32 R13, R8, R28, 0x1, P5 ;  /* 0x0000001c080d7211 */ /* 0x000fe400028f0eff */
[----:B------:R-:W-:Y:S02]  /*1e780*/  PRMT R8, R9, 0x7632, R8 ;  /* 0x0000763209087816 */ /* 0x000fe40000000008 */
[C---:B------:R-:W-:Y:S01]  /*1e790*/  LEA R2, P5, R4.reuse, R0, 0x1 ;  /* 0x0000000004027211 */ /* 0x040fe200078a08ff */
[----:B------:R-:W-:Y:S02]  /*1e7a0*/  IMAD R9, R25, 0x4, R4 ;  /* 0x0000000419097824 */ /* 0x000fe400078e0204 */
[----:B------:R0:W-:Y:S01]  /*1e7b0*/  @P3 STG.E.U16 desc[UR8][R12.64], R8 ;  /* 0x000000080c003986 */ /* 0x0001e2000c101508 */
[----:B------:R-:W-:Y:S02]  /*1e7c0*/  LEA.HI.X.SX32 R3, R4, R28, 0x1, P5 ;  /* 0x0000001c04037211 */ /* 0x000fe400028f0eff */
[----:B-----5:R-:W-:-:S03]  /*1e7d0*/  ISETP.LT.AND P3, PT, R27, UR15, !P0 ;  /* 0x0000000f1b007c0c */ /* 0x020fc6000c761270 */
[----:B------:R1:W-:Y:S04]  /*1e7e0*/  @P4 STG.E.U16 desc[UR8][R2.64], R5 ;  /* 0x0000000502004986 */ /* 0x0003e8000c101508 */
[----:B0-----:R-:W5:Y:S01]  /*1e7f0*/  LDL.LU R13, [R1+0x28] ;  /* 0x00002800010d7983 */ /* 0x001f620000300800 */
[----:B------:R-:W-:Y:S01]  /*1e800*/  LEA R8, P5, R9, R0, 0x1 ;  /* 0x0000000009087211 */ /* 0x000fe200078a08ff */
[----:B-1----:R-:W-:Y:S02]  /*1e810*/  IMAD R3, R25, 0x4, R9 ;  /* 0x0000000419037824 */ /* 0x002fe400078e0209 */
[----:B------:R-:W5:Y:S01]  /*1e820*/  LDL.LU R24, [R1+0xb8] ;  /* 0x0000b80001187983 */ /* 0x000f620000300800 */
[----:B------:R-:W-:Y:S02]  /*1e830*/  LEA.HI.X.SX32 R9, R9, R28, 0x1, P5 ;  /* 0x0000001c09097211 */ /* 0x000fe400028f0eff */
[----:B------:R-:W-:Y:S01]  /*1e840*/  PRMT R4, R5, 0x7632, R4 ;  /* 0x0000763205047816 */ /* 0x000fe20000000004 */
[----:B------:R-:W5:Y:S01]  /*1e850*/  LDL.LU R27, [R1+0xb4] ;  /* 0x0000b400011b7983 */ /* 0x000f620000300800 */
[----:B------:R-:W-:Y:S01]  /*1e860*/  ISETP.LT.AND P4, PT, R29, UR15, !P0 ;  /* 0x0000000f1d007c0c */ /* 0x000fe2000c781270 */
[----:B------:R-:W-:Y:S01]  /*1e870*/  IMAD R5, R25, 0x4, R3 ;  /* 0x0000000419057824 */ /* 0x000fe200078e0203 */
[----:B------:R-:W-:Y:S01]  /*1e880*/  LEA R2, P5, R3, R0, 0x1 ;  /* 0x0000000003027211 */ /* 0x000fe200078a08ff */
[----:B------:R-:W5:Y:S01]  /*1e890*/  LDL.LU R29, [R1+0x18] ;  /* 0x00001800011d7983 */ /* 0x000f620000300800 */
[----:B------:R-:W-:-:S02]  /*1e8a0*/  PRMT R17, R17, 0x7632, R17 ;  /* 0x0000763211117816 */ /* 0x000fc40000000011 */
[----:B------:R-:W-:Y:S01]  /*1e8b0*/  LEA.HI.X.SX32 R3, R3, R28, 0x1, P5 ;  /* 0x0000001c03037211 */ /* 0x000fe200028f0eff */
[----:B------:R0:W-:Y:S01]  /*1e8c0*/  @P6 STG.E.U16 desc[UR8][R8.64], R4 ;  /* 0x0000000408006986 */ /* 0x0001e2000c101508 */
[----:B---3--:R-:W-:-:S03]  /*1e8d0*/  ISETP.LT.AND P6, PT, R20, UR15, !P0 ;  /* 0x0000000f14007c0c */ /* 0x008fc6000c7c1270 */
[----:B------:R1:W-:Y:S01]  /*1e8e0*/  @P3 STG.E.U16 desc[UR8][R2.64], R17 ;  /* 0x0000001102003986 */ /* 0x0003e2000c101508 */
[----:B------:R-:W-:-:S03]  /*1e8f0*/  PRMT R21, R21, 0x7632, R21 ;  /* 0x0000763215157816 */ /* 0x000fc60000000015 */
[----:B------:R-:W3:Y:S01]  /*1e900*/  LDL.LU R20, [R1+0xbc] ;  /* 0x0000bc0001147983 */ /* 0x000ee20000300800 */
[----:B0-----:R-:W-:Y:S01]  /*1e910*/  IMAD R8, R25, 0x4, R5 ;  /* 0x0000000419087824 */ /* 0x001fe200078e0205 */
[CC--:B------:R-:W-:Y:S02]  /*1e920*/  LEA R4, P5, R5.reuse, R0.reuse, 0x1 ;  /* 0x0000000005047211 */ /* 0x0c0fe400078a08ff */
[----:B-1----:R-:W3:Y:S02]  /*1e930*/  LDL.LU R17, [R1+0xc0] ;  /* 0x0000c00001117983 */ /* 0x002ee40000300800 */
[C---:B------:R-:W-:Y:S02]  /*1e940*/  LEA R2, P3, R8.reuse, R0, 0x1 ;  /* 0x0000000008027211 */ /* 0x040fe400078608ff */
[-C--:B------:R-:W-:Y:S01]  /*1e950*/  LEA.HI.X.SX32 R5, R5, R28.reuse, 0x1, P5 ;  /* 0x0000001c05057211 */ /* 0x080fe200028f0eff */
[----:B------:R-:W3:Y:S01]  /*1e960*/  LDL.LU R12, [R1+0xd0] ;  /* 0x0000d000010c7983 */ /* 0x000ee20000300800 */
[----:B------:R-:W-:-:S03]  /*1e970*/  LEA.HI.X.SX32 R3, R8, R28, 0x1, P3 ;  /* 0x0000001c08037211 */ /* 0x000fc600018f0eff */
[----:B------:R0:W-:Y:S01]  /*1e980*/  @P4 STG.E.U16 desc[UR8][R4.64], R21 ;  /* 0x0000001504004986 */ /* 0x0001e2000c101508 */
[----:B--2---:R-:W-:-:S03]  /*1e990*/  ISETP.LT.AND P3, PT, R16, UR15, !P0 ;  /* 0x0000000f10007c0c */ /* 0x004fc6000c761270 */
[----:B------:R-:W2:Y:S01]  /*1e9a0*/  LDL.LU R16, [R1+0xc4] ;  /* 0x0000c40001107983 */ /* 0x000ea20000300800 */
[----:B----4-:R-:W-:-:S03]  /*1e9b0*/  ISETP.LT.AND P4, PT, R26, UR15, !P0 ;  /* 0x0000000f1a007c0c */ /* 0x010fc6000c781270 */
[----:B------:R-:W4:Y:S01]  /*1e9c0*/  LDL.LU R26, [R1+0xc8] ;  /* 0x0000c800011a7983 */ /* 0x000f220000300800 */
[----:B------:R-:W-:-:S04]  /*1e9d0*/  IMAD R9, R25, 0x4, R8 ;  /* 0x0000000419097824 */ /* 0x000fc800078e0208 */
[----:B------:R-:W-:Y:S01]  /*1e9e0*/  IMAD R8, R25, 0x4, R9 ;  /* 0x0000000419087824 */ /* 0x000fe200078e0209 */
[----:B0-----:R-:W-:-:S04]  /*1e9f0*/  LEA R4, P5, R9, R0, 0x1 ;  /* 0x0000000009047211 */ /* 0x001fc800078a08ff */
[----:B------:R-:W-:Y:S01]  /*1ea00*/  LEA.HI.X.SX32 R5, R9, R28, 0x1, P5 ;  /* 0x0000001c09057211 */ /* 0x000fe200028f0eff */
[----:B------:R-:W-:Y:S01]  /*1ea10*/  IMAD R9, R25, 0x4, R8 ;  /* 0x0000000419097824 */ /* 0x000fe200078e0208 */
[----:B-----5:R0:W-:Y:S04]  /*1ea20*/  @P6 STG.E.U16 desc[UR8][R2.64], R13 ;  /* 0x0000000d02006986 */ /* 0x0201e8000c101508 */
[----:B------:R1:W-:Y:S01]  /*1ea30*/  @P2 STG.E.U16 desc[UR8][R4.64], R14 ;  /* 0x0000000e04002986 */ /* 0x0003e2000c101508 */
[----:B0-----:R-:W-:-:S04]  /*1ea40*/  LEA R2, P5, R8, R0, 0x1 ;  /* 0x0000000008027211 */ /* 0x001fc800078a08ff */
[----:B------:R-:W-:Y:S01]  /*1ea50*/  LEA.HI.X.SX32 R3, R8, R28, 0x1, P5 ;  /* 0x0000001c08037211 */ /* 0x000fe200028f0eff */
[----:B------:R-:W-:Y:S01]  /*1ea60*/  IMAD R8, R25, 0x4, R9 ;  /* 0x0000000419087824 */ /* 0x000fe200078e0209 */
[----:B-1----:R-:W-:Y:S02]  /*1ea70*/  LEA R4, P6, R9, R0, 0x1 ;  /* 0x0000000009047211 */ /* 0x002fe400078c08ff */
[----:B------:R-:W-:Y:S01]  /*1ea80*/  ISETP.LT.AND P2, PT, R24, UR15, !P0 ;  /* 0x0000000f18007c0c */ /* 0x000fe2000c741270 */
[----:B------:R0:W-:Y:S01]  /*1ea90*/  @P4 STG.E.U16 desc[UR8][R2.64], R29 ;  /* 0x0000001d02004986 */ /* 0x0001e2000c101508 */
[----:B------:R-:W-:Y:S02]  /*1eaa0*/  ISETP.LT.AND P5, PT, R27, UR15, !P0 ;  /* 0x0000000f1b007c0c */ /* 0x000fe4000c7a1270 */
[----:B------:R-:W-:Y:S01]  /*1eab0*/  LEA.HI.X.SX32 R5, R9, R28, 0x1, P6 ;  /* 0x0000001c09057211 */ /* 0x000fe200030f0eff */
[----:B------:R-:W5:Y:S01]  /*1eac0*/  LDL.LU R24, [R1+0xcc] ;  /* 0x0000cc0001187983 */ /* 0x000f620000300800 */
[----:B------:R-:W-:-:S03]  /*1ead0*/  IMAD R9, R25, 0x4, R8 ;  /* 0x0000000419097824 */ /* 0x000fc600078e0208 */
[----:B------:R-:W5:Y:S01]  /*1eae0*/  LDL.LU R27, [R1+0xd4] ;  /* 0x0000d400011b7983 */ /* 0x000f620000300800 */
[----:B0-----:R-:W-:-:S03]  /*1eaf0*/  LEA R2, P4, R8, R0, 0x1 ;  /* 0x0000000008027211 */ /* 0x001fc600078808ff */
[----:B------:R0:W-:Y:S01]  /*1eb00*/  @P3 STG.E.U16 desc[UR8][R4.64], R10 ;  /* 0x0000000a04003986 */ /* 0x0001e2000c101508 */
[----:B------:R-:W-:Y:S01]  /*1eb10*/  LEA.HI.X.SX32 R3, R8, R28, 0x1, P4 ;  /* 0x0000001c08037211 */ /* 0x000fe200020f0eff */
[----:B------:R-:W-:Y:S01]  /*1eb20*/  IMAD R8, R25, 0x4, R9 ;  /* 0x0000000419087824 */ /* 0x000fe200078e0209 */
[----:B0-----:R-:W-:-:S04]  /*1eb30*/  LEA R4, P3, R9, R0, 0x1 ;  /* 0x0000000009047211 */ /* 0x001fc800078608ff */
[----:B------:R-:W-:Y:S01]  /*1eb40*/  LEA.HI.X.SX32 R5, R9, R28, 0x1, P3 ;  /* 0x0000001c09057211 */ /* 0x000fe200018f0eff */
[----:B------:R-:W-:Y:S01]  /*1eb50*/  IMAD R9, R25, 0x4, R8 ;  /* 0x0000000419097824 */ /* 0x000fe200078e0208 */
[----:B------:R-:W-:Y:S01]  /*1eb60*/  @P5 STG.E.U16 desc[UR8][R2.64], R15 ;  /* 0x0000000f02005986 */ /* 0x000fe2000c101508 */
[----:B---3--:R-:W-:-:S03]  /*1eb70*/  ISETP.LT.AND P6, PT, R20, UR15, !P0 ;  /* 0x0000000f14007c0c */ /* 0x008fc6000c7c1270 */
[----:B------:R0:W-:Y:S04]  /*1eb80*/  @P2 STG.E.U16 desc[UR8][R4.64], R6 ;  /* 0x0000000604002986 */ /* 0x0001e8000c101508 */
[----:B------:R-:W3:Y:S01]  /*1eb90*/  LDL.LU R20, [R1+0xd8] ;  /* 0x0000d80001147983 */ /* 0x000ee20000300800 */
[----:B0-----:R-:W-:-:S04]  /*1eba0*/  LEA R4, P5, R9, R0, 0x1 ;  /* 0x0000000009047211 */ /* 0x001fc800078a08ff */
[----:B------:R-:W-:Y:S02]  /*1ebb0*/  LEA.HI.X.SX32 R5, R9, R28, 0x1, P5 ;  /* 0x0000001c09057211 */ /* 0x000fe400028f0eff */
[----:B--2---:R-:W-:Y:S02]  /*1ebc0*/  ISETP.LT.AND P2, PT, R16, UR15, !P0 ;  /* 0x0000000f10007c0c */ /* 0x004fe4000c741270 */
[----:B------:R-:W2:Y:S01]  /*1ebd0*/  LDL.LU R16, [R1+0xdc] ;  /* 0x0000dc0001107983 */ /* 0x000ea20000300800 */
[----:B----4-:R-:W-:-:S03]  /*1ebe0*/  ISETP.LT.AND P5, PT, R26, UR15, !P0 ;  /* 0x0000000f1a007c0c */ /* 0x010fc6000c7a1270 */
[----:B------:R-:W4:Y:S01]  /*1ebf0*/  LDL.LU R26, [R1+0xe0] ;  /* 0x0000e000011a7983 */ /* 0x000f220000300800 */
[C---:B------:R-:W-:Y:S02]  /*1ec00*/  LEA R2, P3, R8.reuse, R0, 0x1 ;  /* 0x0000000008027211 */ /* 0x040fe400078608ff */
[----:B------:R-:W-:Y:S02]  /*1ec10*/  ISETP.LT.AND P4, PT, R17, UR15, !P0 ;  /* 0x0000000f11007c0c */ /* 0x000fe4000c781270 */
[----:B------:R-:W-:Y:S01]  /*1ec20*/  LEA.HI.X.SX32 R3, R8, R28, 0x1, P3 ;  /* 0x0000001c08037211 */ /* 0x000fe200018f0eff */
[----:B------:R-:W-:-:S04]  /*1ec30*/  IMAD R8, R25, 0x4, R9 ;  /* 0x0000000419087824 */ /* 0x000fc800078e0209 */
[----:B------:R0:W-:Y:S01]  /*1ec40*/  @P6 STG.E.U16 desc[UR8][R2.64], R18 ;  /* 0x0000001202006986 */ /* 0x0001e2000c101508 */
[----:B------:R-:W-:-:S05]  /*1ec50*/  PRMT R6, R13, 0x7632, R6 ;  /* 0x000076320d067816 */ /* 0x000fca0000000006 */
[----:B------:R1:W-:Y:S01]  /*1ec60*/  @P4 STG.E.U16 desc[UR8][R4.64], R22 ;  /* 0x0000001604004986 */ /* 0x0003e2000c101508 */
[----:B0-----:R-:W-:-:S04]  /*1ec70*/  LEA R2, P6, R8, R0, 0x1 ;  /* 0x0000000008027211 */ /* 0x001fc800078c08ff */
[----:B------:R-:W-:Y:S01]  /*1ec80*/  LEA.HI.X.SX32 R3, R8, R28, 0x1, P6 ;  /* 0x0000001c08037211 */ /* 0x000fe200030f0eff */
[----:B-1----:R-:W-:-:S04]  /*1ec90*/  IMAD R5, R25, 0x4, R8 ;  /* 0x0000000419057824 */ /* 0x002fc800078e0208 */
[----:B------:R0:W-:Y:S01]  /*1eca0*/  @P2 STG.E.U16 desc[UR8][R2.64], R6 ;  /* 0x0000000602002986 */ /* 0x0001e2000c101508 */
[----:B------:R-:W-:Y:S01]  /*1ecb0*/  IMAD R8, R25, 0x4, R5 ;  /* 0x0000000419087824 */ /* 0x000fe200078e0205 */
[----:B------:R-:W-:Y:S02]  /*1ecc0*/  LEA R4, P6, R5, R0, 0x1 ;  /* 0x0000000005047211 */ /* 0x000fe400078c08ff */
[----:B------:R-:W-:Y:S01]  /*1ecd0*/  PRMT R14, R14, 0x7632, R14 ;  /* 0x000076320e0e7816 */ /* 0x000fe2000000000e */
[----:B------:R-:W-:Y:S01]  /*1ece0*/  IMAD R9, R25, 0x4, R8 ;  /* 0x0000000419097824 */ /* 0x000fe200078e0208 */
[----:B------:R-:W-:Y:S02]  /*1ecf0*/  LEA.HI.X.SX32 R5, R5, R28, 0x1, P6 ;  /* 0x0000001c05057211 */ /* 0x000fe400030f0eff */
[----:B0-----:R-:W-:-:S03]  /*1ed00*/  LEA R2, P6, R8, R0, 0x1 ;  /* 0x0000000008027211 */ /* 0x001fc600078c08ff */
[----:B------:R0:W-:Y:S01]  /*1ed10*/  @P5 STG.E.U16 desc[UR8][R4.64], R14 ;  /* 0x0000000e04005986 */ /* 0x0001e2000c101508 */
[----:B-----5:R-:W-:Y:S02]  /*1ed20*/  ISETP.LT.AND P4, PT, R24, UR15, !P0 ;  /* 0x0000000f18007c0c */ /* 0x020fe4000c781270 */
[----:B------:R-:W-:Y:S02]  /*1ed30*/  ISETP.LT.AND P2, PT, R27, UR15, !P0 ;  /* 0x0000000f1b007c0c */ /* 0x000fe4000c741270 */
[----:B------:R-:W5:Y:S01]  /*1ed40*/  LDL.LU R27, [R1+0xe4] ;  /* 0x0000e400011b7983 */ /* 0x000f620000300800 */
[----:B------:R-:W-:Y:S02]  /*1ed50*/  LEA.HI.X.SX32 R3, R8, R28, 0x1, P6 ;  /* 0x0000001c08037211 */ /* 0x000fe400030f0eff */
[----:B------:R-:W-:Y:S02]  /*1ed60*/  PRMT R6, R29, 0x7632, R6 ;  /* 0x000076321d067816 */ /* 0x000fe40000000006 */
[----:B0-----:R-:W-:Y:S01]  /*1ed70*/  LEA R4, P6, R9, R0, 0x1 ;  /* 0x0000000009047211 */ /* 0x001fe200078c08ff */
[----:B------:R-:W5:Y:S01]  /*1ed80*/  LDL.LU R29, [R1+0xe8] ;  /* 0x0000e800011d7983 */ /* 0x000f620000300800 */
[----:B------:R-:W-:-:S02]  /*1ed90*/  PRMT R10, R10, 0x7632, R10 ;  /* 0x000076320a0a7816 */ /* 0x000fc4000000000a */
[----:B------:R-:W-:Y:S01]  /*1eda0*/  LEA.HI.X.SX32 R5, R9, R28, 0x1, P6 ;  /* 0x0000001c09057211 */ /* 0x000fe200030f0eff */
[----:B------:R-:W-:Y:S04]  /*1edb0*/  @P4 STG.E.U16 desc[UR8][R2.64], R6 ;  /* 0x0000000602004986 */ /* 0x000fe8000c101508 */
[----:B------:R0:W-:Y:S01]  /*1edc0*/  @P2 STG.E.U16 desc[UR8][R4.64], R10 ;  /* 0x0000000a04002986 */ /* 0x0001e2000c101508 */
[----:B---3--:R-:W-:-:S03]  /*1edd0*/  ISETP.LT.AND P5, PT, R20, UR15, !P0 ;  /* 0x0000000f14007c0c */ /* 0x008fc6000c7a1270 */
[----:B------:R-:W3:Y:S01]  /*1ede0*/  LDL.LU R20, [R1+0xec] ;  /* 0x0000ec0001147983 */ /* 0x000ee20000300800 */
[----:B0-----:R-:W-:Y:S02]  /*1edf0*/  PRMT R10, R15, 0x7632, R10 ;  /* 0x000076320f0a7816 */ /* 0x001fe4000000000a */
[----:B--2---:R-:W-:Y:S02]  /*1ee00*/  ISETP.LT.AND P4, PT, R16, UR15, !P0 ;  /* 0x0000000f10007c0c */ /* 0x004fe4000c781270 */
[----:B------:R-:W2:Y:S01]  /*1ee10*/  LDL.LU R16, [R1+0xf0] ;  /* 0x0000f00001107983 */ /* 0x000ea20000300800 */
[----:B----4-:R-:W-:-:S03]  /*1ee20*/  ISETP.LT.AND P2, PT, R26, UR15, !P0 ;  /* 0x0000000f1a007c0c */ /* 0x010fc6000c741270 */
[----:B------:R-:W4:Y:S04]  /*1ee30*/  LDL.LU R24, [R1+0x2c] ;  /* 0x00002c0001187983 */ /* 0x000f280000300800 */
[----:B------:R-:W4:Y:S04]  /*1ee40*/  LDL.LU R15, [R1+0x6d8] ;  /* 0x0006d800010f7983 */ /* 0x000f280000300800 */
[----:B------:R-:W4:Y:S01]  /*1ee50*/  LDL.LU R26, [R1+0xf4] ;  /* 0x0000f400011a7983 */ /* 0x000f220000300800 */
[----:B------:R-:W-:-:S03]  /*1ee60*/  IMAD R3, R25, 0x4, R9 ;  /* 0x0000000419037824 */ /* 0x000fc600078e0209 */
[----:B------:R-:W4:Y:S01]  /*1ee70*/  LDL.LU R13, [R1+0xf8] ;  /* 0x0000f800010d7983 */ /* 0x000f220000300800 */
[----:B------:R-:W-:Y:S01]  /*1ee80*/  IMAD R8, R25, 0x4, R3 ;  /* 0x0000000419087824 */ /* 0x000fe200078e0203 */
[----:B------:R-:W-:-:S04]  /*1ee90*/  LEA R2, P6, R3, R0, 0x1 ;  /* 0x0000000003027211 */ /* 0x000fc800078c08ff */
[----:B------:R-:W-:Y:S02]  /*1eea0*/  LEA.HI.X.SX32 R3, R3, R28, 0x1, P6 ;  /* 0x0000001c03037211 */ /* 0x000fe400030f0eff */
[----:B------:R-:W-:Y:S02]  /*1eeb0*/  LEA R4, P6, R8, R0, 0x1 ;  /* 0x0000000008047211 */ /* 0x000fe400078c08ff */
[----:B------:R-:W-:Y:S01]  /*1eec0*/  PRMT R9, R6, 0x7632, R9 ;  /* 0x0000763206097816 */ /* 0x000fe20000000009 */
[----:B------:R-:W-:Y:S01]  /*1eed0*/  IMAD R6, R25, 0x4, R8 ;  /* 0x0000000419067824 */ /* 0x000fe200078e0208 */
[----:B------:R-:W-:Y:S01]  /*1eee0*/  LEA.HI.X.SX32 R5, R8, R28, 0x1, P6 ;  /* 0x0000001c08057211 */ /* 0x000fe200030f0eff */
[----:B------:R0:W-:Y:S04]  /*1eef0*/  @P5 STG.E.U16 desc[UR8][R2.64], R10 ;  /* 0x0000000a02005986 */ /* 0x0001e8000c101508 */
[----:B------:R1:W-:Y:S01]  /*1ef00*/  @P4 STG.E.U16 desc[UR8][R4.64], R9 ;  /* 0x0000000904004986 */ /* 0x0003e2000c101508 */
[----:B------:R-:W-:-:S02]  /*1ef10*/  PRMT R18, R18, 0x7632, R18 ;  /* 0x0000763212127816 */ /* 0x000fc40000000012 */
[----:B0-----:R-:W-:Y:S01]  /*1ef20*/  LEA R2, P6, R6, R0, 0x1 ;  /* 0x0000000006027211 */ /* 0x001fe200078c08ff */
[----:B-1----:R-:W-:-:S03]  /*1ef30*/  IMAD R5, R25, 0x4, R6 ;  /* 0x0000000419057824 */ /* 0x002fc600078e0206 */
[----:B------:R-:W-:Y:S01]  /*1ef40*/  LEA.HI.X.SX32 R3, R6, R28, 0x1, P6 ;  /* 0x0000001c06037211 */ /* 0x000fe200030f0eff */
[----:B------:R-:W-:Y:S01]  /*1ef50*/  IMAD R6, R25, 0x4, R5 ;  /* 0x0000000419067824 */ /* 0x000fe200078e0205 */
[----:B------:R-:W-:Y:S02]  /*1ef60*/  LEA R4, P6, R5, R0, 0x1 ;  /* 0x0000000005047211 */ /* 0x000fe400078c08ff */
[----:B-----5:R-:W-:Y:S02]  /*1ef70*/  ISETP.LT.AND P5, PT, R27, UR15, !P0 ;  /* 0x0000000f1b007c0c */ /* 0x020fe4000c7a1270 */
[----:B------:R-:W5:Y:S01]  /*1ef80*/  LDL.LU R27, [R1+0x1c] ;  /* 0x00001c00011b7983 */ /* 0x000f620000300800 */
[----:B------:R-:W-:-:S03]  /*1ef90*/  LEA.HI.X.SX32 R5, R5, R28, 0x1, P6 ;  /* 0x0000001c05057211 */ /* 0x000fc600030f0eff */
[----:B------:R-:W5:Y:S01]  /*1efa0*/  LDL.LU R21, [R1+0xfc] ;  /* 0x0000fc0001157983 */ /* 0x000f620000300800 */
[----:B------:R-:W-:-:S03]  /*1efb0*/  ISETP.LT.AND P4, PT, R29, UR15, !P0 ;  /* 0x0000000f1d007c0c */ /* 0x000fc6000c781270 */
[----:B------:R-:W5:Y:S01]  /*1efc0*/  LDL.LU R17, [R1+0x100] ;  /* 0x0001000001117983 */ /* 0x000f620000300800 */
[----:B------:R-:W-:Y:S01]  /*1efd0*/  PRMT R22, R22, 0x7632, R22 ;  /* 0x0000763216167816 */ /* 0x000fe20000000016 */
[----:B------:R-:W-:Y:S02]  /*1efe0*/  IMAD R8, R25, 0x4, R6 ;  /* 0x0000000419087824 */ /* 0x000fe400078e0206 */
[----:B------:R-:W5:Y:S04]  /*1eff0*/  LDL.LU R29, [R1+0xc] ;  /* 0x00000c00011d7983 */ /* 0x000f680000300800 */
[----:B------:R0:W-:Y:S04]  /*1f000*/  @P2 STG.E.U16 desc[UR8][R2.64], R18 ;  /* 0x0000001202002986 */ /* 0x0001e8000c101508 */
[----:B------:R1:W-:Y:S01]  /*1f010*/  @P5 STG.E.U16 desc[UR8][R4.64], R22 ;  /* 0x0000001604005986 */ /* 0x0003e2000c101508 */
[----:B0-----:R-:W-:-:S02]  /*1f020*/  LEA R2, P2, R6, R0, 0x1 ;  /* 0x0000000006027211 */ /* 0x001fc400078408ff */
[----:B---3--:R-:W-:Y:S02]  /*1f030*/  ISETP.LT.AND P6, PT, R20, UR15, !P0 ;  /* 0x0000000f14007c0c */ /* 0x008fe4000c7c1270 */
[----:B------:R-:W-:Y:S01]  /*1f040*/  LEA.HI.X.SX32 R3, R6, R28, 0x1, P2 ;  /* 0x0000001c06037211 */ /* 0x000fe200010f0eff */
[----:B------:R-:W3:Y:S01]  /*1f050*/  LDL.LU R20, [R1+0x104] ;  /* 0x0001040001147983 */ /* 0x000ee20000300800 */
[----:B-1----:R-:W-:-:S04]  /*1f060*/  LEA R4, P5, R8, R0, 0x1 ;  /* 0x0000000008047211 */ /* 0x002fc800078a08ff */
[----:B------:R-:W-:Y:S02]  /*1f070*/  LEA.HI.X.SX32 R5, R8, R28, 0x1, P5 ;  /* 0x0000001c08057211 */ /* 0x000fe400028f0eff */
[----:B--2---:R-:W-:Y:S02]  /*1f080*/  ISETP.LT.AND P2, PT, R16, UR15, !P0 ;  /* 0x0000000f10007c0c */ /* 0x004fe4000c741270 */
[----:B------:R-:W2:Y:S01]  /*1f090*/  LDL.LU R16, [R1+0x10c] ;  /* 0x00010c0001107983 */ /* 0x000ea20000300800 */
[----:B----4-:R-:W-:-:S03]  /*1f0a0*/  ISETP.LT.AND P5, PT, R26, UR15, !P0 ;  /* 0x0000000f1a007c0c */ /* 0x010fc6000c7a1270 */
[----:B------:R-:W4:Y:S01]  /*1f0b0*/  LDL.LU R26, [R1+0x108] ;  /* 0x00010800011a7983 */ /* 0x000f220000300800 */
[----:B------:R-:W-:-:S03]  /*1f0c0*/  IMAD R6, R25, 0x4, R8 ;  /* 0x0000000419067824 */ /* 0x000fc600078e0208 */
[----:B------:R0:W-:Y:S01]  /*1f0d0*/  @P4 STG.E.U16 desc[UR8][R2.64], R24 ;  /* 0x0000001802004986 */ /* 0x0001e2000c101508 */
[----:B------:R-:W-:-:S03]  /*1f0e0*/  IMAD R9, R25, 0x4, R6 ;  /* 0x0000000419097824 */ /* 0x000fc600078e0206 */
[----:B------:R1:W-:Y:S01]  /*1f0f0*/  @P6 STG.E.U16 desc[UR8][R4.64], R15 ;  /* 0x0000000f04006986 */ /* 0x0003e2000c101508 */
[----:B0-----:R-:W-:-:S04]  /*1f100*/  LEA R2, P4, R6, R0, 0x1 ;  /* 0x0000000006027211 */ /* 0x001fc800078808ff */
[----:B------:R-:W-:Y:S02]  /*1f110*/  LEA.HI.X.SX32 R3, R6, R28, 0x1, P4 ;  /* 0x0000001c06037211 */ /* 0x000fe400020f0eff */
[----:B------:R-:W-:Y:S01]  /*1f120*/  ISETP.LT.AND P4, PT, R13, UR15, !P0 ;  /* 0x0000000f0d007c0c */ /* 0x000fe2000c781270 */
[----:B------:R-:W-:Y:S01]  /*1f130*/  IMAD R13, R25, 0x4, R9 ;  /* 0x00000004190d7824 */ /* 0x000fe200078e0209 */
[----:B-1----:R-:W-:-:S04]  /*1f140*/  LEA R4, P6, R9, R0, 0x1 ;  /* 0x0000000009047211 */ /* 0x002fc800078c08ff */
[----:B------:R-:W-:Y:S01]  /*1f150*/  LEA.HI.X.SX32 R5, R9, R28, 0x1, P6 ;  /* 0x0000001c09057211 */ /* 0x000fe200030f0eff */
[----:B------:R-:W-:Y:S01]  /*1f160*/  IMAD R9, R25, 0x4, R13 ;  /* 0x0000000419097824 */ /* 0x000fe200078e020d */
[----:B------:R-:W-:Y:S02]  /*1f170*/  ISETP.LT.AND P3, PT, R12, UR15, !P0 ;  /* 0x0000000f0c007c0c */ /* 0x000fe4000c761270 */
[----:B------:R-:W4:Y:S04]  /*1f180*/  LDL.LU R12, [R1+0x110] ;  /* 0x00011000010c7983 */ /* 0x000f280000300800 */
[----:B-----5:R0:W-:Y:S01]  /*1f190*/  @P2 STG.E.U16 desc[UR8][R2.64], R27 ;  /* 0x0000001b02002986 */ /* 0x0201e2000c101508 */
[----:B------:R-:W-:Y:S02]  /*1f1a0*/  ISETP.LT.AND P6, PT, R21, UR15, !P0 ;  /* 0x0000000f15007c0c */ /* 0x000fe4000c7c1270 */
[----:B0-----:R-:W-:-:S04]  /*1f1b0*/  LEA R2, P2, R13, R0, 0x1 ;  /* 0x000000000d027211 */ /* 0x001fc800078408ff */
[----:B------:R-:W-:Y:S01]  /*1f1c0*/  LEA.HI.X.SX32 R3, R13, R28, 0x1, P2 ;  /* 0x0000001c0d037211 */ /* 0x000fe200010f0eff */
[----:B------:R-:W-:Y:S01]  /*1f1d0*/  IMAD R13, R25, 0x4, R9 ;  /* 0x00000004190d7824 */ /* 0x000fe200078e0209 */
[----:B------:R-:W-:Y:S01]  /*1f1e0*/  ISETP.LT.AND P2, PT, R17, UR15, !P0 ;  /* 0x0000000f11007c0c */ /* 0x000fe2000c741270 */
[----:B------:R0:W-:Y:S04]  /*1f1f0*/  @P5 STG.E.U16 desc[UR8][R4.64], R11 ;  /* 0x0000000b04005986 */ /* 0x0001e8000c101508 */
[----:B------:R1:W-:Y:S01]  /*1f200*/  @P4 STG.E.U16 desc[UR8][R2.64], R29 ;  /* 0x0000001d02004986 */ /* 0x0003e2000c101508 */
[-C--:B0-----:R-:W-:Y:S02]  /*1f210*/  LEA R4, P5, R9, R0.reuse, 0x1 ;  /* 0x0000000009047211 */ /* 0x081fe400078a08ff */
[----:B-1----:R-:W-:-:S02]  /*1f220*/  LEA R2, P4, R13, R0, 0x1 ;  /* 0x000000000d027211 */ /* 0x002fc400078808ff */
[-C--:B------:R-:W-:Y:S02]  /*1f230*/  LEA.HI.X.SX32 R5, R9, R28.reuse, 0x1, P5 ;  /* 0x0000001c09057211 */ /* 0x080fe400028f0eff */
[----:B------:R-:W-:Y:S02]  /*1f240*/  LEA.HI.X.SX32 R3, R13, R28, 0x1, P4 ;  /* 0x0000001c0d037211 */ /* 0x000fe400020f0eff */
[----:B---3--:R-:W-:Y:S01]  /*1f250*/  ISETP.LT.AND P5, PT, R20, UR15, !P0 ;  /* 0x0000000f14007c0c */ /* 0x008fe2000c7a1270 */
[----:B------:R0:W-:Y:S04]  /*1f260*/  @P6 STG.E.U16 desc[UR8][R4.64], R7 ;  /* 0x0000000704006986 */ /* 0x0001e8000c101508 */
[----:B------:R1:W-:Y:S01]  /*1f270*/  @P2 STG.E.U16 desc[UR8][R2.64], R19 ;  /* 0x0000001302002986 */ /* 0x0003e2000c101508 */
[----:B--2---:R-:W-:-:S03]  /*1f280*/  ISETP.LT.AND P4, PT, R16, UR15, !P0 ;  /* 0x0000000f10007c0c */ /* 0x004fc6000c781270 */
[----:B------:R-:W2:Y:S04]  /*1f290*/  LDL.LU R16, [R1+0x114] ;  /* 0x0001140001107983 */ /* 0x000ea80000300800 */
[----:B------:R-:W3:Y:S01]  /*1f2a0*/  LDL.LU R20, [R1+0x118] ;  /* 0x0001180001147983 */ /* 0x000ee20000300800 */
[----:B----4-:R-:W-:-:S03]  /*1f2b0*/  ISETP.LT.AND P2, PT, R26, UR15, !P0 ;  /* 0x0000000f1a007c0c */ /* 0x010fc6000c741270 */
[----:B------:R-:W4:Y:S01]  /*1f2c0*/  LDL.LU R26, [R1+0x11c] ;  /* 0x00011c00011a7983 */ /* 0x000f220000300800 */
[----:B------:R-:W-:-:S04]  /*1f2d0*/  IMAD R9, R25, 0x4, R13 ;  /* 0x0000000419097824 */ /* 0x000fc800078e020d */
[----:B------:R-:W-:Y:S01]  /*1f2e0*/  IMAD R13, R25, 0x4, R9 ;  /* 0x00000004190d7824 */ /* 0x000fe200078e0209 */
[----:B0-----:R-:W-:-:S03]  /*1f2f0*/  LEA R4, P6, R9, R0, 0x1 ;  /* 0x0000000009047211 */ /* 0x001fc600078c08ff */
[----:B------:R-:W-:Y:S01]  /*1f300*/  IMAD R17, R25, 0x4, R13 ;  /* 0x0000000419117824 */ /* 0x000fe200078e020d */
[----:B------:R-:W-:Y:S02]  /*1f310*/  LEA.HI.X.SX32 R5, R9, R28, 0x1, P6 ;  /* 0x0000001c09057211 */ /* 0x000fe400030f0eff */
[----:B-1----:R-:W-:Y:S01]  /*1f320*/  LEA R2, P6, R13, R0, 0x1 ;  /* 0x000000000d027211 */ /* 0x002fe200078c08ff */
[----:B------:R-:W-:-:S03]  /*1f330*/  IMAD R9, R25, 0x4, R17 ;  /* 0x0000000419097824 */ /* 0x000fc600078e0211 */
[----:B------:R-:W-:Y:S01]  /*1f340*/  LEA.HI.X.SX32 R3, R13, R28, 0x1, P6 ;  /* 0x0000001c0d037211 */ /* 0x000fe200030f0eff */
[----:B------:R-:W-:Y:S01]  /*1f350*/  IMAD R13, R25, 0x4, R9 ;  /* 0x00000004190d7824 */ /* 0x000fe200078e0209 */
[----:B------:R0:W-:Y:S01]  /*1f360*/  @P5 STG.E.U16 desc[UR8][R4.64], R23 ;  /* 0x0000001704005986 */ /* 0x0001e2000c101508 */
[----:B------:R-:W-:Y:S02]  /*1f370*/  PRMT R7, R15, 0x7632, R7 ;  /* 0x000076320f077816 */ /* 0x000fe40000000007 */
[----:B------:R-:W-:Y:S01]  /*1f380*/  IMAD R15, R25, 0x4, R13 ;  /* 0x00000004190f7824 */ /* 0x000fe200078e020d */
[----:B------:R-:W-:Y:S02]  /*1f390*/  PRMT R6, R24, 0x7632, R6 ;  /* 0x0000763218067816 */ /* 0x000fe40000000006 */
[----:B0-----:R-:W-:-:S04]  /*1f3a0*/  LEA R4, P6, R17, R0, 0x1 ;  /* 0x0000000011047211 */ /* 0x001fc800078c08ff */
[----:B------:R-:W-:Y:S01]  /*1f3b0*/  LEA.HI.X.SX32 R5, R17, R28, 0x1, P6 ;  /* 0x0000001c11057211 */ /* 0x000fe200030f0eff */
[C---:B------:R-:W-:Y:S01]  /*1f3c0*/  IMAD R17, R25.reuse, 0x4, R15 ;  /* 0x0000000419117824 */ /* 0x040fe200078e020f */
[----:B------:R0:W-:Y:S01]  /*1f3d0*/  @P2 STG.E.U16 desc[UR8][R2.64], R6 ;  /* 0x0000000602002986 */ /* 0x0001e2000c101508 */
[----:B------:R-:W-:Y:S02]  /*1f3e0*/  ISETP.LT.AND P5, PT, R12, UR15, !P0 ;  /* 0x0000000f0c007c0c */ /* 0x000fe4000c7a1270 */
[----:B------:R-:W-:Y:S01]  /*1f3f0*/  IMAD R21, R25, 0x4, R17 ;  /* 0x0000000419157824 */ /* 0x000fe200078e0211 */
[----:B------:R1:W-:Y:S01]  /*1f400*/  @P4 STG.E.U16 desc[UR8][R4.64], R7 ;  /* 0x0000000704004986 */ /* 0x0003e2000c101508 */
[-C--:B------:R-:W-:Y:S02]  /*1f410*/  LEA R12, P4, R13, R0.reuse, 0x1 ;  /* 0x000000000d0c7211 */ /* 0x080fe400078808ff */
[-C--:B------:R-:W-:Y:S02]  /*1f420*/  LEA R8, P6, R15, R0.reuse, 0x1 ;  /* 0x000000000f087211 */ /* 0x080fe400078c08ff */
[----:B0-----:R-:W-:-:S04]  /*1f430*/  LEA R2, P2, R9, R0, 0x1 ;  /* 0x0000000009027211 */ /* 0x001fc800078408ff */
[----:B------:R-:W-:Y:S02]  /*1f440*/  LEA.HI.X.SX32 R3, R9, R28, 0x1, P2 ;  /* 0x0000001c09037211 */ /* 0x000fe400010f0eff */
[----:B------:R-:W-:Y:S02]  /*1f450*/  LEA R14, P2, R21, R0, 0x1 ;  /* 0x00000000150e7211 */ /* 0x000fe400078408ff */
[-C--:B------:R-:W-:Y:S01]  /*1f460*/  LEA.HI.X.SX32 R13, R13, R28.reuse, 0x1, P4 ;  /* 0x0000001c0d0d7211 */ /* 0x080fe200020f0eff */
[----:B------:R-:W-:Y:S01]  /*1f470*/  IMAD R25, R25, 0x4, R21 ;  /* 0x0000000419197824 */ /* 0x000fe200078e0215 */
[----:B------:R-:W-:Y:S02]  /*1f480*/  LEA.HI.X.SX32 R9, R15, R28, 0x1, P6 ;  /* 0x0000001c0f097211 */ /* 0x000fe400030f0eff */
[----:B-1----:R-:W-:Y:S02]  /*1f490*/  LEA R4, P6, R17, R0, 0x1 ;  /* 0x0000000011047211 */ /* 0x002fe400078c08ff */
[----:B------:R-:W-:-:S02]  /*1f4a0*/  LEA.HI.X.SX32 R15, R21, R28, 0x1, P2 ;  /* 0x0000001c150f7211 */ /* 0x000fc400010f0eff */
[----:B------:R-:W-:Y:S02]  /*1f4b0*/  LEA.HI.X.SX32 R5, R17, R28, 0x1, P6 ;  /* 0x0000001c11057211 */ /* 0x000fe400030f0eff */
[----:B------:R-:W-:Y:S02]  /*1f4c0*/  PRMT R7, R29, 0x7632, R7 ;  /* 0x000076321d077816 */ /* 0x000fe40000000007 */
[----:B------:R-:W-:Y:S02]  /*1f4d0*/  PRMT R6, R11, 0x7632, R6 ;  /* 0x000076320b067816 */ /* 0x000fe40000000006 */
[----:B------:R-:W-:Y:S02]  /*1f4e0*/  PRMT R10, R7, 0x7632, R10 ;  /* 0x00007632070a7816 */ /* 0x000fe4000000000a */
[----:B------:R-:W-:Y:S02]  /*1f4f0*/  PRMT R19, R19, 0x7632, R19 ;  /* 0x0000763213137816 */ /* 0x000fe40000000013 */
[----:B--2---:R-:W-:-:S02]  /*1f500*/  ISETP.LT.AND P4, PT, R16, UR15, !P0 ;  /* 0x0000000f10007c0c */ /* 0x004fc4000c781270 */
[----:B---3--:R-:W-:Y:S02]  /*1f510*/  ISETP.LT.AND P2, PT, R20, UR15, !P0 ;  /* 0x0000000f14007c0c */ /* 0x008fe4000c741270 */
[----:B------:R-:W-:Y:S02]  /*1f520*/  LEA R16, P6, R25, R0, 0x1 ;  /* 0x0000000019107211 */ /* 0x000fe400078c08ff */
[----:B------:R-:W-:Y:S02]  /*1f530*/  PRMT R0, R27, 0x7632, R0 ;  /* 0x000076321b007816 */ /* 0x000fe40000000000 */
[----:B----4-:R-:W-:-:S03]  /*1f540*/  ISETP.LT.AND P0, PT, R26, UR15, !P0 ;  /* 0x0000000f1a007c0c */ /* 0x010fc6000c701270 */
[----:B------:R0:W-:Y:S04]  /*1f550*/  @P5 STG.E.U16 desc[UR8][R2.64], R0 ;  /* 0x0000000002005986 */ /* 0x0001e8000c101508 */
[----:B------:R0:W-:Y:S04]  /*1f560*/  @P4 STG.E.U16 desc[UR8][R12.64], R6 ;  /* 0x000000060c004986 */ /* 0x0001e8000c101508 */
[----:B------:R0:W-:Y:S04]  /*1f570*/  @P3 STG.E.U16 desc[UR8][R8.64], R7 ;  /* 0x0000000708003986 */ /* 0x0001e8000c101508 */
[----:B------:R0:W-:Y:S01]  /*1f580*/  @P2 STG.E.U16 desc[UR8][R4.64], R10 ;  /* 0x0000000a04002986 */ /* 0x0001e2000c101508 */
[----:B------:R-:W-:-:S03]  /*1f590*/  LEA.HI.X.SX32 R17, R25, R28, 0x1, P6 ;  /* 0x0000001c19117211 */ /* 0x000fc600030f0eff */
[----:B------:R0:W-:Y:S01]  /*1f5a0*/  @P1 STG.E.U16 desc[UR8][R14.64], R19 ;  /* 0x000000130e001986 */ /* 0x0001e2000c101508 */
[----:B------:R-:W-:Y:S05]  /*1f5b0*/  @!P0 EXIT ;  /* 0x000000000000894d */ /* 0x000fea0003800000 */
[----:B0-----:R-:W-:-:S05]  /*1f5c0*/  PRMT R8, R23, 0x7632, R8 ;  /* 0x0000763217087816 */ /* 0x001fca0000000008 */
[----:B------:R-:W-:Y:S01]  /*1f5d0*/  STG.E.U16 desc[UR8][R16.64], R8 ;  /* 0x0000000810007986 */ /* 0x000fe2000c101508 */
[----:B------:R-:W-:Y:S05]  /*1f5e0*/  EXIT ;  /* 0x000000000000794d */ /* 0x000fea0003800000 */
.L_x_3:
[----:B------:R-:W-:-:S00]  /*1f5f0*/  BRA `(.L_x_3) ;  /* 0xfffffffc00fc7947 */ /* 0x000fc0000383ffff */
[----:B------:R-:W-:-:S00]  /*1f600*/  NOP ;  /* 0x0000000000007918 */ /* 0x000fc00000000000 */
[----:B------:R-:W-:-:S00]  /*1f610*/  NOP ;  /* 0x0000000000007918 */ /* 0x000fc00000000000 */
[----:B------:R-:W-:-:S00]  /*1f620*/  NOP ;  /* 0x0000000000007918 */ /* 0x000fc00000000000 */
[----:B------:R-:W-:-:S00]  /*1f630*/  NOP ;  /* 0x0000000000007918 */ /* 0x000fc00000000000 */
[----:B------:R-:W-:-:S00]  /*1f640*/  NOP ;  /* 0x0000000000007918 */ /* 0x000fc00000000000 */
[----:B------:R-:W-:-:S00]  /*1f650*/  NOP ;  /* 0x0000000000007918 */ /* 0x000fc00000000000 */
[----:B------:R-:W-:-:S00]  /*1f660*/  NOP ;  /* 0x0000000000007918 */ /* 0x000fc00000000000 */
[----:B------:R-:W-:-:S00]  /*1f670*/  NOP ;  /* 0x0000000000007918 */ /* 0x000fc00000000000 */
.L_x_4:


//--------------------- .nv.shared.matmul_kernel  --------------------------
	.section	.nv.shared.matmul_kernel,"aw",@nobits
	.sectionflags	@""
	.align	16
	.zero		1024


//--------------------- .nv.shared.reserved.0     --------------------------
	.section	.nv.shared.reserved.0,"aw",@nobits
	.weak		__nv_reservedSMEM_offset_0_alias
	.size		__nv_reservedSMEM_offset_0_alias, 0, 64
	.other		__nv_reservedSMEM_offset_0_alias,@"STO_CUDA_RESERVED_SHARED STV_DEFAULT"
__nv_reservedSMEM_offset_0_alias:
	.zero		0
	.zero		64


//--------------------- .nv.constant0.matmul_kernel --------------------------
	.section	.nv.constant0.matmul_kernel,"a",@progbits
	.sectionflags	@""
	.align	4
.nv.constant0.matmul_kernel:
	.zero		976


//--------------------- SYMBOLS --------------------------

	.type		.nv.reservedSmem.offset0,@object
	.size		.nv.reservedSmem.offset0,0x4
	.type		.nv.reservedSmem.cap,@object
	.size		.nv.reservedSmem.cap,0x4
